	.headerflags	@"EF_CUDA_TEXMODE_UNIFIED EF_CUDA_64BIT_ADDRESS EF_CUDA_ACCELERATORS EF_CUDA_SM90 EF_CUDA_VIRTUAL_SM(EF_CUDA_SM90)"
	.elftype	@"ET_EXEC"


//--------------------- .nv.info                  --------------------------
	.section	.nv.info,"",@"SHT_CUDA_INFO"
	.align	4


	//----- nvinfo : EIATTR_REGCOUNT
	.align		4
        /*0000*/ 	.byte	0x04, 0x2f
        /*0002*/ 	.short	(.L_2 - .L_1)
	.align		4
.L_1:
        /*0004*/ 	.word	index@(triton_red_fused__to_copy__unsafe_index_add_arange_cat_clamp_floor_mul_native_group_norm_rsub_sub_48)
        /*0008*/ 	.word	0x00000020


	//----- nvinfo : EIATTR_MIN_STACK_SIZE
	.align		4
.L_2:
        /*000c*/ 	.byte	0x04, 0x12
        /*000e*/ 	.short	(.L_4 - .L_3)
	.align		4
.L_3:
        /*0010*/ 	.word	index@(triton_red_fused__to_copy__unsafe_index_add_arange_cat_clamp_floor_mul_native_group_norm_rsub_sub_48)
        /*0014*/ 	.word	0x000008f8


	//----- nvinfo : EIATTR_FRAME_SIZE
	.align		4
.L_4:
        /*0018*/ 	.byte	0x04, 0x11
        /*001a*/ 	.short	(.L_6 - .L_5)
	.align		4
.L_5:
        /*001c*/ 	.word	index@(triton_red_fused__to_copy__unsafe_index_add_arange_cat_clamp_floor_mul_native_group_norm_rsub_sub_48)
        /*0020*/ 	.word	0x000008f8


	//----- nvinfo : EIATTR_MIN_STACK_SIZE
	.align		4
.L_6:
        /*0024*/ 	.byte	0x04, 0x12
        /*0026*/ 	.short	(.L_8 - .L_7)
	.align		4
.L_7:
        /*0028*/ 	.word	index@(triton_red_fused__to_copy__unsafe_index_add_arange_cat_clamp_floor_mul_native_group_norm_rsub_sub_48)
        /*002c*/ 	.word	0x000008f8
.L_8:


//--------------------- .nv.info.triton_red_fused__to_copy__unsafe_index_add_arange_cat_clamp_floor_mul_native_group_norm_rsub_sub_48 --------------------------
	.section	.nv.info.triton_red_fused__to_copy__unsafe_index_add_arange_cat_clamp_floor_mul_native_group_norm_rsub_sub_48,"",@"SHT_CUDA_INFO"
	.sectionflags	@""
	.align	4


	//----- nvinfo : EIATTR_CUDA_API_VERSION
	.align		4
        /*0000*/ 	.byte	0x04, 0x37
        /*0002*/ 	.short	(.L_10 - .L_9)
.L_9:
        /*0004*/ 	.word	0x0000007c


	//----- nvinfo : EIATTR_KPARAM_INFO
	.align		4
.L_10:
        /*0008*/ 	.byte	0x04, 0x17
        /*000a*/ 	.short	(.L_12 - .L_11)
.L_11:
        /*000c*/ 	.word	0x00000000
        /*0010*/ 	.short	0x0015
        /*0012*/ 	.short	0x00a4
        /*0014*/ 	.byte	0x00, 0xf0, 0x11, 0x00


	//----- nvinfo : EIATTR_KPARAM_INFO
	.align		4
.L_12:
        /*0018*/ 	.byte	0x04, 0x17
        /*001a*/ 	.short	(.L_14 - .L_13)
.L_13:
        /*001c*/ 	.word	0x00000000
        /*0020*/ 	.short	0x0014
        /*0022*/ 	.short	0x00a0
        /*0024*/ 	.byte	0x00, 0xf0, 0x11, 0x00


	//----- nvinfo : EIATTR_KPARAM_INFO
	.align		4
.L_14:
        /*0028*/ 	.byte	0x04, 0x17
        /*002a*/ 	.short	(.L_16 - .L_15)
.L_15:
        /*002c*/ 	.word	0x00000000
        /*0030*/ 	.short	0x0013
        /*0032*/ 	.short	0x0098
        /*0034*/ 	.byte	0x00, 0xf4, 0x21, 0x00


	//----- nvinfo : EIATTR_KPARAM_INFO
	.align		4
.L_16:
        /*0038*/ 	.byte	0x04, 0x17
        /*003a*/ 	.short	(.L_18 - .L_17)
.L_17:
        /*003c*/ 	.word	0x00000000
        /*0040*/ 	.short	0x0012
        /*0042*/ 	.short	0x0090
        /*0044*/ 	.byte	0x00, 0xf4, 0x21, 0x00


	//----- nvinfo : EIATTR_KPARAM_INFO
	.align		4
.L_18:
        /*0048*/ 	.byte	0x04, 0x17
        /*004a*/ 	.short	(.L_20 - .L_19)
.L_19:
        /*004c*/ 	.word	0x00000000
        /*0050*/ 	.short	0x0011
        /*0052*/ 	.short	0x0088
        /*0054*/ 	.byte	0x00, 0xf4, 0x21, 0x00


	//----- nvinfo : EIATTR_KPARAM_INFO
	.align		4
.L_20:
        /*0058*/ 	.byte	0x04, 0x17
        /*005a*/ 	.short	(.L_22 - .L_21)
.L_21:
        /*005c*/ 	.word	0x00000000
        /*0060*/ 	.short	0x0010
        /*0062*/ 	.short	0x0080
        /*0064*/ 	.byte	0x00, 0xf4, 0x21, 0x00


	//----- nvinfo : EIATTR_KPARAM_INFO
	.align		4
.L_22:
        /*0068*/ 	.byte	0x04, 0x17
        /*006a*/ 	.short	(.L_24 - .L_23)
.L_23:
        /*006c*/ 	.word	0x00000000
        /*0070*/ 	.short	0x000f
        /*0072*/ 	.short	0x0078
        /*0074*/ 	.byte	0x00, 0xf4, 0x21, 0x00


	//----- nvinfo : EIATTR_KPARAM_INFO
	.align		4
.L_24:
        /*0078*/ 	.byte	0x04, 0x17
        /*007a*/ 	.short	(.L_26 - .L_25)
.L_25:
        /*007c*/ 	.word	0x00000000
        /*0080*/ 	.short	0x000e
        /*0082*/ 	.short	0x0070
        /*0084*/ 	.byte	0x00, 0xf4, 0x21, 0x00


	//----- nvinfo : EIATTR_KPARAM_INFO
	.align		4
.L_26:
        /*0088*/ 	.byte	0x04, 0x17
        /*008a*/ 	.short	(.L_28 - .L_27)
.L_27:
        /*008c*/ 	.word	0x00000000
        /*0090*/ 	.short	0x000d
        /*0092*/ 	.short	0x0068
        /*0094*/ 	.byte	0x00, 0xf4, 0x21, 0x00


	//----- nvinfo : EIATTR_KPARAM_INFO
	.align		4
.L_28:
        /*0098*/ 	.byte	0x04, 0x17
        /*009a*/ 	.short	(.L_30 - .L_29)
.L_29:
        /*009c*/ 	.word	0x00000000
        /*00a0*/ 	.short	0x000c
        /*00a2*/ 	.short	0x0060
        /*00a4*/ 	.byte	0x00, 0xf4, 0x21, 0x00


	//----- nvinfo : EIATTR_KPARAM_INFO
	.align		4
.L_30:
        /*00a8*/ 	.byte	0x04, 0x17
        /*00aa*/ 	.short	(.L_32 - .L_31)
.L_31:
        /*00ac*/ 	.word	0x00000000
        /*00b0*/ 	.short	0x000b
        /*00b2*/ 	.short	0x0058
        /*00b4*/ 	.byte	0x00, 0xf4, 0x21, 0x00


	//----- nvinfo : EIATTR_KPARAM_INFO
	.align		4
.L_32:
        /*00b8*/ 	.byte	0x04, 0x17
        /*00ba*/ 	.short	(.L_34 - .L_33)
.L_33:
        /*00bc*/ 	.word	0x00000000
        /*00c0*/ 	.short	0x000a
        /*00c2*/ 	.short	0x0050
        /*00c4*/ 	.byte	0x00, 0xf4, 0x21, 0x00


	//----- nvinfo : EIATTR_KPARAM_INFO
	.align		4
.L_34:
        /*00c8*/ 	.byte	0x04, 0x17
        /*00ca*/ 	.short	(.L_36 - .L_35)
.L_35:
        /*00cc*/ 	.word	0x00000000
        /*00d0*/ 	.short	0x0009
        /*00d2*/ 	.short	0x0048
        /*00d4*/ 	.byte	0x00, 0xf4, 0x21, 0x00


	//----- nvinfo : EIATTR_KPARAM_INFO
	.align		4
.L_36:
        /*00d8*/ 	.byte	0x04, 0x17
        /*00da*/ 	.short	(.L_38 - .L_37)
.L_37:
        /*00dc*/ 	.word	0x00000000
        /*00e0*/ 	.short	0x0008
        /*00e2*/ 	.short	0x0040
        /*00e4*/ 	.byte	0x00, 0xf4, 0x21, 0x00


	//----- nvinfo : EIATTR_KPARAM_INFO
	.align		4
.L_38:
        /*00e8*/ 	.byte	0x04, 0x17
        /*00ea*/ 	.short	(.L_40 - .L_39)
.L_39:
        /*00ec*/ 	.word	0x00000000
        /*00f0*/ 	.short	0x0007
        /*00f2*/ 	.short	0x0038
        /*00f4*/ 	.byte	0x00, 0xf4, 0x21, 0x00


	//----- nvinfo : EIATTR_KPARAM_INFO
	.align		4
.L_40:
        /*00f8*/ 	.byte	0x04, 0x17
        /*00fa*/ 	.short	(.L_42 - .L_41)
.L_41:
        /*00fc*/ 	.word	0x00000000
        /*0100*/ 	.short	0x0006
        /*0102*/ 	.short	0x0030
        /*0104*/ 	.byte	0x00, 0xf4, 0x21, 0x00


	//----- nvinfo : EIATTR_KPARAM_INFO
	.align		4
.L_42:
        /*0108*/ 	.byte	0x04, 0x17
        /*010a*/ 	.short	(.L_44 - .L_43)
.L_43:
        /*010c*/ 	.word	0x00000000
        /*0110*/ 	.short	0x0005
        /*0112*/ 	.short	0x0028
        /*0114*/ 	.byte	0x00, 0xf4, 0x21, 0x00


	//----- nvinfo : EIATTR_KPARAM_INFO
	.align		4
.L_44:
        /*0118*/ 	.byte	0x04, 0x17
        /*011a*/ 	.short	(.L_46 - .L_45)
.L_45:
        /*011c*/ 	.word	0x00000000
        /*0120*/ 	.short	0x0004
        /*0122*/ 	.short	0x0020
        /*0124*/ 	.byte	0x00, 0xf4, 0x21, 0x00


	//----- nvinfo : EIATTR_KPARAM_INFO
	.align		4
.L_46:
        /*0128*/ 	.byte	0x04, 0x17
        /*012a*/ 	.short	(.L_48 - .L_47)
.L_47:
        /*012c*/ 	.word	0x00000000
        /*0130*/ 	.short	0x0003
        /*0132*/ 	.short	0x0018
        /*0134*/ 	.byte	0x00, 0xf4, 0x21, 0x00


	//----- nvinfo : EIATTR_KPARAM_INFO
	.align		4
.L_48:
        /*0138*/ 	.byte	0x04, 0x17
        /*013a*/ 	.short	(.L_50 - .L_49)
.L_49:
        /*013c*/ 	.word	0x00000000
        /*0140*/ 	.short	0x0002
        /*0142*/ 	.short	0x0010
        /*0144*/ 	.byte	0x00, 0xf4, 0x21, 0x00


	//----- nvinfo : EIATTR_KPARAM_INFO
	.align		4
.L_50:
        /*0148*/ 	.byte	0x04, 0x17
        /*014a*/ 	.short	(.L_52 - .L_51)
.L_51:
        /*014c*/ 	.word	0x00000000
        /*0150*/ 	.short	0x0001
        /*0152*/ 	.short	0x0008
        /*0154*/ 	.byte	0x00, 0xf4, 0x21, 0x00


	//----- nvinfo : EIATTR_KPARAM_INFO
	.align		4
.L_52:
        /*0158*/ 	.byte	0x04, 0x17
        /*015a*/ 	.short	(.L_54 - .L_53)
.L_53:
        /*015c*/ 	.word	0x00000000
        /*0160*/ 	.short	0x0000
        /*0162*/ 	.short	0x0000
        /*0164*/ 	.byte	0x00, 0xf4, 0x21, 0x00


	//----- nvinfo : EIATTR_SPARSE_MMA_MASK
	.align		4
.L_54:
        /*0168*/ 	.byte	0x03, 0x50
        /*016a*/ 	.short	0x0000


	//----- nvinfo : EIATTR_MAXREG_COUNT
	.align		4
        /*016c*/ 	.byte	0x03, 0x1b
        /*016e*/ 	.short	0x0080


	//----- nvinfo : EIATTR_COOP_GROUP_MASK_REGIDS
	.align		4
        /*0170*/ 	.byte	0x04, 0x29
        /*0172*/ 	.short	(.L_56 - .L_55)


	//   ....[0]....
.L_55:
        /*0174*/ 	.word	0xffffffff


	//   ....[1]....
        /*0178*/ 	.word	0xffffffff


	//   ....[2]....
        /*017c*/ 	.word	0xffffffff


	//   ....[3]....
        /*0180*/ 	.word	0xffffffff


	//   ....[4]....
        /*0184*/ 	.word	0xffffffff


	//   ....[5]....
        /*0188*/ 	.word	0xffffffff


	//   ....[6]....
        /*018c*/ 	.word	0xffffffff


	//   ....[7]....
        /*0190*/ 	.word	0xffffffff


	//   ....[8]....
        /*0194*/ 	.word	0xffffffff


	//   ....[9]....
        /*0198*/ 	.word	0xffffffff


	//   ....[10]....
        /*019c*/ 	.word	0xffffffff


	//   ....[11]....
        /*01a0*/ 	.word	0xffffffff


	//   ....[12]....
        /*01a4*/ 	.word	0xffffffff


	//   ....[13]....
        /*01a8*/ 	.word	0xffffffff


	//   ....[14]....
        /*01ac*/ 	.word	0xffffffff


	//   ....[15]....
        /*01b0*/ 	.word	0xffffffff


	//   ....[16]....
        /*01b4*/ 	.word	0xffffffff


	//   ....[17]....
        /*01b8*/ 	.word	0xffffffff


	//   ....[18]....
        /*01bc*/ 	.word	0xffffffff


	//   ....[19]....
        /*01c0*/ 	.word	0xffffffff


	//   ....[20]....
        /*01c4*/ 	.word	0xffffffff


	//   ....[21]....
        /*01c8*/ 	.word	0xffffffff


	//----- nvinfo : EIATTR_COOP_GROUP_INSTR_OFFSETS
	.align		4
.L_56:
        /*01cc*/ 	.byte	0x04, 0x28
        /*01ce*/ 	.short	(.L_58 - .L_57)


	//   ....[0]....
.L_57:
        /*01d0*/ 	.word	0x00013cd0


	//   ....[1]....
        /*01d4*/ 	.word	0x00013d40


	//   ....[2]....
        /*01d8*/ 	.word	0x00013e20


	//   ....[3]....
        /*01dc*/ 	.word	0x00013e80


	//   ....[4]....
        /*01e0*/ 	.word	0x00013f60


	//   ....[5]....
        /*01e4*/ 	.word	0x00013fd0


	//   ....[6]....
        /*01e8*/ 	.word	0x000140a0


	//   ....[7]....
        /*01ec*/ 	.word	0x00014100


	//   ....[8]....
        /*01f0*/ 	.word	0x00014240


	//   ....[9]....
        /*01f4*/ 	.word	0x00014270


	//   ....[10]....
        /*01f8*/ 	.word	0x00014440


	//   ....[11]....
        /*01fc*/ 	.word	0x000144a0


	//   ....[12]....
        /*0200*/ 	.word	0x000144c0


	//   ....[13]....
        /*0204*/ 	.word	0x000144e0


	//   ....[14]....
        /*0208*/ 	.word	0x000145a0


	//   ....[15]....
        /*020c*/ 	.word	0x000145f0


	//   ....[16]....
        /*0210*/ 	.word	0x00014620


	//   ....[17]....
        /*0214*/ 	.word	0x00014730


	//   ....[18]....
        /*0218*/ 	.word	0x00014760


	//   ....[19]....
        /*021c*/ 	.word	0x00014780


	//   ....[20]....
        /*0220*/ 	.word	0x00014880


	//   ....[21]....
        /*0224*/ 	.word	0x000148b0


	//----- nvinfo : EIATTR_EXIT_INSTR_OFFSETS
	.align		4
.L_58:
        /*0228*/ 	.byte	0x04, 0x1c
        /*022a*/ 	.short	(.L_60 - .L_59)


	//   ....[0]....
.L_59:
        /*022c*/ 	.word	0x00014ab0


	//   ....[1]....
        /*0230*/ 	.word	0x00014af0


	//----- nvinfo : EIATTR_REQNTID
	.align		4
.L_60:
        /*0234*/ 	.byte	0x04, 0x10
        /*0236*/ 	.short	(.L_62 - .L_61)
.L_61:
        /*0238*/ 	.word	0x00000200
        /*023c*/ 	.word	0x00000001
        /*0240*/ 	.word	0x00000001


	//----- nvinfo : EIATTR_CBANK_PARAM_SIZE
	.align		4
.L_62:
        /*0244*/ 	.byte	0x03, 0x19
        /*0246*/ 	.short	0x00a8


	//----- nvinfo : EIATTR_PARAM_CBANK
	.align		4
        /*0248*/ 	.byte	0x04, 0x0a
        /*024a*/ 	.short	(.L_64 - .L_63)
	.align		4
.L_63:
        /*024c*/ 	.word	index@(.nv.constant0.triton_red_fused__to_copy__unsafe_index_add_arange_cat_clamp_floor_mul_native_group_norm_rsub_sub_48)
        /*0250*/ 	.short	0x0210
        /*0252*/ 	.short	0x00a8


	//----- nvinfo : EIATTR_SW_WAR
	.align		4
.L_64:
        /*0254*/ 	.byte	0x04, 0x36
        /*0256*/ 	.short	(.L_66 - .L_65)
.L_65:
        /*0258*/ 	.word	0x00000008
.L_66:


//--------------------- .nv.callgraph             --------------------------
	.section	.nv.callgraph,"",@"SHT_CUDA_CALLGRAPH"
	.align	4
	.sectionentsize	8
	.align		4
        /*0000*/ 	.word	0x00000000
	.align		4
        /*0004*/ 	.word	0xffffffff
	.align		4
        /*0008*/ 	.word	0x00000000
	.align		4
        /*000c*/ 	.word	0xfffffffe
	.align		4
        /*0010*/ 	.word	0x00000000
	.align		4
        /*0014*/ 	.word	0xfffffffd
	.align		4
        /*0018*/ 	.word	0x00000000
	.align		4
        /*001c*/ 	.word	0xfffffffc


//--------------------- .nv.constant4             --------------------------
	.section	.nv.constant4,"a",@progbits
	.align	8
	.align		8
.nv.constant4:
        /*0000*/ 	.dword	_$_str


//--------------------- .text.triton_red_fused__to_copy__unsafe_index_add_arange_cat_clamp_floor_mul_native_group_norm_rsub_sub_48 --------------------------
	.section	.text.triton_red_fused__to_copy__unsafe_index_add_arange_cat_clamp_floor_mul_native_group_norm_rsub_sub_48,"ax",@progbits
	.sectionflags	@"SHF_BARRIERS=1"
	.align	128
        .global         triton_red_fused__to_copy__unsafe_index_add_arange_cat_clamp_floor_mul_native_group_norm_rsub_sub_48
        .type           triton_red_fused__to_copy__unsafe_index_add_arange_cat_clamp_floor_mul_native_group_norm_rsub_sub_48,@function
        .size           triton_red_fused__to_copy__unsafe_index_add_arange_cat_clamp_floor_mul_native_group_norm_rsub_sub_48,(.L_x_1 - triton_red_fused__to_copy__unsafe_index_add_arange_cat_clamp_floor_mul_native_group_norm_rsub_sub_48)
        .other          triton_red_fused__to_copy__unsafe_index_add_arange_cat_clamp_floor_mul_native_group_norm_rsub_sub_48,@"STO_CUDA_ENTRY STV_DEFAULT"
triton_red_fused__to_copy__unsafe_index_add_arange_cat_clamp_floor_mul_native_group_norm_rsub_sub_48:
.text.triton_red_fused__to_copy__unsafe_index_add_arange_cat_clamp_floor_mul_native_group_norm_rsub_sub_48:
[----:B------:R-:W0:Y:S01]  /*0000*/  LDC R1, c[0x0][0x28] ;  /* 0x00000a00ff017b82 */ /* 0x000e220000000800 */
[----:B------:R-:W1:Y:S07]  /*0010*/  S2R R3, SR_TID.X ;  /* 0x0000000000037919 */ /* 0x000e6e0000002100 */
[----:B------:R-:W2:Y:S01]  /*0020*/  LDC.64 R12, c[0x0][0x260] ;  /* 0x00009800ff0c7b82 */ /* 0x000ea20000000a00 */
[----:B------:R-:W-:Y:S01]  /*0030*/  ULDC.64 UR6, c[0x0][0x208] ;  /* 0x0000820000067ab9 */ /* 0x000fe20000000a00 */
[----:B0-----:R-:W-:-:S06]  /*0040*/  VIADD R1, R1, 0xfffff708 ;  /* 0xfffff70801017836 */ /* 0x001fcc0000000000 */
[----:B------:R-:W0:Y:S01]  /*0050*/  LDC.64 R28, c[0x0][0x218] ;  /* 0x00008600ff1c7b82 */ /* 0x000e220000000a00 */
[----:B------:R3:W-:Y:S07]  /*0060*/  STL [R1+0x828], R2 ;  /* 0x0008280201007387 */ /* 0x0007ee0000100800 */
[----:B------:R-:W4:Y:S08]  /*0070*/  LDC.64 R18, c[0x0][0x268] ;  /* 0x00009a00ff127b82 */ /* 0x000f300000000a00 */
[----:B------:R-:W5:Y:S08]  /*0080*/  LDC.64 R20, c[0x0][0x270] ;  /* 0x00009c00ff147b82 */ /* 0x000f700000000a00 */
[----:B------:R-:W5:Y:S01]  /*0090*/  LDC.64 R16, c[0x0][0x248] ;  /* 0x00009200ff107b82 */ /* 0x000f620000000a00 */
[----:B-1----:R-:W-:Y:S01]  /*00a0*/  SHF.R.U32.HI R14, RZ, 0x4, R3 ;  /* 0x00000004ff0e7819 */ /* 0x002fe20000011603 */
[----:B---3--:R-:W-:-:S06]  /*00b0*/  IMAD.SHL.U32 R2, R3, 0x4, RZ ;  /* 0x0000000403027824 */ /* 0x008fcc00078e00ff */
[----:B------:R-:W1:Y:S01]  /*00c0*/  LDC.64 R22, c[0x0][0x250] ;  /* 0x00009400ff167b82 */ /* 0x000e620000000a00 */
[----:B------:R-:W-:-:S07]  /*00d0*/  SGXT.U32 R14, R14, 0x4 ;  /* 0x000000040e0e781a */ /* 0x000fce0000000000 */
[----:B------:R-:W3:Y:S01]  /*00e0*/  LDC.64 R8, c[0x0][0x220] ;  /* 0x00008800ff087b82 */ /* 0x000ee20000000a00 */
[----:B--2---:R-:W-:Y:S01]  /*00f0*/  IMAD.WIDE.U32 R12, R14, 0x8, R12 ;  /* 0x000000080e0c7825 */ /* 0x004fe200078e000c */
[----:B------:R-:W-:-:S06]  /*0100*/  LOP3.LUT R24, R2, 0xc, RZ, 0xc0, !PT ;  /* 0x0000000c02187812 */ /* 0x000fcc00078ec0ff */
[----:B------:R-:W2:Y:S01]  /*0110*/  S2UR UR5, SR_CgaCtaId ;  /* 0x00000000000579c3 */ /* 0x000ea20000008800 */
[----:B------:R2:W3:Y:S01]  /*0120*/  LDG.E.EL.64 R26, desc[UR6][R12.64] ;  /* 0x000000060c1a7981 */ /* 0x0004e2000c2e1b00 */
[----:B0-----:R-:W-:Y:S01]  /*0130*/  IMAD.WIDE.U32 R28, R14, 0x8, R28 ;  /* 0x000000080e1c7825 */ /* 0x001fe200078e001c */
[----:B------:R-:W-:Y:S01]  /*0140*/  LOP3.LUT R0, R2, 0x7fc, RZ, 0xc0, !PT ;  /* 0x000007fc02007812 */ /* 0x000fe200078ec0ff */
[----:B------:R-:W-:Y:S01]  /*0150*/  UMOV UR4, 0x400 ;  /* 0x0000040000047882 */ /* 0x000fe20000000000 */
[----:B------:R-:W-:Y:S01]  /*0160*/  ULDC.64 UR12, c[0x0][0x240] ;  /* 0x00009000000c7ab9 */ /* 0x000fe20000000a00 */
[----:B----4-:R-:W-:Y:S01]  /*0170*/  IMAD.WIDE.U32 R18, R14, 0x8, R18 ;  /* 0x000000080e127825 */ /* 0x010fe200078e0012 */
[----:B------:R-:W-:Y:S01]  /*0180*/  LOP3.LUT R0, R0, 0x2, RZ, 0xfc, !PT ;  /* 0x0000000200007812 */ /* 0x000fe200078efcff */
[----:B------:R-:W4:Y:S01]  /*0190*/  LDG.E.EL.64 R28, desc[UR6][R28.64] ;  /* 0x000000061c1c7981 */ /* 0x000f22000c2e1b00 */
[----:B------:R-:W-:Y:S01]  /*01a0*/  ULDC.64 UR8, c[0x0][0x230] ;  /* 0x00008c0000087ab9 */ /* 0x000fe20000000a00 */
[----:B-----5:R-:W-:Y:S01]  /*01b0*/  IMAD.WIDE.U32 R14, R14, 0x8, R20 ;  /* 0x000000080e0e7825 */ /* 0x020fe200078e0014 */
[----:B------:R-:W-:Y:S01]  /*01c0*/  LOP3.LUT R0, R0, 0xe, RZ, 0xc0, !PT ;  /* 0x0000000e00007812 */ /* 0x000fe200078ec0ff */
[----:B------:R-:W5:Y:S01]  /*01d0*/  LDG.E.EL.64 R18, desc[UR6][R18.64] ;  /* 0x0000000612127981 */ /* 0x000f62000c2e1b00 */
[----:B------:R-:W-:Y:S01]  /*01e0*/  ULDC.64 UR10, c[0x0][0x238] ;  /* 0x00008e00000a7ab9 */ /* 0x000fe20000000a00 */
[C---:B--2---:R-:W-:Y:S01]  /*01f0*/  IMAD.WIDE.U32 R12, R24.reuse, 0x8, R16 ;  /* 0x00000008180c7825 */ /* 0x044fe200078e0010 */
[----:B------:R-:W-:Y:S01]  /*0200*/  ULDC.64 UR14, c[0x0][0x230] ;  /* 0x00008c00000e7ab9 */ /* 0x000fe20000000a00 */
[----:B------:R-:W-:Y:S01]  /*0210*/  ULDC.64 UR18, c[0x0][0x238] ;  /* 0x00008e0000127ab9 */ /* 0x000fe20000000a00 */
[----:B------:R-:W-:Y:S01]  /*0220*/  ULDC.64 UR16, c[0x0][0x228] ;  /* 0x00008a0000107ab9 */ /* 0x000fe20000000a00 */
[C---:B---3--:R-:W-:Y:S01]  /*0230*/  IMAD.WIDE.U32 R4, R24.reuse, 0x8, R8 ;  /* 0x0000000818047825 */ /* 0x048fe200078e0008 */
[----:B------:R0:W-:Y:S03]  /*0240*/  STL.64 [R1+0x40], R26 ;  /* 0x0000401a01007387 */ /* 0x0001e60000100a00 */
[----:B-1----:R-:W-:-:S02]  /*0250*/  IMAD.WIDE.U32 R20, R24, 0x8, R22 ;  /* 0x0000000818147825 */ /* 0x002fc400078e0016 */
[----:B------:R-:W2:Y:S02]  /*0260*/  LDG.E.EL.128 R4, desc[UR6][R4.64] ;  /* 0x0000000604047981 */ /* 0x000ea4000c2e1d00 */
[C---:B------:R-:W-:Y:S01]  /*0270*/  IMAD.WIDE.U32 R8, R0.reuse, 0x8, R8 ;  /* 0x0000000800087825 */ /* 0x040fe200078e0008 */
[----:B------:R-:W-:Y:S01]  /*0280*/  LOP3.LUT R3, R3, 0xf, RZ, 0xc0, !PT ;  /* 0x0000000f03037812 */ /* 0x000fe200078ec0ff */
[----:B0-----:R-:W3:Y:S02]  /*0290*/  LDG.E.EL.64 R26, desc[UR6][R14.64] ;  /* 0x000000060e1a7981 */ /* 0x001ee4000c2e1b00 */
[C---:B------:R-:W-:Y:S02]  /*02a0*/  IMAD.WIDE.U32 R16, R0.reuse, 0x8, R16 ;  /* 0x0000000800107825 */ /* 0x040fe400078e0010 */
[----:B------:R-:W2:Y:S04]  /*02b0*/  LDG.E.EL.128 R8, desc[UR6][R8.64] ;  /* 0x0000000608087981 */ /* 0x000ea8000c2e1d00 */
[----:B------:R-:W2:Y:S04]  /*02c0*/  LDG.E.EL.128 R12, desc[UR6][R12.64] ;  /* 0x000000060c0c7981 */ /* 0x000ea8000c2e1d00 */
[----:B--2---:R-:W-:Y:S04]  /*02d0*/  STL.64 [R1+0x8f0], R12 ;  /* 0x0008f00c01007387 */ /* 0x004fe80000100a00 */
[----:B------:R0:W-:Y:S04]  /*02e0*/  STL.64 [R1+0x8e8], R14 ;  /* 0x0008e80e01007387 */ /* 0x0001e80000100a00 */
[----:B0-----:R0:W2:Y:S02]  /*02f0*/  LDG.E.EL.128 R12, desc[UR6][R20.64] ;  /* 0x00000006140c7981 */ /* 0x0010a4000c2e1d00 */
[----:B0-----:R-:W-:-:S06]  /*0300*/  IMAD.WIDE.U32 R20, R0, 0x8, R22 ;  /* 0x0000000800147825 */ /* 0x001fcc00078e0016 */
[----:B------:R-:W2:Y:S04]  /*0310*/  LDG.E.EL.128 R20, desc[UR6][R20.64] ;  /* 0x0000000614147981 */ /* 0x000ea8000c2e1d00 */
[----:B-----5:R0:W-:Y:S04]  /*0320*/  STL.64 [R1+0x38], R18 ;  /* 0x0000381201007387 */ /* 0x0201e80000100a00 */
[----:B---3--:R1:W-:Y:S01]  /*0330*/  STL.64 [R1+0x30], R26 ;  /* 0x0000301a01007387 */ /* 0x0083e20000100a00 */
[----:B------:R-:W-:Y:S01]  /*0340*/  I2FP.F32.U32 R3, R3 ;  /* 0x0000000300037245 */ /* 0x000fe20000201000 */
[----:B------:R-:W-:-:S02]  /*0350*/  UPRMT UR4, UR5, 0x654, UR4 ;  /* 0x0000065405047896 */ /* 0x000fc40008000004 */
[----:B0-----:R-:W3:Y:S01]  /*0360*/  LDG.E.EL.128 R16, desc[UR6][R16.64] ;  /* 0x0000000610107981 */ /* 0x001ee2000c2e1d00 */
[----:B-1----:R-:W0:Y:S03]  /*0370*/  LDC.64 R26, c[0x0][0x258] ;  /* 0x00009600ff1a7b82 */ /* 0x002e260000000a00 */
[----:B--2---:R-:W-:Y:S04]  /*0380*/  STL.64 [R1+0x8e0], R20 ;  /* 0x0008e01401007387 */ /* 0x004fe80000100a00 */
[----:B------:R-:W-:Y:S04]  /*0390*/  STL [R1+0x8d8], R22 ;  /* 0x0008d81601007387 */ /* 0x000fe80000100800 */
[----:B------:R-:W-:Y:S04]  /*03a0*/  STL [R1+0x8d4], R23 ;  /* 0x0008d41701007387 */ /* 0x000fe80000100800 */
[----:B------:R0:W-:Y:S04]  /*03b0*/  STL.64 [R1], R12 ;  /* 0x0000000c01007387 */ /* 0x0001e80000100a00 */
[----:B------:R1:W-:Y:S01]  /*03c0*/  STL.64 [R1+0x8], R14 ;  /* 0x0000080e01007387 */ /* 0x0003e20000100a00 */
[----:B0-----:R-:W-:-:S06]  /*03d0*/  IMAD.WIDE.U32 R12, R0, 0x8, R26 ;  /* 0x00000008000c7825 */ /* 0x001fcc00078e001a */
[----:B-1----:R-:W2:Y:S01]  /*03e0*/  LDG.E.EL.128 R12, desc[UR6][R12.64] ;  /* 0x000000060c0c7981 */ /* 0x002ea2000c2e1d00 */
[----:B------:R-:W0:Y:S01]  /*03f0*/  S2R R20, SR_TID.X ;  /* 0x0000000000147919 */ /* 0x000e220000002100 */
[----:B------:R-:W1:Y:S02]  /*0400*/  S2R R0, SR_CTAID.X ;  /* 0x0000000000007919 */ /* 0x000e640000002500 */
[----:B--2---:R0:W-:Y:S02]  /*0410*/  STL.64 [R1+0x10], R12 ;  /* 0x0000100c01007387 */ /* 0x0041e40000100a00 */
[----:B0-----:R-:W-:-:S04]  /*0420*/  SHF.R.U32.HI R12, RZ, 0x4, R20 ;  /* 0x00000004ff0c7819 */ /* 0x001fc80000011614 */
[----:B------:R-:W-:Y:S01]  /*0430*/  SGXT.U32 R13, R12, 0x4 ;  /* 0x000000040c0d781a */ /* 0x000fe20000000000 */
[----:B------:R-:W-:-:S03]  /*0440*/  FMUL R12, R3, 0.46666666865348815918 ;  /* 0x3eeeeeef030c7820 */ /* 0x000fc60000400000 */
[----:B------:R-:W-:Y:S01]  /*0450*/  I2FP.F32.U32 R3, R13 ;  /* 0x0000000d00037245 */ /* 0x000fe20000201000 */
[----:B------:R0:W2:Y:S01]  /*0460*/  FRND.FTZ.FLOOR R21, R12 ;  /* 0x0000000c00157307 */ /* 0x0000a20000215000 */
[----:B------:R5:W-:Y:S01]  /*0470*/  STL.64 [R1+0x18], R14 ;  /* 0x0000180e01007387 */ /* 0x000be20000100a00 */
[----:B0-----:R-:W0:Y:S02]  /*0480*/  LDC.64 R12, c[0x0][0x290] ;  /* 0x0000a400ff0c7b82 */ /* 0x001e240000000a00 */
[----:B-----5:R-:W-:-:S04]  /*0490*/  FMUL R14, R3, 0.46666666865348815918 ;  /* 0x3eeeeeef030e7820 */ /* 0x020fc80000400000 */
[----:B------:R5:W3:Y:S01]  /*04a0*/  FRND.FTZ.FLOOR R15, R14 ;  /* 0x0000000e000f7307 */ /* 0x000ae20000215000 */
[----:B------:R-:W-:-:S04]  /*04b0*/  LOP3.LUT R20, R20, 0xf, RZ, 0xc0, !PT ;  /* 0x0000000f14147812 */ /* 0x000fc800078ec0ff */
[----:B------:R-:W-:Y:S02]  /*04c0*/  I2FP.F32.U32 R20, R20 ;  /* 0x0000001400147245 */ /* 0x000fe40000201000 */
[----:B-----5:R-:W-:-:S03]  /*04d0*/  LOP3.LUT R14, R2, 0x7fc, RZ, 0xc0, !PT ;  /* 0x000007fc020e7812 */ /* 0x020fc600078ec0ff */
[----:B--2---:R-:W-:Y:S02]  /*04e0*/  FFMA R21, R20, 0.46666666865348815918, -R21 ;  /* 0x3eeeeeef14157823 */ /* 0x004fe40000000815 */
[----:B-1----:R-:W-:Y:S01]  /*04f0*/  IMAD R0, R0, 0x800, R14 ;  /* 0x0000080000007824 */ /* 0x002fe200078e020e */
[----:B----4-:R-:W-:Y:S01]  /*0500*/  SHF.R.U32.HI R14, RZ, 0x1c, R29 ;  /* 0x0000001cff0e7819 */ /* 0x010fe2000001161d */
[----:B---3--:R-:W-:-:S03]  /*0510*/  FFMA R20, R3, 0.46666666865348815918, -R15 ;  /* 0x3eeeeeef03147823 */ /* 0x008fc6000000080f */
[----:B------:R-:W-:Y:S01]  /*0520*/  LOP3.LUT R3, R14, 0x8, RZ, 0xc0, !PT ;  /* 0x000000080e037812 */ /* 0x000fe200078ec0ff */
[----:B0-----:R-:W-:Y:S01]  /*0530*/  IMAD.WIDE R14, R0, 0x4, R12 ;  /* 0x00000004000e7825 */ /* 0x001fe200078e020c */
[--C-:B------:R-:W-:Y:S02]  /*0540*/  SHF.R.U32.HI R0, RZ, 0x1c, R7.reuse ;  /* 0x0000001cff007819 */ /* 0x100fe40000011607 */
[----:B------:R-:W-:Y:S02]  /*0550*/  IADD3 R23, P0, R28, R3, RZ ;  /* 0x000000031c177210 */ /* 0x000fe40007f1e0ff */
[----:B------:R-:W-:Y:S01]  /*0560*/  LOP3.LUT R28, R0, 0x8, RZ, 0xc0, !PT ;  /* 0x00000008001c7812 */ /* 0x000fe200078ec0ff */
[----:B------:R-:W-:Y:S03]  /*0570*/  STL [R1+0xd4], R21 ;  /* 0x0000d41501007387 */ /* 0x000fe60000100800 */
[----:B------:R-:W-:Y:S01]  /*0580*/  IADD3 R14, P1, R6, R28, RZ ;  /* 0x0000001c060e7210 */ /* 0x000fe20007f3e0ff */
[----:B------:R0:W-:Y:S04]  /*0590*/  STL [R1+0xa4], R20 ;  /* 0x0000a41401007387 */ /* 0x0001e80000100800 */
[----:B------:R-:W-:Y:S01]  /*05a0*/  IMAD.X R15, RZ, RZ, R7, P1 ;  /* 0x000000ffff0f7224 */ /* 0x000fe200008e0607 */
[----:B0-----:R-:W2:Y:S04]  /*05b0*/  LDL.LU.64 R20, [R1+0x30] ;  /* 0x0000300001147983 */ /* 0x001ea80000300a00 */
[----:B------:R-:W3:Y:S01]  /*05c0*/  LDL.LU.64 R6, [R1+0x40] ;  /* 0x0000400001067983 */ /* 0x000ee20000300a00 */
[----:B------:R-:W-:Y:S01]  /*05d0*/  SHF.R.U32.HI R12, RZ, 0x1c, R5 ;  /* 0x0000001cff0c7819 */ /* 0x000fe20000011605 */
[----:B------:R-:W-:-:S03]  /*05e0*/  IMAD.X R22, RZ, RZ, R29, P0 ;  /* 0x000000ffff167224 */ /* 0x000fc600000e061d */
[----:B------:R-:W-:Y:S02]  /*05f0*/  LOP3.LUT R3, R12, 0x8, RZ, 0xc0, !PT ;  /* 0x000000080c037812 */ /* 0x000fe400078ec0ff */
[----:B------:R-:W-:Y:S02]  /*0600*/  SHF.R.U32.HI R28, RZ, 0x1c, R9 ;  /* 0x0000001cff1c7819 */ /* 0x000fe40000011609 */
[----:B------:R-:W-:Y:S02]  /*0610*/  IADD3 R12, P0, R4, R3, RZ ;  /* 0x00000003040c7210 */ /* 0x000fe40007f1e0ff */
[----:B------:R-:W-:Y:S02]  /*0620*/  SHF.R.U32.HI R4, RZ, 0x1c, R11 ;  /* 0x0000001cff047819 */ /* 0x000fe4000001160b */
[----:B------:R-:W-:Y:S01]  /*0630*/  LOP3.LUT R28, R28, 0x8, RZ, 0xc0, !PT ;  /* 0x000000081c1c7812 */ /* 0x000fe200078ec0ff */
[----:B------:R-:W-:Y:S01]  /*0640*/  IMAD.X R13, RZ, RZ, R5, P0 ;  /* 0x000000ffff0d7224 */ /* 0x000fe200000e0605 */
[----:B------:R-:W-:-:S02]  /*0650*/  LOP3.LUT R4, R4, 0x8, RZ, 0xc0, !PT ;  /* 0x0000000804047812 */ /* 0x000fc400078ec0ff */
[----:B------:R-:W-:Y:S02]  /*0660*/  LOP3.LUT R0, R2, 0x7fc, RZ, 0xc0, !PT ;  /* 0x000007fc02007812 */ /* 0x000fe400078ec0ff */
[----:B------:R-:W-:Y:S02]  /*0670*/  IADD3 R28, P0, R8, R28, RZ ;  /* 0x0000001c081c7210 */ /* 0x000fe40007f1e0ff */
[----:B------:R-:W-:Y:S02]  /*0680*/  IADD3 R10, P1, R10, R4, RZ ;  /* 0x000000040a0a7210 */ /* 0x000fe40007f3e0ff */
[----:B------:R-:W-:Y:S01]  /*0690*/  LEA R3, R0, UR4, 0x4 ;  /* 0x0000000400037c11 */ /* 0x000fe2000f8e20ff */
[----:B------:R-:W-:Y:S01]  /*06a0*/  IMAD.X R29, RZ, RZ, R9, P0 ;  /* 0x000000ffff1d7224 */ /* 0x000fe200000e0609 */
[----:B------:R-:W-:Y:S04]  /*06b0*/  STL.64 [R1+0x28], R12 ;  /* 0x0000280c01007387 */ /* 0x000fe80000100a00 */
[----:B------:R-:W-:Y:S04]  /*06c0*/  STL.64 [R1+0x20], R14 ;  /* 0x0000200e01007387 */ /* 0x000fe80000100a00 */
[----:B------:R0:W-:Y:S04]  /*06d0*/  STS.64 [R3], R12 ;  /* 0x0000000c03007388 */ /* 0x0001e80000000a00 */
[----:B------:R1:W-:Y:S04]  /*06e0*/  STS.64 [R3+0x10], R14 ;  /* 0x0000100e03007388 */ /* 0x0003e80000000a00 */
[----:B0-----:R-:W4:Y:S04]  /*06f0*/  LDL.LU.64 R12, [R1+0x8f0] ;  /* 0x0008f000010c7983 */ /* 0x001f280000300a00 */
[----:B------:R-:W5:Y:S04]  /*0700*/  LDL.LU.64 R8, [R1+0x38] ;  /* 0x0000380001087983 */ /* 0x000f680000300a00 */
[----:B-1----:R-:W2:Y:S01]  /*0710*/  LDL.LU.64 R14, [R1+0x8e8] ;  /* 0x0008e800010e7983 */ /* 0x002ea20000300a00 */
[----:B---3--:R-:W-:-:S04]  /*0720*/  SHF.R.U32.HI R5, RZ, 0x1c, R7 ;  /* 0x0000001cff057819 */ /* 0x008fc80000011607 */
[----:B------:R-:W-:-:S04]  /*0730*/  LOP3.LUT R4, R5, 0x8, RZ, 0xc0, !PT ;  /* 0x0000000805047812 */ /* 0x000fc800078ec0ff */
[----:B------:R-:W-:-:S05]  /*0740*/  IADD3 R5, P0, R6, R4, RZ ;  /* 0x0000000406057210 */ /* 0x000fca0007f1e0ff */
[----:B------:R0:W-:Y:S04]  /*0750*/  STL [R1+0x70], R5 ;  /* 0x0000700501007387 */ /* 0x0001e80000100800 */
[----:B0-----:R-:W3:Y:S01]  /*0760*/  LDL.LU.64 R4, [R1] ;  /* 0x0000000001047983 */ /* 0x001ee20000300a00 */
[----:B------:R-:W-:-:S04]  /*0770*/  LOP3.LUT R0, R0, 0x2, RZ, 0xfc, !PT ;  /* 0x0000000200007812 */ /* 0x000fc800078efcff */
[----:B------:R-:W-:Y:S01]  /*0780*/  LEA R0, R0, UR4, 0x4 ;  /* 0x0000000400007c11 */ /* 0x000fe2000f8e20ff */
[----:B------:R-:W-:-:S04]  /*0790*/  IMAD.X R11, RZ, RZ, R11, P1 ;  /* 0x000000ffff0b7224 */ /* 0x000fc800008e060b */
[----:B------:R-:W-:Y:S04]  /*07a0*/  STL [R1+0x50], R0 ;  /* 0x0000500001007387 */ /* 0x000fe80000100800 */
[----:B------:R-:W-:Y:S04]  /*07b0*/  STS.64 [R0], R28 ;  /* 0x0000001c00007388 */ /* 0x000fe80000000a00 */
[----:B------:R-:W-:Y:S04]  /*07c0*/  STL.64 [R1+0x890], R28 ;  /* 0x0008901c01007387 */ /* 0x000fe80000100a00 */
[----:B------:R-:W-:Y:S01]  /*07d0*/  STL.64 [R1+0x878], R10 ;  /* 0x0008780a01007387 */ /* 0x000fe20000100a00 */
[----:B-----5:R-:W-:-:S03]  /*07e0*/  SHF.R.U32.HI R6, RZ, 0x1c, R9 ;  /* 0x0000001cff067819 */ /* 0x020fc60000011609 */
[----:B------:R0:W-:Y:S01]  /*07f0*/  STS.64 [R3+0x30], R10 ;  /* 0x0000300a03007388 */ /* 0x0001e20000000a00 */
[----:B------:R-:W-:-:S04]  /*0800*/  LOP3.LUT R6, R6, 0x8, RZ, 0xc0, !PT ;  /* 0x0000000806067812 */ /* 0x000fc800078ec0ff */
[----:B0-----:R-:W-:Y:S01]  /*0810*/  IADD3 R10, P2, R8, R6, RZ ;  /* 0x00000006080a7210 */ /* 0x001fe20007f5e0ff */
[----:B------:R-:W-:Y:S01]  /*0820*/  IMAD.MOV.U32 R6, RZ, RZ, R8 ;  /* 0x000000ffff067224 */ /* 0x000fe200078e0008 */
[----:B------:R-:W0:Y:S02]  /*0830*/  S2R R0, SR_CTAID.X ;  /* 0x0000000000007919 */ /* 0x000e240000002500 */
[----:B0-----:R-:W-:Y:S01]  /*0840*/  ISETP.GE.AND P4, PT, R0, 0x80, PT ;  /* 0x000000800000780c */ /* 0x001fe20003f86270 */
[----:B---3--:R-:W-:Y:S02]  /*0850*/  IMAD.MOV.U32 R28, RZ, RZ, R4 ;  /* 0x000000ffff1c7224 */ /* 0x008fe400078e0004 */
[----:B------:R-:W-:Y:S01]  /*0860*/  IMAD.X R4, RZ, RZ, R7, P0 ;  /* 0x000000ffff047224 */ /* 0x000fe200000e0607 */
[----:B--2---:R-:W-:Y:S01]  /*0870*/  SHF.R.U32.HI R7, RZ, 0x1c, R21 ;  /* 0x0000001cff077819 */ /* 0x004fe20000011615 */
[----:B------:R-:W-:Y:S01]  /*0880*/  IMAD.MOV.U32 R29, RZ, RZ, R5 ;  /* 0x000000ffff1d7224 */ /* 0x000fe200078e0005 */
[----:B------:R-:W-:-:S02]  /*0890*/  SHF.R.U32.HI R5, RZ, 0x1c, R15 ;  /* 0x0000001cff057819 */ /* 0x000fc4000001160f */
[----:B------:R4:W-:Y:S01]  /*08a0*/  STL [R1+0x8c], R4 ;  /* 0x00008c0401007387 */ /* 0x0009e20000100800 */
[----:B------:R-:W-:Y:S02]  /*08b0*/  LOP3.LUT R7, R7, 0x8, RZ, 0xc0, !PT ;  /* 0x0000000807077812 */ /* 0x000fe400078ec0ff */
[----:B------:R-:W-:Y:S02]  /*08c0*/  LOP3.LUT R5, R5, 0x8, RZ, 0xc0, !PT ;  /* 0x0000000805057812 */ /* 0x000fe400078ec0ff */
[----:B----4-:R-:W-:Y:S01]  /*08d0*/  SHF.R.U32.HI R4, RZ, 0x1c, R13 ;  /* 0x0000001cff047819 */ /* 0x010fe2000001160d */
[----:B------:R0:W-:Y:S01]  /*08e0*/  STL [R1+0x6c], R10 ;  /* 0x00006c0a01007387 */ /* 0x0001e20000100800 */
[----:B------:R-:W-:Y:S02]  /*08f0*/  IADD3 R11, P3, R20, R7, RZ ;  /* 0x00000007140b7210 */ /* 0x000fe40007f7e0ff */
[----:B------:R-:W-:Y:S01]  /*0900*/  LOP3.LUT R4, R4, 0x8, RZ, 0xc0, !PT ;  /* 0x0000000804047812 */ /* 0x000fe200078ec0ff */
[----:B------:R-:W-:Y:S01]  /*0910*/  IMAD.MOV.U32 R7, RZ, RZ, R9 ;  /* 0x000000ffff077224 */ /* 0x000fe200078e0009 */
[----:B------:R-:W-:Y:S01]  /*0920*/  IADD3 R8, P1, R14, R5, RZ ;  /* 0x000000050e087210 */ /* 0x000fe20007f3e0ff */
[----:B------:R1:W-:Y:S01]  /*0930*/  STL [R1+0x68], R11 ;  /* 0x0000680b01007387 */ /* 0x0003e20000100800 */
[----:B0-----:R-:W-:Y:S01]  /*0940*/  IADD3 R10, P0, R12, R4, RZ ;  /* 0x000000040c0a7210 */ /* 0x001fe20007f1e0ff */
[----:B------:R-:W-:-:S02]  /*0950*/  IMAD.X R5, RZ, RZ, R7, P2 ;  /* 0x000000ffff057224 */ /* 0x000fc400010e0607 */
[----:B------:R-:W-:Y:S02]  /*0960*/  IMAD.X R4, RZ, RZ, R21, P3 ;  /* 0x000000ffff047224 */ /* 0x000fe400018e0615 */
[----:B------:R-:W-:Y:S02]  /*0970*/  IMAD.X R9, RZ, RZ, R15, P1 ;  /* 0x000000ffff097224 */ /* 0x000fe400008e060f */
[----:B-1----:R-:W-:Y:S01]  /*0980*/  IMAD.X R11, RZ, RZ, R13, P0 ;  /* 0x000000ffff0b7224 */ /* 0x002fe200000e060d */
[----:B------:R-:W-:Y:S04]  /*0990*/  STL [R1+0x88], R5 ;  /* 0x0000880501007387 */ /* 0x000fe80000100800 */
[----:B------:R0:W-:Y:S04]  /*09a0*/  STL [R1+0xa0], R4 ;  /* 0x0000a00401007387 */ /* 0x0001e80000100800 */
[----:B------:R-:W-:Y:S04]  /*09b0*/  STL.64 [R1+0x60], R10 ;  /* 0x0000600a01007387 */ /* 0x000fe80000100a00 */
[----:B------:R1:W-:Y:S01]  /*09c0*/  STL.64 [R1+0x58], R8 ;  /* 0x0000580801007387 */ /* 0x0003e20000100a00 */
[----:B0-----:R-:W-:Y:S01]  /*09d0*/  SHF.R.U32.HI R4, RZ, 0x1c, R17 ;  /* 0x0000001cff047819 */ /* 0x001fe20000011611 */
[----:B-1----:R-:W0:Y:S03]  /*09e0*/  S2R R9, SR_TID.X ;  /* 0x0000000000097919 */ /* 0x002e260000002100 */
[----:B------:R-:W-:-:S04]  /*09f0*/  LOP3.LUT R4, R4, 0x8, RZ, 0xc0, !PT ;  /* 0x0000000804047812 */ /* 0x000fc800078ec0ff */
[----:B------:R-:W-:-:S05]  /*0a00*/  IADD3 R10, P0, R16, R4, RZ ;  /* 0x00000004100a7210 */ /* 0x000fca0007f1e0ff */
[----:B------:R-:W-:Y:S02]  /*0a10*/  IMAD.X R11, RZ, RZ, R17, P0 ;  /* 0x000000ffff0b7224 */ /* 0x000fe400000e0611 */
[----:B------:R-:W1:Y:S01]  /*0a20*/  LDC.64 R16, c[0x0][0x290] ;  /* 0x0000a400ff107b82 */ /* 0x000e620000000a00 */
[----:B------:R-:W-:Y:S02]  /*0a30*/  CS2R R12, SRZ ;  /* 0x00000000000c7805 */ /* 0x000fe4000001ff00 */
[----:B------:R-:W-:Y:S02]  /*0a40*/  CS2R R14, SRZ ;  /* 0x00000000000e7805 */ /* 0x000fe4000001ff00 */
[----:B0-----:R-:W-:Y:S02]  /*0a50*/  LOP3.LUT R7, R9, 0x1ff, RZ, 0xc0, !PT ;  /* 0x000001ff09077812 */ /* 0x001fe400078ec0ff */
[----:B------:R-:W-:-:S05]  /*0a60*/  LOP3.LUT R9, R2, 0x7fc, RZ, 0xc0, !PT ;  /* 0x000007fc02097812 */ /* 0x000fca00078ec0ff */
[----:B------:R-:W-:-:S04]  /*0a70*/  IMAD R8, R0, 0x800, R9 ;  /* 0x0000080000087824 */ /* 0x000fc800078e0209 */
[----:B-1----:R-:W-:-:S05]  /*0a80*/  IMAD.WIDE R8, R8, 0x4, R16 ;  /* 0x0000000408087825 */ /* 0x002fca00078e0210 */
[----:B------:R0:W2:Y:S01]  /*0a90*/  @!P4 LDG.E.EF.128 R12, desc[UR6][R8.64] ;  /* 0x00000006080cc981 */ /* 0x0000a2000c0e1d00 */
[----:B------:R-:W-:Y:S02]  /*0aa0*/  SHF.R.U32.HI R5, RZ, 0x1c, R19 ;  /* 0x0000001cff057819 */ /* 0x000fe40000011613 */
[--C-:B------:R-:W-:Y:S02]  /*0ab0*/  SHF.R.U32.HI R6, RZ, 0x1c, R29.reuse ;  /* 0x0000001cff067819 */ /* 0x100fe4000001161d */
[----:B------:R-:W-:Y:S01]  /*0ac0*/  LOP3.LUT R5, R5, 0x8, RZ, 0xc0, !PT ;  /* 0x0000000805057812 */ /* 0x000fe200078ec0ff */
[----:B------:R-:W-:Y:S01]  /*0ad0*/  IMAD.MOV.U32 R4, RZ, RZ, R28 ;  /* 0x000000ffff047224 */ /* 0x000fe200078e001c */
[----:B------:R-:W-:Y:S02]  /*0ae0*/  LOP3.LUT R6, R6, 0x8, RZ, 0xc0, !PT ;  /* 0x0000000806067812 */ /* 0x000fe400078ec0ff */
[----:B------:R-:W-:Y:S01]  /*0af0*/  IADD3 R20, P1, R18, R5, RZ ;  /* 0x0000000512147210 */ /* 0x000fe20007f3e0ff */
[----:B------:R-:W-:Y:S01]  /*0b00*/  IMAD.MOV.U32 R5, RZ, RZ, R29 ;  /* 0x000000ffff057224 */ /* 0x000fe200078e001d */
[----:B------:R-:W-:-:S03]  /*0b10*/  IADD3 R28, P2, R4, R6, RZ ;  /* 0x00000006041c7210 */ /* 0x000fc60007f5e0ff */
[----:B------:R-:W-:Y:S01]  /*0b20*/  IMAD.X R21, RZ, RZ, R19, P1 ;  /* 0x000000ffff157224 */ /* 0x000fe200008e0613 */
[----:B------:R-:W-:Y:S01]  /*0b30*/  LOP3.LUT R4, R7, 0x200, RZ, 0xfc, !PT ;  /* 0x0000020007047812 */ /* 0x000fe200078efcff */
[----:B------:R-:W-:-:S03]  /*0b40*/  IMAD.X R29, RZ, RZ, R5, P2 ;  /* 0x000000ffff1d7224 */ /* 0x000fc600010e0605 */
[----:B------:R1:W-:Y:S01]  /*0b50*/  STL.64 [R1+0x30], R20 ;  /* 0x0000301401007387 */ /* 0x0003e20000100a00 */
[----:B------:R-:W-:-:S03]  /*0b60*/  SHF.L.U64.HI R5, R23, 0x3, R22 ;  /* 0x0000000317057819 */ /* 0x000fc60000010216 */
[----:B-1----:R-:W3:Y:S04]  /*0b70*/  LDL.LU.64 R20, [R1+0x8e0] ;  /* 0x0008e00001147983 */ /* 0x002ee80000300a00 */
[----:B------:R-:W4:Y:S04]  /*0b80*/  LDL.LU.64 R18, [R1+0x8] ;  /* 0x0000080001127983 */ /* 0x000f280000300a00 */
[----:B------:R-:W-:Y:S04]  /*0b90*/  STL.64 [R1+0x38], R10 ;  /* 0x0000380a01007387 */ /* 0x000fe80000100a00 */
[----:B------:R1:W-:Y:S04]  /*0ba0*/  STL.64 [R1+0x898], R10 ;  /* 0x0008980a01007387 */ /* 0x0003e80000100a00 */
[----:B------:R5:W-:Y:S04]  /*0bb0*/  STL.64 [R1+0x98], R28 ;  /* 0x0000981c01007387 */ /* 0x000be80000100a00 */
[----:B------:R-:W3:Y:S01]  /*0bc0*/  LDL.LU R22, [R1+0x8d8] ;  /* 0x0008d80001167983 */ /* 0x000ee20000300800 */
[----:B-1----:R-:W-:Y:S01]  /*0bd0*/  LEA R10, R4, UR4, 0x4 ;  /* 0x00000004040a7c11 */ /* 0x002fe2000f8e20ff */
[----:B------:R-:W-:-:S02]  /*0be0*/  IMAD.SHL.U32 R4, R23, 0x8, RZ ;  /* 0x0000000817047824 */ /* 0x000fc400078e00ff */
[----:B------:R-:W3:Y:S01]  /*0bf0*/  LDL.LU R23, [R1+0x8d4] ;  /* 0x0008d40001177983 */ /* 0x000ee20000300800 */
[----:B------:R-:W-:-:S06]  /*0c00*/  IMAD.WIDE.U32 R24, R24, 0x8, R26 ;  /* 0x0000000818187825 */ /* 0x000fcc00078e001a */
[----:B------:R-:W3:Y:S01]  /*0c10*/  LDG.E.EL.128 R24, desc[UR6][R24.64] ;  /* 0x0000000618187981 */ /* 0x000ee2000c2e1d00 */
[C---:B0-----:R-:W-:Y:S02]  /*0c20*/  LOP3.LUT R8, R7.reuse, 0x400, RZ, 0xfc, !PT ;  /* 0x0000040007087812 */ /* 0x041fe400078efcff */
[C---:B------:R-:W-:Y:S02]  /*0c30*/  LOP3.LUT R6, R7.reuse, 0x600, RZ, 0xfc, !PT ;  /* 0x0000060007067812 */ /* 0x040fe400078efcff */
[C---:B------:R-:W-:Y:S02]  /*0c40*/  LEA R11, R7.reuse, UR4, 0x4 ;  /* 0x00000004070b7c11 */ /* 0x040fe4000f8e20ff */
[----:B------:R-:W-:Y:S02]  /*0c50*/  LEA R9, R8, UR4, 0x4 ;  /* 0x0000000408097c11 */ /* 0x000fe4000f8e20ff */
[----:B------:R-:W-:Y:S01]  /*0c60*/  LEA R8, R6, UR4, 0x4 ;  /* 0x0000000406087c11 */ /* 0x000fe2000f8e20ff */
[----:B------:R-:W-:Y:S01]  /*0c70*/  STL [R1+0x90], R11 ;  /* 0x0000900b01007387 */ /* 0x000fe20000100800 */
[----:B------:R-:W-:Y:S01]  /*0c80*/  IMAD R6, R7, -0x8, R11 ;  /* 0xfffffff807067824 */ /* 0x000fe200078e020b */
[----:B-----5:R-:W-:Y:S01]  /*0c90*/  LOP3.LUT R29, R2, 0x7fc, RZ, 0xc0, !PT ;  /* 0x000007fc021d7812 */ /* 0x020fe200078ec0ff */
[----:B------:R-:W-:Y:S01]  /*0ca0*/  ULDC.64 UR4, c[0x0][0x228] ;  /* 0x00008a0000047ab9 */ /* 0x000fe20000000a00 */
[----:B------:R-:W-:Y:S06]  /*0cb0*/  BAR.SYNC.DEFER_BLOCKING 0x0 ;  /* 0x0000000000007b1d */ /* 0x000fec0000010000 */
[----:B------:R-:W-:Y:S04]  /*0cc0*/  STL [R1+0xc0], R10 ;  /* 0x0000c00a01007387 */ /* 0x000fe80000100800 */
[----:B------:R-:W-:Y:S04]  /*0cd0*/  STL [R1+0x94], R9 ;  /* 0x0000940901007387 */ /* 0x000fe80000100800 */
[----:B------:R-:W-:Y:S04]  /*0ce0*/  STL [R1+0xc4], R8 ;  /* 0x0000c40801007387 */ /* 0x000fe80000100800 */
[----:B--2---:R-:W-:Y:S04]  /*0cf0*/  STL.64 [R1+0x2d0], R12 ;  /* 0x0002d00c01007387 */ /* 0x004fe80000100a00 */
[----:B------:R-:W-:Y:S04]  /*0d00*/  STL.64 [R1+0x2d8], R14 ;  /* 0x0002d80e01007387 */ /* 0x000fe80000100a00 */
[----:B------:R-:W0:Y:S04]  /*0d10*/  LDS.64 R14, [R11] ;  /* 0x000000000b0e7984 */ /* 0x000e280000000a00 */
[----:B------:R-:W1:Y:S04]  /*0d20*/  LDS.64 R12, [R10] ;  /* 0x000000000a0c7984 */ /* 0x000e680000000a00 */
[----:B------:R-:W-:Y:S04]  /*0d30*/  LDS.64 R10, [R9] ;  /* 0x00000000090a7984 */ /* 0x000fe80000000a00 */
[----:B------:R-:W2:Y:S01]  /*0d40*/  LDS.64 R8, [R8] ;  /* 0x0000000008087984 */ /* 0x000ea20000000a00 */
[----:B------:R-:W-:Y:S06]  /*0d50*/  BAR.SYNC.DEFER_BLOCKING 0x0 ;  /* 0x0000000000007b1d */ /* 0x000fec0000010000 */
[----:B------:R-:W-:Y:S04]  /*0d60*/  STS.64 [R6], R4 ;  /* 0x0000000406007388 */ /* 0x000fe80000000a00 */
[----:B------:R-:W-:Y:S04]  /*0d70*/  STS.64 [R6+0x1000], R4 ;  /* 0x0010000406007388 */ /* 0x000fe80000000a00 */
[----:B------:R-:W-:Y:S04]  /*0d80*/  STS.64 [R6+0x2000], R4 ;  /* 0x0020000406007388 */ /* 0x000fe80000000a00 */
[----:B------:R5:W-:Y:S01]  /*0d90*/  STS.64 [R6+0x3000], R4 ;  /* 0x0030000406007388 */ /* 0x000be20000000a00 */
[----:B----4-:R-:W-:-:S03]  /*0da0*/  SHF.R.U32.HI R7, RZ, 0x1c, R19 ;  /* 0x0000001cff077819 */ /* 0x010fc60000011613 */
[----:B0-----:R-:W-:Y:S04]  /*0db0*/  STL.64 [R1+0x40], R14 ;  /* 0x0000400e01007387 */ /* 0x001fe80000100a00 */
[----:B-1----:R0:W-:Y:S01]  /*0dc0*/  STL.64 [R1+0x160], R12 ;  /* 0x0001600c01007387 */ /* 0x0021e20000100a00 */
[----:B-----5:R-:W-:Y:S02]  /*0dd0*/  LOP3.LUT R4, R7, 0x8, RZ, 0xc0, !PT ;  /* 0x0000000807047812 */ /* 0x020fe400078ec0ff */
[----:B---3--:R-:W-:Y:S02]  /*0de0*/  SHF.R.U32.HI R5, RZ, 0x1c, R21 ;  /* 0x0000001cff057819 */ /* 0x008fe40000011615 */
[----:B------:R-:W-:Y:S01]  /*0df0*/  SHF.R.U32.HI R6, RZ, 0x1c, R23 ;  /* 0x0000001cff067819 */ /* 0x000fe20000011617 */
[----:B0-----:R-:W-:Y:S01]  /*0e00*/  IMAD R12, R29, -0x8, R3 ;  /* 0xfffffff81d0c7824 */ /* 0x001fe200078e0203 */
[----:B------:R-:W-:Y:S01]  /*0e10*/  BAR.SYNC.DEFER_BLOCKING 0x0 ;  /* 0x0000000000007b1d */ /* 0x000fe20000010000 */
[----:B------:R-:W-:-:S02]  /*0e20*/  IADD3 R28, P0, R18, R4, RZ ;  /* 0x00000004121c7210 */ /* 0x000fc40007f1e0ff */
[----:B------:R-:W-:Y:S02]  /*0e30*/  LOP3.LUT R13, R5, 0x8, RZ, 0xc0, !PT ;  /* 0x00000008050d7812 */ /* 0x000fe400078ec0ff */
[----:B------:R-:W-:Y:S02]  /*0e40*/  LOP3.LUT R14, R6, 0x8, RZ, 0xc0, !PT ;  /* 0x00000008060e7812 */ /* 0x000fe400078ec0ff */
[----:B------:R-:W0:Y:S04]  /*0e50*/  LDS.128 R4, [R12] ;  /* 0x000000000c047984 */ /* 0x000e280000000c00 */
[----:B--2---:R-:W-:Y:S04]  /*0e60*/  STL.64 [R1+0x8c0], R8 ;  /* 0x0008c00801007387 */ /* 0x004fe80000100a00 */
[----:B------:R-:W-:Y:S04]  /*0e70*/  STL.64 [R1+0x168], R10 ;  /* 0x0001680a01007387 */ /* 0x000fe80000100a00 */
[----:B------:R1:W-:Y:S04]  /*0e80*/  STL [R1+0x8d0], R9 ;  /* 0x0008d00901007387 */ /* 0x0003e80000100800 */
[----:B-1----:R-:W2:Y:S04]  /*0e90*/  LDL.64 R8, [R1+0x10] ;  /* 0x0000100001087983 */ /* 0x002ea80000100a00 */
[----:B------:R-:W-:Y:S04]  /*0ea0*/  STL [R1+0x8b8], R3 ;  /* 0x0008b80301007387 */ /* 0x000fe80000100800 */
[----:B0-----:R0:W-:Y:S04]  /*0eb0*/  STL.64 [R1+0x8c8], R4 ;  /* 0x0008c80401007387 */ /* 0x0011e80000100a00 */
[----:B0-----:R-:W3:Y:S01]  /*0ec0*/  LDL.LU.64 R4, [R1+0x18] ;  /* 0x0000180001047983 */ /* 0x001ee20000300a00 */
[----:B------:R-:W-:-:S02]  /*0ed0*/  IADD3 R10, P2, R22, R14, RZ ;  /* 0x0000000e160a7210 */ /* 0x000fc40007f5e0ff */
[----:B------:R-:W-:Y:S02]  /*0ee0*/  IADD3 R16, P1, R20, R13, RZ ;  /* 0x0000000d14107210 */ /* 0x000fe40007f3e0ff */
[----:B------:R-:W-:Y:S01]  /*0ef0*/  SHF.R.U32.HI R14, RZ, 0x1c, R25 ;  /* 0x0000001cff0e7819 */ /* 0x000fe20000011619 */
[----:B------:R-:W-:Y:S02]  /*0f00*/  IMAD.X R11, RZ, RZ, R23, P2 ;  /* 0x000000ffff0b7224 */ /* 0x000fe400010e0617 */
[----:B------:R-:W-:Y:S01]  /*0f10*/  IMAD.X R17, RZ, RZ, R21, P1 ;  /* 0x000000ffff117224 */ /* 0x000fe200008e0615 */
[----:B------:R-:W-:Y:S01]  /*0f20*/  LOP3.LUT R14, R14, 0x8, RZ, 0xc0, !PT ;  /* 0x000000080e0e7812 */ /* 0x000fe200078ec0ff */
[----:B------:R-:W-:Y:S01]  /*0f30*/  STL.64 [R1+0x8b0], R6 ;  /* 0x0008b00601007387 */ /* 0x000fe20000100a00 */
[----:B------:R-:W-:Y:S02]  /*0f40*/  IMAD.X R29, RZ, RZ, R19, P0 ;  /* 0x000000ffff1d7224 */ /* 0x000fe400000e0613 */
[----:B------:R-:W-:Y:S01]  /*0f50*/  IADD3 R20, P0, R24, R14, RZ ;  /* 0x0000000e18147210 */ /* 0x000fe20007f1e0ff */
[----:B------:R0:W-:Y:S01]  /*0f60*/  STL.64 [R1+0x48], R10 ;  /* 0x0000480a01007387 */ /* 0x0001e20000100a00 */
[----:B------:R-:W-:-:S03]  /*0f70*/  SHF.R.U32.HI R13, RZ, 0x1c, R27 ;  /* 0x0000001cff0d7819 */ /* 0x000fc6000001161b */
[----:B------:R-:W-:Y:S01]  /*0f80*/  IMAD.X R21, RZ, RZ, R25, P0 ;  /* 0x000000ffff157224 */ /* 0x000fe200000e0619 */
[----:B------:R-:W-:Y:S01]  /*0f90*/  LOP3.LUT R13, R13, 0x8, RZ, 0xc0, !PT ;  /* 0x000000080d0d7812 */ /* 0x000fe200078ec0ff */
[----:B0-----:R-:W4:Y:S04]  /*0fa0*/  LDL.LU R11, [R1+0x8c] ;  /* 0x00008c00010b7983 */ /* 0x001f280000300800 */
[----:B------:R3:W-:Y:S04]  /*0fb0*/  STL.64 [R1+0x78], R16 ;  /* 0x0000781001007387 */ /* 0x0007e80000100a00 */
[----:B------:R-:W4:Y:S04]  /*0fc0*/  LDL.LU R3, [R1+0x70] ;  /* 0x0000700001037983 */ /* 0x000f280000300800 */
[----:B------:R-:W5:Y:S04]  /*0fd0*/  LDL.LU R18, [R1+0xa0] ;  /* 0x0000a00001127983 */ /* 0x000f680000300800 */
[----:B------:R-:W4:Y:S04]  /*0fe0*/  LDL.LU.64 R6, [R1+0x28] ;  /* 0x0000280001067983 */ /* 0x000f280000300a00 */
[----:B------:R-:W-:Y:S01]  /*0ff0*/  STL.64 [R1+0x80], R28 ;  /* 0x0000801c01007387 */ /* 0x000fe20000100a00 */
[----:B------:R-:W-:-:S05]  /*1000*/  IADD3 R22, P1, R26, R13, RZ ;  /* 0x0000000d1a167210 */ /* 0x000fca0007f3e0ff */
[----:B------:R-:W-:Y:S01]  /*1010*/  IMAD.X R23, RZ, RZ, R27, P1 ;  /* 0x000000ffff177224 */ /* 0x000fe200008e061b */
[----:B--2---:R-:W-:-:S04]  /*1020*/  SHF.R.U32.HI R15, RZ, 0x1c, R9 ;  /* 0x0000001cff0f7819 */ /* 0x004fc80000011609 */
[----:B------:R-:W-:-:S04]  /*1030*/  LOP3.LUT R14, R15, 0x8, RZ, 0xc0, !PT ;  /* 0x000000080f0e7812 */ /* 0x000fc800078ec0ff */
[----:B------:R-:W-:Y:S02]  /*1040*/  IADD3 R8, P0, R8, R14, RZ ;  /* 0x0000000e08087210 */ /* 0x000fe40007f1e0ff */
[----:B---3--:R-:W-:-:S04]  /*1050*/  SHF.R.U32.HI R16, RZ, 0x1c, R5 ;  /* 0x0000001cff107819 */ /* 0x008fc80000011605 */
[----:B------:R-:W-:Y:S02]  /*1060*/  LOP3.LUT R15, R16, 0x8, RZ, 0xc0, !PT ;  /* 0x00000008100f7812 */ /* 0x000fe400078ec0ff */
[----:B------:R-:W2:Y:S04]  /*1070*/  LDL.64 R16, [R1+0x98] ;  /* 0x0000980001107983 */ /* 0x000ea80000100a00 */
[----:B------:R-:W3:Y:S04]  /*1080*/  LDL.LU R24, [R1+0x88] ;  /* 0x0000880001187983 */ /* 0x000ee80000300800 */
[----:B------:R-:W2:Y:S04]  /*1090*/  LDL.LU R9, [R1+0x8d0] ;  /* 0x0008d00001097983 */ /* 0x000ea80000300800 */
[----:B------:R0:W-:Y:S04]  /*10a0*/  STL [R1+0xb0], R8 ;  /* 0x0000b00801007387 */ /* 0x0001e80000100800 */
[----:B------:R-:W3:Y:S04]  /*10b0*/  LDL.LU R27, [R1+0x6c] ;  /* 0x00006c00011b7983 */ /* 0x000ee80000300800 */
[----:B------:R-:W5:Y:S01]  /*10c0*/  LDL.LU R26, [R1+0x68] ;  /* 0x00006800011a7983 */ /* 0x000f620000300800 */
[----:B0-----:R-:W-:-:S03]  /*10d0*/  IADD3 R8, P2, R4, R15, RZ ;  /* 0x0000000f04087210 */ /* 0x001fc60007f5e0ff */
[----:B------:R-:W0:Y:S04]  /*10e0*/  LDS.128 R12, [R12+0x10] ;  /* 0x000010000c0c7984 */ /* 0x000e280000000c00 */
[----:B------:R-:W-:Y:S04]  /*10f0*/  STL.64 [R1+0xc8], R20 ;  /* 0x0000c81401007387 */ /* 0x000fe80000100a00 */
[----:B0-----:R0:W-:Y:S04]  /*1100*/  STL.64 [R1+0x8a0], R12 ;  /* 0x0008a00c01007387 */ /* 0x0011e80000100a00 */
[----:B0-----:R-:W3:Y:S04]  /*1110*/  LDL.LU.64 R12, [R1+0x10] ;  /* 0x00001000010c7983 */ /* 0x001ee80000300a00 */
[----:B------:R0:W-:Y:S04]  /*1120*/  STL.64 [R1+0x880], R14 ;  /* 0x0008800e01007387 */ /* 0x0001e80000100a00 */
[----:B0-----:R-:W3:Y:S01]  /*1130*/  LDL.64 R14, [R1+0xb0] ;  /* 0x0000b000010e7983 */ /* 0x001ee20000100a00 */
[----:B----4-:R-:W-:-:S02]  /*1140*/  SHF.L.U64.HI R25, R3, 0x3, R11 ;  /* 0x0000000303197819 */ /* 0x010fc4000001020b */
[----:B------:R-:W-:Y:S01]  /*1150*/  SHF.R.S32.HI R19, RZ, 0x1f, R0 ;  /* 0x0000001fff137819 */ /* 0x000fe20000011400 */
[----:B------:R-:W-:Y:S01]  /*1160*/  BAR.SYNC.DEFER_BLOCKING 0x0 ;  /* 0x0000000000007b1d */ /* 0x000fe20000010000 */
[----:B--2---:R-:W-:-:S05]  /*1170*/  IMAD.X R9, RZ, RZ, R5, P2 ;  /* 0x000000ffff097224 */ /* 0x004fca00010e0605 */
[----:B---3--:R-:W2:Y:S04]  /*1180*/  LDL.64 R14, [R1+0xb0] ;  /* 0x0000b000010e7983 */ /* 0x008ea80000100a00 */
[----:B------:R-:W-:Y:S04]  /*1190*/  STL.64 [R1+0xb8], R22 ;  /* 0x0000b81601007387 */ /* 0x000fe80000100a00 */
[----:B------:R0:W-:Y:S04]  /*11a0*/  STL.64 [R1+0x8a8], R22 ;  /* 0x0008a81601007387 */ /* 0x0001e80000100a00 */
[----:B0-----:R-:W3:Y:S04]  /*11b0*/  LDL.64 R22, [R1+0x60] ;  /* 0x0000600001167983 */ /* 0x001ee80000100a00 */
[----:B------:R-:W4:Y:S04]  /*11c0*/  LDL.LU.64 R4, [R1+0x8c8] ;  /* 0x0008c80001047983 */ /* 0x000f280000300a00 */
[----:B------:R0:W-:Y:S04]  /*11d0*/  STL.64 [R1+0xa8], R8 ;  /* 0x0000a80801007387 */ /* 0x0001e80000100a00 */
[----:B0-----:R-:W3:Y:S01]  /*11e0*/  LDL.LU.64 R8, [R1+0x8c0] ;  /* 0x0008c00001087983 */ /* 0x001ee20000300a00 */
[----:B------:R-:W-:Y:S01]  /*11f0*/  IMAD.SHL.U32 R3, R3, 0x8, RZ ;  /* 0x0000000803037824 */ /* 0x000fe200078e00ff */
[C---:B------:R-:W-:Y:S01]  /*1200*/  SHF.L.U64.HI R24, R27.reuse, 0x3, R24 ;  /* 0x000000031b187819 */ /* 0x040fe20000010218 */
[----:B------:R-:W-:Y:S01]  /*1210*/  IMAD.SHL.U32 R27, R27, 0x8, RZ ;  /* 0x000000081b1b7824 */ /* 0x000fe200078e00ff */
[----:B------:R-:W4:Y:S01]  /*1220*/  LDL.LU.64 R10, [R1+0x20] ;  /* 0x00002000010a7983 */ /* 0x000f220000300a00 */
[----:B------:R-:W-:-:S02]  /*1230*/  LEA.HI R19, R19, R0, RZ, 0x5 ;  /* 0x0000000013137211 */ /* 0x000fc400078f28ff */
[C---:B-----5:R-:W-:Y:S01]  /*1240*/  SHF.L.U64.HI R18, R26.reuse, 0x3, R18 ;  /* 0x000000031a127819 */ /* 0x060fe20000010212 */
[----:B------:R-:W-:Y:S02]  /*1250*/  IMAD.SHL.U32 R26, R26, 0x8, RZ ;  /* 0x000000081a1a7824 */ /* 0x000fe400078e00ff */
[----:B--2---:R-:W-:-:S05]  /*1260*/  IMAD.X R15, RZ, RZ, R13, P0 ;  /* 0x000000ffff0f7224 */ /* 0x004fca00000e060d */
[----:B------:R-:W-:Y:S04]  /*1270*/  STL [R1+0xb4], R15 ;  /* 0x0000b40f01007387 */ /* 0x000fe80000100800 */
[----:B------:R-:W-:Y:S04]  /*1280*/  STL [R1+0xf0], R25 ;  /* 0x0000f01901007387 */ /* 0x000fe80000100800 */
[----:B------:R-:W2:Y:S04]  /*1290*/  LDL.64 R12, [R1+0x58] ;  /* 0x00005800010c7983 */ /* 0x000ea80000100a00 */
[----:B------:R0:W-:Y:S04]  /*12a0*/  STL [R1+0x8c], R3 ;  /* 0x00008c0301007387 */ /* 0x0001e80000100800 */
[----:B------:R-:W-:Y:S04]  /*12b0*/  STL [R1+0xf8], R24 ;  /* 0x0000f81801007387 */ /* 0x000fe80000100800 */
[----:B------:R-:W-:Y:S01]  /*12c0*/  STL [R1+0x88], R27 ;  /* 0x0000881b01007387 */ /* 0x000fe20000100800 */
[----:B---3--:R-:W-:-:S03]  /*12d0*/  IADD3 R0, P0, R8, R3, RZ ;  /* 0x0000000308007210 */ /* 0x008fc60007f1e0ff */
[----:B0-----:R-:W3:Y:S04]  /*12e0*/  LDL.LU R3, [R1+0x8b8] ;  /* 0x0008b80001037983 */ /* 0x001ee80000300800 */
[----:B------:R0:W-:Y:S02]  /*12f0*/  STL [R1+0x200], R0 ;  /* 0x0002000001007387 */ /* 0x0001e40000100800 */
[----:B0-----:R-:W0:Y:S01]  /*1300*/  S2R R0, SR_CTAID.X ;  /* 0x0000000000007919 */ /* 0x001e220000002500 */
[----:B------:R-:W-:Y:S01]  /*1310*/  IADD3 R27, P1, R8, R27, RZ ;  /* 0x0000001b081b7210 */ /* 0x000fe20007f3e0ff */
[C---:B------:R-:W-:Y:S01]  /*1320*/  IMAD.X R25, R9.reuse, 0x1, R25, P0 ;  /* 0x0000000109197824 */ /* 0x040fe200000e0619 */
[----:B------:R1:W-:Y:S03]  /*1330*/  STL [R1+0xf4], R26 ;  /* 0x0000f41a01007387 */ /* 0x0003e60000100800 */
[----:B------:R-:W-:Y:S01]  /*1340*/  IMAD.X R24, R9, 0x1, R24, P1 ;  /* 0x0000000109187824 */ /* 0x000fe200008e0618 */
[----:B------:R-:W-:Y:S01]  /*1350*/  STL [R1+0xfc], R18 ;  /* 0x0000fc1201007387 */ /* 0x000fe20000100800 */
[----:B-1----:R-:W-:-:S02]  /*1360*/  IADD3 R26, P2, R8, R26, RZ ;  /* 0x0000001a081a7210 */ /* 0x002fc40007f5e0ff */
[----:B------:R-:W-:Y:S01]  /*1370*/  LOP3.LUT R8, R19, 0xffffffe0, RZ, 0xc0, !PT ;  /* 0xffffffe013087812 */ /* 0x000fe200078ec0ff */
[----:B------:R-:W-:Y:S02]  /*1380*/  STL [R1+0x230], R27 ;  /* 0x0002301b01007387 */ /* 0x000fe40000100800 */
[----:B------:R-:W-:Y:S02]  /*1390*/  IMAD.X R9, R9, 0x1, R18, P2 ;  /* 0x0000000109097824 */ /* 0x000fe400010e0612 */
[----:B------:R-:W-:Y:S04]  /*13a0*/  STL [R1+0x234], R26 ;  /* 0x0002341a01007387 */ /* 0x000fe80000100800 */
[----:B------:R1:W-:Y:S04]  /*13b0*/  STL [R1+0x258], R25 ;  /* 0x0002581901007387 */ /* 0x0003e80000100800 */
[----:B------:R5:W-:Y:S01]  /*13c0*/  STL [R1+0x2e0], R24 ;  /* 0x0002e01801007387 */ /* 0x000be20000100800 */
[----:B0-----:R-:W-:Y:S01]  /*13d0*/  IMAD.IADD R0, R0, 0x1, -R8 ;  /* 0x0000000100007824 */ /* 0x001fe200078e0a08 */
[----:B----4-:R-:W-:-:S02]  /*13e0*/  IADD3 R8, P0, R4, R6, RZ ;  /* 0x0000000604087210 */ /* 0x010fc40007f1e0ff */
[----:B-1----:R-:W-:Y:S01]  /*13f0*/  IADD3 R25, P2, R4, R16, RZ ;  /* 0x0000001004197210 */ /* 0x002fe20007f5e0ff */
[----:B------:R0:W-:Y:S01]  /*1400*/  STL [R1+0x2ec], R9 ;  /* 0x0002ec0901007387 */ /* 0x0001e20000100800 */
[----:B------:R-:W-:Y:S02]  /*1410*/  IADD3 R26, P3, R4, R20, RZ ;  /* 0x00000014041a7210 */ /* 0x000fe40007f7e0ff */
[----:B-----5:R-:W-:-:S05]  /*1420*/  IADD3 R24, P1, R4, R22, RZ ;  /* 0x0000001604187210 */ /* 0x020fca0007f3e0ff */
[----:B------:R1:W-:Y:S01]  /*1430*/  STL [R1+0x854], R24 ;  /* 0x0008541801007387 */ /* 0x0003e20000100800 */
[----:B0-----:R-:W-:-:S03]  /*1440*/  IMAD.X R9, R5, 0x1, R7, P0 ;  /* 0x0000000105097824 */ /* 0x001fc600000e0607 */
[----:B------:R-:W-:Y:S04]  /*1450*/  STL [R1+0x858], R25 ;  /* 0x0008581901007387 */ /* 0x000fe80000100800 */
[----:B------:R-:W-:Y:S01]  /*1460*/  STL [R1+0x85c], R26 ;  /* 0x00085c1a01007387 */ /* 0x000fe20000100800 */
[----:B-1----:R-:W-:-:S03]  /*1470*/  IMAD.X R24, R5, 0x1, R23, P1 ;  /* 0x0000000105187824 */ /* 0x002fc600008e0617 */
[----:B------:R-:W4:Y:S04]  /*1480*/  LDL.LU.64 R6, [R1+0x8b0] ;  /* 0x0008b00001067983 */ /* 0x000f280000300a00 */
[----:B------:R0:W-:Y:S04]  /*1490*/  STL.64 [R1+0x888], R8 ;  /* 0x0008880801007387 */ /* 0x0001e80000100a00 */
[----:B0-----:R-:W5:Y:S04]  /*14a0*/  LDL.64 R8, [R1+0x78] ;  /* 0x0000780001087983 */ /* 0x001f680000100a00 */
[----:B------:R-:W3:Y:S01]  /*14b0*/  LDL.LU.64 R22, [R1+0x8a8] ;  /* 0x0008a80001167983 */ /* 0x000ee20000300a00 */
[----:B------:R-:W-:Y:S01]  /*14c0*/  SHF.R.U32.HI R18, RZ, 0x8, R2 ;  /* 0x00000008ff127819 */ /* 0x000fe20000011602 */
[----:B------:R-:W-:-:S02]  /*14d0*/  IMAD.X R16, R5, 0x1, R17, P2 ;  /* 0x0000000105107824 */ /* 0x000fc400010e0611 */
[----:B------:R-:W-:Y:S01]  /*14e0*/  IMAD.X R2, R5, 0x1, R21, P3 ;  /* 0x0000000105027824 */ /* 0x000fe200018e0615 */
[----:B------:R0:W-:Y:S04]  /*14f0*/  STL [R1+0x14], R24 ;  /* 0x0000141801007387 */ /* 0x0001e80000100800 */
[----:B------:R4:W-:Y:S01]  /*1500*/  STL [R1+0x18], R16 ;  /* 0x0000181001007387 */ /* 0x0009e20000100800 */
[----:B0-----:R-:W-:-:S03]  /*1510*/  IMAD.SHL.U32 R24, R0, 0x8, RZ ;  /* 0x0000000800187824 */ /* 0x001fc600078e00ff */
[----:B------:R-:W-:Y:S04]  /*1520*/  STL [R1+0x10], R2 ;  /* 0x0000100201007387 */ /* 0x000fe80000100800 */
[----:B------:R-:W-:Y:S01]  /*1530*/  STL [R1+0xd0], R24 ;  /* 0x0000d01801007387 */ /* 0x000fe20000100800 */
[----:B--2---:R-:W-:Y:S01]  /*1540*/  IMAD.MOV.U32 R26, RZ, RZ, R12 ;  /* 0x000000ffff1a7224 */ /* 0x004fe200078e000c */
[----:B----4-:R-:W-:Y:S02]  /*1550*/  IADD3 R16, P0, R6, R10, RZ ;  /* 0x0000000a06107210 */ /* 0x010fe40007f1e0ff */
[----:B------:R-:W-:Y:S02]  /*1560*/  IADD3 R5, P1, R6, R12, RZ ;  /* 0x0000000c06057210 */ /* 0x000fe40007f3e0ff */
[----:B------:R-:W-:Y:S01]  /*1570*/  IADD3 R20, P2, R6, R28, RZ ;  /* 0x0000001c06147210 */ /* 0x000fe20007f5e0ff */
[----:B------:R-:W-:-:S04]  /*1580*/  IMAD.X R17, R7, 0x1, R11, P0 ;  /* 0x0000000107117824 */ /* 0x000fc800000e060b */
[----:B------:R-:W-:Y:S01]  /*1590*/  IMAD.X R0, R7, 0x1, R29, P2 ;  /* 0x0000000107007824 */ /* 0x000fe200010e061d */
[----:B---3--:R-:W-:-:S05]  /*15a0*/  IADD3 R27, P3, R6, R22, RZ ;  /* 0x00000016061b7210 */ /* 0x008fca0007f7e0ff */
[----:B------:R0:W-:Y:S02]  /*15b0*/  STL [R1+0x84c], R27 ;  /* 0x00084c1b01007387 */ /* 0x0001e40000100800 */
[----:B0-----:R-:W-:Y:S02]  /*15c0*/  IMAD.MOV.U32 R27, RZ, RZ, R13 ;  /* 0x000000ffff1b7224 */ /* 0x001fe400078e000d */
[----:B------:R-:W2:Y:S04]  /*15d0*/  LDL.LU.64 R12, [R1+0x8a0] ;  /* 0x0008a000010c7983 */ /* 0x000ea80000300a00 */
[----:B------:R-:W3:Y:S04]  /*15e0*/  LDL.LU.64 R10, [R1+0x898] ;  /* 0x00089800010a7983 */ /* 0x000ee80000300a00 */
[----:B------:R-:W4:Y:S01]  /*15f0*/  LDL.LU.64 R28, [R1+0x890] ;  /* 0x00089000011c7983 */ /* 0x000f220000300a00 */
[----:B------:R-:W-:Y:S01]  /*1600*/  SGXT.U32 R18, R18, 0x3 ;  /* 0x000000031212781a */ /* 0x000fe20000000000 */
[----:B------:R-:W-:-:S02]  /*1610*/  IMAD.X R2, R7, 0x1, R23, P3 ;  /* 0x0000000107027824 */ /* 0x000fc400018e0617 */
[----:B------:R0:W-:Y:S01]  /*1620*/  STL [R1+0xc], R0 ;  /* 0x00000c0001007387 */ /* 0x0001e20000100800 */
[----:B------:R-:W-:-:S03]  /*1630*/  IMAD.X R27, R7, 0x1, R27, P1 ;  /* 0x00000001071b7824 */ /* 0x000fc600008e061b */
[----:B------:R1:W-:Y:S01]  /*1640*/  STL [R1+0x24], R2 ;  /* 0x0000240201007387 */ /* 0x0003e20000100800 */
[----:B0-----:R-:W-:Y:S01]  /*1650*/  LOP3.LUT R0, R24, R18, RZ, 0xfc, !PT ;  /* 0x0000001218007212 */ /* 0x001fe200078efcff */
[----:B-----5:R-:W-:-:S04]  /*1660*/  IMAD.MOV.U32 R23, RZ, RZ, R9 ;  /* 0x000000ffff177224 */ /* 0x020fc800078e0009 */
[----:B------:R-:W-:Y:S01]  /*1670*/  STL [R1+0x1d0], R0 ;  /* 0x0001d00001007387 */ /* 0x000fe20000100800 */
[----:B------:R-:W-:Y:S02]  /*1680*/  SHF.R.S32.HI R4, RZ, 0x5, R19 ;  /* 0x00000005ff047819 */ /* 0x000fe40000011413 */
[----:B--2---:R-:W-:Y:S02]  /*1690*/  IADD3 R21, P2, R12, R8, RZ ;  /* 0x000000080c157210 */ /* 0x004fe40007f5e0ff */
[----:B------:R-:W-:Y:S02]  /*16a0*/  IADD3 R22, P3, R12, R14, RZ ;  /* 0x0000000e0c167210 */ /* 0x000fe40007f7e0ff */
[----:B---3--:R-:W-:Y:S01]  /*16b0*/  IADD3 R6, P1, R12, R10, RZ ;  /* 0x0000000a0c067210 */ /* 0x008fe20007f3e0ff */
[----:B------:R0:W-:Y:S01]  /*16c0*/  STL.64 [R1+0x860], R20 ;  /* 0x0008601401007387 */ /* 0x0001e20000100a00 */
[----:B----4-:R-:W-:-:S03]  /*16d0*/  IADD3 R18, P0, R12, R28, RZ ;  /* 0x0000001c0c127210 */ /* 0x010fc60007f1e0ff */
[C---:B-1----:R-:W-:Y:S02]  /*16e0*/  IMAD.X R2, R13.reuse, 0x1, R11, P1 ;  /* 0x000000010d027824 */ /* 0x042fe400008e060b */
[----:B------:R-:W-:Y:S02]  /*16f0*/  IMAD.MOV.U32 R28, RZ, RZ, R14 ;  /* 0x000000ffff1c7224 */ /* 0x000fe400078e000e */
[----:B------:R-:W-:Y:S01]  /*1700*/  IMAD.X R19, R13, 0x1, R29, P0 ;  /* 0x000000010d137824 */ /* 0x000fe200000e061d */
[----:B0-----:R-:W2:Y:S04]  /*1710*/  LDL.64 R20, [R1+0xa8] ;  /* 0x0000a80001147983 */ /* 0x001ea80000100a00 */
[----:B------:R0:W-:Y:S01]  /*1720*/  STL [R1+0x834], R22 ;  /* 0x0008341601007387 */ /* 0x0001e20000100800 */
[----:B------:R-:W-:-:S02]  /*1730*/  IMAD.MOV.U32 R29, RZ, RZ, R15 ;  /* 0x000000ffff1d7224 */ /* 0x000fc400078e000f */
[----:B0-----:R-:W-:Y:S02]  /*1740*/  IMAD.MOV.U32 R22, RZ, RZ, R8 ;  /* 0x000000ffff167224 */ /* 0x001fe400078e0008 */
[C---:B------:R-:W-:Y:S01]  /*1750*/  IMAD.X R22, R13.reuse, 0x1, R23, P2 ;  /* 0x000000010d167824 */ /* 0x040fe200010e0617 */
[----:B------:R-:W3:Y:S04]  /*1760*/  LDL.LU.64 R8, [R1+0x888] ;  /* 0x0008880001087983 */ /* 0x000ee80000300a00 */
[----:B------:R-:W4:Y:S04]  /*1770*/  LDL.LU.64 R14, [R1+0x880] ;  /* 0x00088000010e7983 */ /* 0x000f280000300a00 */
[----:B------:R-:W4:Y:S04]  /*1780*/  LDL.LU.64 R10, [R1+0x878] ;  /* 0x00087800010a7983 */ /* 0x000f280000300a00 */
[----:B------:R0:W-:Y:S04]  /*1790*/  STL [R1+0x868], R22 ;  /* 0x0008681601007387 */ /* 0x0001e80000100800 */
[----:B------:R1:W-:Y:S04]  /*17a0*/  STL [R1], R2 ;  /* 0x0000000201007387 */ /* 0x0003e80000100800 */
[----:B0-----:R-:W5:Y:S01]  /*17b0*/  LDL.64 R22, [R1+0x48] ;  /* 0x0000480001167983 */ /* 0x001f620000100a00 */
[----:B-1----:R-:W-:-:S05]  /*17c0*/  IMAD.X R2, R13, 0x1, R29, P3 ;  /* 0x000000010d027824 */ /* 0x002fca00018e061d */
[----:B------:R0:W-:Y:S04]  /*17d0*/  STL [R1+0x20], R2 ;  /* 0x0000200201007387 */ /* 0x0001e80000100800 */
[----:B------:R-:W-:Y:S04]  /*17e0*/  STL [R1+0x814], R4 ;  /* 0x0008140401007387 */ /* 0x000fe80000100800 */
[----:B------:R-:W2:Y:S01]  /*17f0*/  LDL R25, [R1+0x50] ;  /* 0x0000500001197983 */ /* 0x000ea20000100800 */
[----:B------:R-:W-:Y:S02]  /*1800*/  IMAD.SHL.U32 R26, R4, 0x2000, RZ ;  /* 0x00002000041a7824 */ /* 0x000fe400078e00ff */
[----:B------:R-:W-:Y:S01]  /*1810*/  IMAD.SHL.U32 R28, R0, 0x40, RZ ;  /* 0x00000040001c7824 */ /* 0x000fe200078e00ff */
[----:B0-----:R-:W-:Y:S01]  /*1820*/  SHF.L.U64.HI R2, R16, 0x2, R17 ;  /* 0x0000000210027819 */ /* 0x001fe20000010211 */
[----:B--2---:R0:W-:Y:S04]  /*1830*/  STL.64 [R1+0x870], R24 ;  /* 0x0008701801007387 */ /* 0x0041e80000100a00 */
[----:B0-----:R-:W2:Y:S01]  /*1840*/  LDL.64 R24, [R1+0x30] ;  /* 0x0000300001187983 */ /* 0x001ea20000100a00 */
[----:B----4-:R-:W-:Y:S01]  /*1850*/  IADD3 R10, P2, R14, R10, RZ ;  /* 0x0000000a0e0a7210 */ /* 0x010fe20007f5e0ff */
[C---:B---3--:R-:W-:Y:S01]  /*1860*/  IMAD.SHL.U32 R4, R8.reuse, 0x4, RZ ;  /* 0x0000000408047824 */ /* 0x048fe200078e00ff */
[----:B------:R-:W-:Y:S01]  /*1870*/  SHF.L.U64.HI R29, R8, 0x2, R9 ;  /* 0x00000002081d7819 */ /* 0x000fe20000010209 */
[----:B------:R-:W-:Y:S01]  /*1880*/  IMAD.SHL.U32 R8, R16, 0x4, RZ ;  /* 0x0000000410087824 */ /* 0x000fe200078e00ff */
[----:B------:R-:W-:Y:S01]  /*1890*/  STL [R1+0x328], R26 ;  /* 0x0003281a01007387 */ /* 0x000fe20000100800 */
[----:B------:R-:W-:Y:S01]  /*18a0*/  IMAD.X R11, R15, 0x1, R11, P2 ;  /* 0x000000010f0b7824 */ /* 0x000fe200010e060b */
[C---:B------:R-:W-:Y:S01]  /*18b0*/  SHF.L.U64.HI R0, R18.reuse, 0x2, R19 ;  /* 0x0000000212007819 */ /* 0x040fe20000010213 */
[----:B------:R-:W-:Y:S01]  /*18c0*/  IMAD.SHL.U32 R9, R18, 0x4, RZ ;  /* 0x0000000412097824 */ /* 0x000fe200078e00ff */
[----:B------:R-:W-:Y:S01]  /*18d0*/  STL [R1+0x254], R28 ;  /* 0x0002541c01007387 */ /* 0x000fe20000100800 */
[----:B------:R-:W-:Y:S01]  /*18e0*/  IADD3 R16, P3, R4, UR4, RZ ;  /* 0x0000000404107c10 */ /* 0x000fe2000ff7e0ff */
[----:B------:R-:W-:Y:S01]  /*18f0*/  IMAD.SHL.U32 R13, R10, 0x4, RZ ;  /* 0x000000040a0d7824 */ /* 0x000fe200078e00ff */
[----:B------:R-:W-:Y:S01]  /*1900*/  IADD3 R18, P4, R8, UR4, RZ ;  /* 0x0000000408127c10 */ /* 0x000fe2000ff9e0ff */
[----:B------:R-:W-:Y:S01]  /*1910*/  STL [R1+0x108], R29 ;  /* 0x0001081d01007387 */ /* 0x000fe20000100800 */
[----:B------:R-:W-:-:S03]  /*1920*/  IADD3.X R17, R29, UR5, RZ, P3, !PT ;  /* 0x000000051d117c10 */ /* 0x000fc60009ffe4ff */
[----:B------:R0:W-:Y:S01]  /*1930*/  STL [R1+0x118], R4 ;  /* 0x0001180401007387 */ /* 0x0001e20000100800 */
[----:B------:R-:W-:-:S03]  /*1940*/  IADD3.X R19, R2, UR5, RZ, P4, !PT ;  /* 0x0000000502137c10 */ /* 0x000fc6000a7fe4ff */
[----:B------:R-:W-:Y:S04]  /*1950*/  STL [R1+0x11c], R8 ;  /* 0x00011c0801007387 */ /* 0x000fe80000100800 */
[----:B------:R-:W-:Y:S01]  /*1960*/  STL [R1+0x120], R9 ;  /* 0x0001200901007387 */ /* 0x000fe20000100800 */
[----:B0-----:R-:W-:-:S03]  /*1970*/  SHF.L.U64.HI R4, R10, 0x2, R11 ;  /* 0x000000020a047819 */ /* 0x001fc6000001020b */
[----:B------:R0:W-:Y:S01]  /*1980*/  STL [R1+0x124], R13 ;  /* 0x0001240d01007387 */ /* 0x0001e20000100800 */
[----:B------:R-:W-:Y:S02]  /*1990*/  IADD3 R10, P3, R13, UR4, RZ ;  /* 0x000000040d0a7c10 */ /* 0x000fe4000ff7e0ff */
[----:B0-----:R-:W-:-:S05]  /*19a0*/  IADD3 R13, P4, R14, R20, RZ ;  /* 0x000000140e0d7210 */ /* 0x001fca0007f9e0ff */
[----:B------:R-:W-:Y:S01]  /*19b0*/  STL [R1+0x830], R13 ;  /* 0x0008300d01007387 */ /* 0x000fe20000100800 */
[----:B--2---:R-:W-:-:S05]  /*19c0*/  IADD3 R7, P1, R14, R24, RZ ;  /* 0x000000180e077210 */ /* 0x004fca0007f3e0ff */
[----:B------:R-:W-:Y:S02]  /*19d0*/  IMAD.X R29, R15, 0x1, R25, P1 ;  /* 0x000000010f1d7824 */ /* 0x000fe400008e0619 */
[----:B------:R-:W2:Y:S01]  /*19e0*/  LDL.LU.64 R24, [R1+0x870] ;  /* 0x0008700001187983 */ /* 0x000ea20000300a00 */
[----:B------:R-:W-:Y:S02]  /*19f0*/  IADD3 R8, P2, R9, UR4, RZ ;  /* 0x0000000409087c10 */ /* 0x000fe4000ff5e0ff */
[----:B------:R-:W-:Y:S02]  /*1a00*/  IADD3.X R11, R4, UR5, RZ, P3, !PT ;  /* 0x00000005040b7c10 */ /* 0x000fe40009ffe4ff */
[----:B------:R-:W-:Y:S01]  /*1a10*/  IADD3.X R9, R0, UR5, RZ, P2, !PT ;  /* 0x0000000500097c10 */ /* 0x000fe200097fe4ff */
[C---:B------:R-:W-:Y:S01]  /*1a20*/  IMAD.WIDE R16, R28.reuse, 0x4, R16 ;  /* 0x000000041c107825 */ /* 0x040fe200078e0210 */
[----:B-----5:R-:W-:Y:S02]  /*1a30*/  IADD3 R12, P0, R14, R22, RZ ;  /* 0x000000160e0c7210 */ /* 0x020fe40007f1e0ff */
[----:B------:R-:W3:Y:S01]  /*1a40*/  LDL.LU R22, [R1+0x868] ;  /* 0x0008680001167983 */ /* 0x000ee20000300800 */
[----:B------:R-:W-:-:S04]  /*1a50*/  IMAD.WIDE R18, R28, 0x4, R18 ;  /* 0x000000041c127825 */ /* 0x000fc800078e0212 */
[----:B------:R-:W-:-:S04]  /*1a60*/  IMAD.WIDE R8, R28, 0x4, R8 ;  /* 0x000000041c087825 */ /* 0x000fc800078e0208 */
[----:B------:R-:W-:-:S04]  /*1a70*/  IMAD.WIDE R10, R28, 0x4, R10 ;  /* 0x000000041c0a7825 */ /* 0x000fc800078e020a */
[C---:B------:R-:W-:Y:S02]  /*1a80*/  IMAD.X R28, R15.reuse, 0x1, R23, P0 ;  /* 0x000000010f1c7824 */ /* 0x040fe400000e0617 */
[----:B------:R-:W-:Y:S02]  /*1a90*/  IMAD.X R23, R15, 0x1, R21, P4 ;  /* 0x000000010f177824 */ /* 0x000fe400020e0615 */
[C---:B------:R-:W-:Y:S01]  /*1aa0*/  IMAD.WIDE R14, R26.reuse, 0x4, R16 ;  /* 0x000000041a0e7825 */ /* 0x040fe200078e0210 */
[----:B------:R-:W4:Y:S03]  /*1ab0*/  LDL.LU.64 R20, [R1+0x860] ;  /* 0x0008600001147983 */ /* 0x000f260000300a00 */
[C---:B------:R-:W-:Y:S01]  /*1ac0*/  IMAD.WIDE R18, R26.reuse, 0x4, R18 ;  /* 0x000000041a127825 */ /* 0x040fe200078e0212 */
[----:B------:R-:W-:Y:S03]  /*1ad0*/  STL [R1+0x838], R23 ;  /* 0x0008381701007387 */ /* 0x000fe60000100800 */
[C---:B------:R-:W-:Y:S01]  /*1ae0*/  IMAD.WIDE R8, R26.reuse, 0x4, R8 ;  /* 0x000000041a087825 */ /* 0x040fe200078e0208 */
[----:B------:R0:W-:Y:S03]  /*1af0*/  STS.64 [R3], R14 ;  /* 0x0000000e03007388 */ /* 0x0001e60000000a00 */
[----:B------:R-:W-:Y:S01]  /*1b00*/  IMAD.WIDE R10, R26, 0x4, R10 ;  /* 0x000000041a0a7825 */ /* 0x000fe200078e020a */
[----:B------:R1:W-:Y:S04]  /*1b10*/  STS.64 [R3+0x10], R18 ;  /* 0x0000101203007388 */ /* 0x0003e80000000a00 */
[----:B------:R-:W5:Y:S04]  /*1b20*/  LDL.LU R26, [R1+0x85c] ;  /* 0x00085c00011a7983 */ /* 0x000f680000300800 */
[----:B0-----:R-:W3:Y:S04]  /*1b30*/  LDL.LU R15, [R1+0xa4] ;  /* 0x0000a400010f7983 */ /* 0x001ee80000300800 */
[----:B-1----:R-:W3:Y:S04]  /*1b40*/  LDL.LU R18, [R1+0x14] ;  /* 0x0000140001127983 */ /* 0x002ee80000300800 */
[----:B------:R-:W4:Y:S04]  /*1b50*/  LDL.LU R23, [R1+0xc] ;  /* 0x00000c0001177983 */ /* 0x000f280000300800 */
[----:B------:R-:W5:Y:S04]  /*1b60*/  LDL.LU R13, [R1+0x10] ;  /* 0x00001000010d7983 */ /* 0x000f680000300800 */
[----:B------:R-:W3:Y:S04]  /*1b70*/  LDL.LU R16, [R1+0x118] ;  /* 0x0001180001107983 */ /* 0x000ee80000300800 */
[----:B------:R-:W3:Y:S04]  /*1b80*/  LDL.LU R17, [R1+0x11c] ;  /* 0x00011c0001117983 */ /* 0x000ee80000300800 */
[----:B--2---:R0:W-:Y:S04]  /*1b90*/  STS.64 [R25], R8 ;  /* 0x0000000819007388 */ /* 0x0041e80000000a00 */
[----:B------:R1:W-:Y:S01]  /*1ba0*/  STS.64 [R3+0x30], R10 ;  /* 0x0000300a03007388 */ /* 0x0003e20000000a00 */
[----:B0-----:R-:W0:Y:S03]  /*1bb0*/  S2R R25, SR_TID.X ;  /* 0x0000000000197919 */ /* 0x001e260000002100 */
[----:B-1----:R-:W2:Y:S04]  /*1bc0*/  LDL.LU R11, [R1+0x18] ;  /* 0x00001800010b7983 */ /* 0x002ea80000300800 */
[----:B------:R1:W-:Y:S02]  /*1bd0*/  STL [R1+0x810], R3 ;  /* 0x0008100301007387 */ /* 0x0003e40000100800 */
[----:B-1----:R-:W1:Y:S01]  /*1be0*/  S2R R3, SR_TID.X ;  /* 0x0000000000037919 */ /* 0x002e620000002100 */
[----:B0-----:R-:W-:-:S04]  /*1bf0*/  LOP3.LUT R14, R25, 0x1ff, RZ, 0xc0, !PT ;  /* 0x000001ff190e7812 */ /* 0x001fc800078ec0ff */
[----:B------:R-:W-:-:S04]  /*1c00*/  LOP3.LUT R25, R14, 0x200, RZ, 0xfc, !PT ;  /* 0x000002000e197812 */ /* 0x000fc800078efcff */
[----:B------:R-:W-:Y:S02]  /*1c10*/  SHF.R.U32.HI R25, RZ, 0x8, R25 ;  /* 0x00000008ff197819 */ /* 0x000fe40000011619 */
[----:B------:R-:W-:Y:S02]  /*1c20*/  LOP3.LUT R14, R14, 0x400, RZ, 0xfc, !PT ;  /* 0x000004000e0e7812 */ /* 0x000fe400078efcff */
[----:B-1----:R-:W-:-:S04]  /*1c30*/  SHF.R.U32.HI R8, RZ, 0x8, R3 ;  /* 0x00000008ff087819 */ /* 0x002fc80000011603 */
[----:B------:R-:W-:Y:S02]  /*1c40*/  SGXT.U32 R10, R8, 0x1 ;  /* 0x00000001080a781a */ /* 0x000fe40000000000 */
[----:B------:R-:W2:Y:S01]  /*1c50*/  LDL.LU R8, [R1+0xd4] ;  /* 0x0000d40001087983 */ /* 0x000ea20000300800 */
[----:B------:R-:W-:Y:S01]  /*1c60*/  IMAD.IADD R25, R25, 0x1, R24 ;  /* 0x0000000119197824 */ /* 0x000fe200078e0218 */
[----:B------:R-:W-:Y:S02]  /*1c70*/  SHF.R.U32.HI R14, RZ, 0x8, R14 ;  /* 0x00000008ff0e7819 */ /* 0x000fe4000001160e */
[----:B------:R-:W-:Y:S01]  /*1c80*/  LOP3.LUT R10, R24, R10, RZ, 0xfc, !PT ;  /* 0x0000000a180a7212 */ /* 0x000fe200078efcff */
[----:B------:R-:W5:Y:S04]  /*1c90*/  LDL.LU R9, [R1] ;  /* 0x0000000001097983 */ /* 0x000f680000300800 */
[----:B------:R-:W5:Y:S01]  /*1ca0*/  LDL.LU R19, [R1+0x108] ;  /* 0x0001080001137983 */ /* 0x000f620000300800 */
[----:B------:R-:W-:-:S03]  /*1cb0*/  IMAD.IADD R14, R14, 0x1, R24 ;  /* 0x000000010e0e7824 */ /* 0x000fc600078e0218 */
[----:B------:R0:W-:Y:S04]  /*1cc0*/  STL [R1+0x21c], R25 ;  /* 0x00021c1901007387 */ /* 0x0001e80000100800 */
[----:B0-----:R-:W5:Y:S04]  /*1cd0*/  LDL.LU R25, [R1+0x858] ;  /* 0x0008580001197983 */ /* 0x001f680000300800 */
[----:B------:R-:W-:Y:S04]  /*1ce0*/  STL [R1+0x170], R10 ;  /* 0x0001700a01007387 */ /* 0x000fe80000100800 */
[----:B------:R-:W5:Y:S04]  /*1cf0*/  LDL.LU R24, [R1+0x854] ;  /* 0x0008540001187983 */ /* 0x000f680000300800 */
[----:B------:R0:W-:Y:S01]  /*1d00*/  STL [R1+0x240], R14 ;  /* 0x0002400e01007387 */ /* 0x0001e20000100800 */
[----:B------:R-:W-:Y:S06]  /*1d10*/  BAR.SYNC.DEFER_BLOCKING 0x0 ;  /* 0x0000000000007b1d */ /* 0x000fec0000010000 */
[----:B0-----:R-:W0:Y:S01]  /*1d20*/  S2R R14, SR_TID.X ;  /* 0x00000000000e7919 */ /* 0x001e220000002100 */
[----:B---3--:R-:W-:-:S04]  /*1d30*/  FSETP.GTU.AND P1, PT, R15, RZ, PT ;  /* 0x000000ff0f00720b */ /* 0x008fc80003f2c000 */
[----:B------:R-:W-:Y:S02]  /*1d40*/  FSEL R15, R15, RZ, P1 ;  /* 0x000000ff0f0f7208 */ /* 0x000fe40000800000 */
[----:B------:R-:W-:Y:S02]  /*1d50*/  SHF.L.U64.HI R27, R5, 0x2, R27 ;  /* 0x00000002051b7819 */ /* 0x000fe4000001021b */
[----:B----4-:R-:W-:Y:S02]  /*1d60*/  SHF.L.U64.HI R23, R20, 0x2, R23 ;  /* 0x0000000214177819 */ /* 0x010fe40000010217 */
[----:B------:R-:W-:Y:S02]  /*1d70*/  ISETP.GE.AND P5, PT, R10, 0x80, PT ;  /* 0x000000800a00780c */ /* 0x000fe40003fa6270 */
[----:B------:R-:W-:Y:S01]  /*1d80*/  SHF.L.U64.HI R22, R21, 0x2, R22 ;  /* 0x0000000215167819 */ /* 0x000fe20000010216 */
[----:B0-----:R-:W-:-:S05]  /*1d90*/  IMAD.SHL.U32 R14, R14, 0x4, RZ ;  /* 0x000000040e0e7824 */ /* 0x001fca00078e00ff */
[----:B------:R-:W-:-:S04]  /*1da0*/  LOP3.LUT R14, R14, 0x700, RZ, 0xc0, !PT ;  /* 0x000007000e0e7812 */ /* 0x000fc800078ec0ff */
[----:B------:R-:W-:Y:S02]  /*1db0*/  IADD3 R10, P1, P2, R14, UR12, R16 ;  /* 0x0000000c0e0a7c10 */ /* 0x000fe4000fa3e010 */
[----:B--2---:R-:W-:-:S04]  /*1dc0*/  FSETP.GTU.AND P0, PT, R8, RZ, PT ;  /* 0x000000ff0800720b */ /* 0x004fc80003f0c000 */
[----:B------:R-:W-:-:S05]  /*1dd0*/  FSEL R8, R8, RZ, P0 ;  /* 0x000000ff08087208 */ /* 0x000fca0000000000 */
[----:B------:R5:W-:Y:S04]  /*1de0*/  STL [R1+0x20c], R8 ;  /* 0x00020c0801007387 */ /* 0x000be80000100800 */
[----:B------:R0:W-:Y:S04]  /*1df0*/  STL [R1+0x82c], R3 ;  /* 0x00082c0301007387 */ /* 0x0001e80000100800 */
[----:B------:R-:W-:Y:S01]  /*1e00*/  STL [R1+0x83c], R15 ;  /* 0x00083c0f01007387 */ /* 0x000fe20000100800 */
[----:B------:R-:W-:Y:S02]  /*1e10*/  FSETP.NAN.AND P0, PT, R8, R8, PT ;  /* 0x000000080800720b */ /* 0x000fe40003f08000 */
[----:B-----5:R-:W-:-:S02]  /*1e20*/  SHF.L.U64.HI R8, R25, 0x2, R11 ;  /* 0x0000000219087819 */ /* 0x020fc4000001020b */
[C---:B0-----:R-:W-:Y:S01]  /*1e30*/  SHF.L.U64.HI R3, R24.reuse, 0x2, R18 ;  /* 0x0000000218037819 */ /* 0x041fe20000010212 */
[----:B------:R-:W-:Y:S02]  /*1e40*/  IMAD.SHL.U32 R18, R24, 0x4, RZ ;  /* 0x0000000418127824 */ /* 0x000fe400078e00ff */
[----:B------:R-:W2:Y:S04]  /*1e50*/  LDL.LU R24, [R1+0x124] ;  /* 0x0001240001187983 */ /* 0x000ea80000300800 */
[----:B------:R0:W-:Y:S04]  /*1e60*/  STL [R1+0xd4], R3 ;  /* 0x0000d40301007387 */ /* 0x0001e80000100800 */
[----:B------:R-:W-:Y:S01]  /*1e70*/  STL [R1+0x134], R18 ;  /* 0x0001341201007387 */ /* 0x000fe20000100800 */
[----:B0-----:R-:W-:-:S03]  /*1e80*/  IMAD.SHL.U32 R3, R5, 0x4, RZ ;  /* 0x0000000405037824 */ /* 0x001fc600078e00ff */
[----:B------:R-:W3:Y:S04]  /*1e90*/  LDL.LU R5, [R1+0x120] ;  /* 0x0001200001057983 */ /* 0x000ee80000300800 */
[----:B------:R0:W-:Y:S04]  /*1ea0*/  STL [R1+0x13c], R3 ;  /* 0x00013c0301007387 */ /* 0x0001e80000100800 */
[----:B------:R-:W-:Y:S04]  /*1eb0*/  STL [R1+0x12c], R27 ;  /* 0x00012c1b01007387 */ /* 0x000fe80000100800 */
[----:B------:R1:W-:Y:S01]  /*1ec0*/  STL [R1+0x144], R8 ;  /* 0x0001440801007387 */ /* 0x0003e20000100800 */
[----:B0-----:R-:W-:-:S02]  /*1ed0*/  IMAD.SHL.U32 R3, R25, 0x4, RZ ;  /* 0x0000000419037824 */ /* 0x001fc400078e00ff */
[----:B-1----:R-:W-:-:S03]  /*1ee0*/  IMAD.SHL.U32 R8, R20, 0x4, RZ ;  /* 0x0000000414087824 */ /* 0x002fc600078e00ff */
[----:B------:R0:W-:Y:S04]  /*1ef0*/  STL [R1+0x154], R3 ;  /* 0x0001540301007387 */ /* 0x0001e80000100800 */
[----:B------:R1:W-:Y:S04]  /*1f00*/  STL [R1+0x15c], R8 ;  /* 0x00015c0801007387 */ /* 0x0003e80000100800 */
[----:B------:R-:W-:Y:S01]  /*1f10*/  STL [R1+0x14c], R23 ;  /* 0x00014c1701007387 */ /* 0x000fe20000100800 */
[C---:B0-----:R-:W-:Y:S01]  /*1f20*/  SHF.L.U64.HI R3, R26.reuse, 0x2, R13 ;  /* 0x000000021a037819 */ /* 0x041fe2000001020d */
[----:B------:R-:W-:Y:S01]  /*1f30*/  IMAD.SHL.U32 R13, R26, 0x4, RZ ;  /* 0x000000041a0d7824 */ /* 0x000fe200078e00ff */
[C---:B-1----:R-:W-:Y:S01]  /*1f40*/  SHF.L.U64.HI R8, R6.reuse, 0x2, R9 ;  /* 0x0000000206087819 */ /* 0x042fe20000010209 */
[----:B------:R0:W-:Y:S04]  /*1f50*/  STL [R1+0x850], R23 ;  /* 0x0008501701007387 */ /* 0x0001e80000100800 */
[----:B------:R-:W4:Y:S04]  /*1f60*/  LDL R26, [R1+0x13c] ;  /* 0x00013c00011a7983 */ /* 0x000f280000100800 */
[----:B------:R1:W-:Y:S01]  /*1f70*/  STL [R1+0x128], R8 ;  /* 0x0001280801007387 */ /* 0x0003e20000100800 */
[----:B0-----:R-:W-:-:S03]  /*1f80*/  IMAD.SHL.U32 R23, R6, 0x4, RZ ;  /* 0x0000000406177824 */ /* 0x001fc600078e00ff */
[----:B------:R-:W-:Y:S01]  /*1f90*/  STL [R1+0x184], R3 ;  /* 0x0001840301007387 */ /* 0x000fe20000100800 */
[----:B------:R-:W-:-:S03]  /*1fa0*/  IMAD.SHL.U32 R20, R7, 0x4, RZ ;  /* 0x0000000407147824 */ /* 0x000fc600078e00ff */
[----:B------:R0:W-:Y:S01]  /*1fb0*/  STL [R1+0x848], R3 ;  /* 0x0008480301007387 */ /* 0x0001e20000100800 */
[----:B------:R-:W-:Y:S02]  /*1fc0*/  IADD3.X R11, RZ, UR13, R19, P1, P2 ;  /* 0x0000000dff0b7c10 */ /* 0x000fe40008fe4413 */
[----:B-1----:R-:W-:Y:S01]  /*1fd0*/  IADD3 R8, P3, P4, R14, UR12, R17 ;  /* 0x0000000c0e087c10 */ /* 0x002fe2000fc7e011 */
[----:B------:R-:W-:Y:S01]  /*1fe0*/  STL [R1+0x1bc], R13 ;  /* 0x0001bc0d01007387 */ /* 0x000fe20000100800 */
[----:B0-----:R-:W-:-:S03]  /*1ff0*/  SHF.L.U64.HI R3, R7, 0x2, R29 ;  /* 0x0000000207037819 */ /* 0x001fc6000001021d */
[----:B------:R-:W-:Y:S01]  /*2000*/  STL [R1+0x138], R23 ;  /* 0x0001381701007387 */ /* 0x000fe20000100800 */
[----:B------:R-:W-:-:S03]  /*2010*/  IADD3.X R9, RZ, UR13, R2, P3, P4 ;  /* 0x0000000dff097c10 */ /* 0x000fc60009fe8402 */
[----:B------:R-:W-:Y:S04]  /*2020*/  STL.64 [R1+0x840], R16 ;  /* 0x0008401001007387 */ /* 0x000fe80000100a00 */
[----:B------:R-:W-:Y:S04]  /*2030*/  STL [R1+0x130], R3 ;  /* 0x0001300301007387 */ /* 0x000fe80000100800 */
[----:B------:R-:W-:Y:S04]  /*2040*/  STL [R1+0x140], R20 ;  /* 0x0001401401007387 */ /* 0x000fe80000100800 */
[----:B------:R-:W5:Y:S04]  /*2050*/  LDL R29, [R1+0x15c] ;  /* 0x00015c00011d7983 */ /* 0x000f680000100800 */
[----:B------:R-:W5:Y:S04]  /*2060*/  LDL R25, [R1+0x20c] ;  /* 0x00020c0001197983 */ /* 0x000f680000100800 */
[----:B------:R-:W-:Y:S04]  /*2070*/  STL.64 [R1+0x18], R10 ;  /* 0x0000180a01007387 */ /* 0x000fe80000100a00 */
[----:B------:R-:W-:Y:S04]  /*2080*/  STL [R1+0x148], R22 ;  /* 0x0001481601007387 */ /* 0x000fe80000100800 */
[----:B------:R0:W-:Y:S04]  /*2090*/  STL [R1+0x7f0], R8 ;  /* 0x0007f00801007387 */ /* 0x0001e80000100800 */
[----:B0-----:R-:W5:Y:S04]  /*20a0*/  LDL R8, [R1+0x154] ;  /* 0x0001540001087983 */ /* 0x001f680000100800 */
[----:B------:R0:W-:Y:S04]  /*20b0*/  STL [R1+0x7ec], R9 ;  /* 0x0007ec0901007387 */ /* 0x0001e80000100800 */
[----:B0-----:R-:W5:Y:S01]  /*20c0*/  LDL R9, [R1+0xd4] ;  /* 0x0000d40001097983 */ /* 0x001f620000100800 */
[----:B------:R-:W-:-:S03]  /*20d0*/  IMAD.SHL.U32 R15, R21, 0x4, RZ ;  /* 0x00000004150f7824 */ /* 0x000fc600078e00ff */
[----:B------:R-:W5:Y:S01]  /*20e0*/  LDL.LU R21, [R1+0x24] ;  /* 0x0000240001157983 */ /* 0x000f620000300800 */
[----:B--2---:R-:W-:-:S04]  /*20f0*/  IADD3 R10, P3, P4, R14, UR12, R24 ;  /* 0x0000000c0e0a7c10 */ /* 0x004fc8000fc7e018 */
[----:B------:R-:W-:Y:S02]  /*2100*/  IADD3.X R11, RZ, UR13, R4, P3, P4 ;  /* 0x0000000dff0b7c10 */ /* 0x000fe40009fe8404 */
[----:B---3--:R-:W-:-:S04]  /*2110*/  IADD3 R6, P1, P2, R14, UR12, R5 ;  /* 0x0000000c0e067c10 */ /* 0x008fc8000fa3e005 */
[----:B------:R-:W-:Y:S01]  /*2120*/  IADD3.X R7, RZ, UR13, R0, P1, P2 ;  /* 0x0000000dff077c10 */ /* 0x000fe20008fe4400 */
[----:B------:R0:W-:Y:S04]  /*2130*/  STL [R1+0x800], R6 ;  /* 0x0008000601007387 */ /* 0x0001e80000100800 */
[----:B------:R5:W-:Y:S04]  /*2140*/  STL [R1+0x7f4], R7 ;  /* 0x0007f40701007387 */ /* 0x000be80000100800 */
[----:B------:R-:W-:Y:S01]  /*2150*/  STL [R1+0x158], R15 ;  /* 0x0001580f01007387 */ /* 0x000fe20000100800 */
[----:B0-----:R-:W-:-:S03]  /*2160*/  IADD3 R6, P1, P2, R14, UR12, R18 ;  /* 0x0000000c0e067c10 */ /* 0x001fc6000fa3e012 */
[----:B------:R-:W2:Y:S04]  /*2170*/  LDL.LU R18, [R1+0x20] ;  /* 0x0000200001127983 */ /* 0x000ea80000300800 */
[----:B------:R0:W-:Y:S01]  /*2180*/  STL.64 [R1+0x7f8], R10 ;  /* 0x0007f80a01007387 */ /* 0x0001e20000100a00 */
[----:B----4-:R-:W-:Y:S02]  /*2190*/  IADD3 R16, P3, P4, R14, UR12, R26 ;  /* 0x0000000c0e107c10 */ /* 0x010fe4000fc7e01a */
[----:B------:R-:W-:Y:S02]  /*21a0*/  SHF.L.U64.HI R26, R12, 0x2, R28 ;  /* 0x000000020c1a7819 */ /* 0x000fe4000001021c */
[----:B------:R-:W3:Y:S01]  /*21b0*/  LDL R28, [R1+0x128] ;  /* 0x00012800011c7983 */ /* 0x000ee20000100800 */
[----:B------:R-:W-:-:S02]  /*21c0*/  IADD3.X R17, RZ, UR13, R27, P3, P4 ;  /* 0x0000000dff117c10 */ /* 0x000fc40009fe841b */
[----:B-----5:R-:W-:Y:S02]  /*21d0*/  IADD3.X R7, RZ, UR13, R9, P1, P2 ;  /* 0x0000000dff077c10 */ /* 0x020fe40008fe4409 */
[----:B0-----:R-:W-:Y:S02]  /*21e0*/  IADD3 R10, P1, P2, R14, UR12, R23 ;  /* 0x0000000c0e0a7c10 */ /* 0x001fe4000fa3e017 */
[----:B------:R-:W4:Y:S04]  /*21f0*/  LDL.LU R23, [R1+0x850] ;  /* 0x0008500001177983 */ /* 0x000f280000300800 */
[----:B------:R0:W-:Y:S01]  /*2200*/  STL.64 [R1+0x28], R6 ;  /* 0x0000280601007387 */ /* 0x0001e20000100a00 */
[----:B------:R-:W-:-:S03]  /*2210*/  IMAD.SHL.U32 R9, R12, 0x4, RZ ;  /* 0x000000040c097824 */ /* 0x000fc600078e00ff */
[----:B0-----:R-:W5:Y:S04]  /*2220*/  LDL R6, [R1+0x90] ;  /* 0x0000900001067983 */ /* 0x001f680000100800 */
[----:B------:R-:W-:Y:S04]  /*2230*/  STL [R1+0x150], R26 ;  /* 0x0001501a01007387 */ /* 0x000fe80000100800 */
[----:B------:R-:W2:Y:S04]  /*2240*/  LDL.LU R27, [R1+0x84c] ;  /* 0x00084c00011b7983 */ /* 0x000ea80000300800 */
[----:B------:R-:W5:Y:S04]  /*2250*/  LDL R7, [R1+0x94] ;  /* 0x0000940001077983 */ /* 0x000f680000100800 */
[----:B------:R0:W-:Y:S04]  /*2260*/  STL.64 [R1+0x70], R16 ;  /* 0x0000701001007387 */ /* 0x0001e80000100a00 */
[----:B------:R-:W5:Y:S01]  /*2270*/  LDL R12, [R1+0x144] ;  /* 0x00014400010c7983 */ /* 0x000f620000100800 */
[----:B0-----:R-:W-:-:S03]  /*2280*/  IADD3 R16, P3, P4, R14, UR12, R20 ;  /* 0x0000000c0e107c10 */ /* 0x001fc6000fc7e014 */
[----:B------:R-:W5:Y:S01]  /*2290*/  LDL R20, [R1+0xc0] ;  /* 0x0000c00001147983 */ /* 0x000f620000100800 */
[----:B------:R-:W-:Y:S02]  /*22a0*/  IADD3.X R17, RZ, UR13, R3, P3, P4 ;  /* 0x0000000dff117c10 */ /* 0x000fe40009fe8403 */
[----:B---3--:R-:W-:-:S05]  /*22b0*/  IADD3.X R11, RZ, UR13, R28, P1, P2 ;  /* 0x0000000dff0b7c10 */ /* 0x008fca0008fe441c */
[----:B------:R0:W-:Y:S01]  /*22c0*/  STL.64 [R1+0x68], R10 ;  /* 0x0000680a01007387 */ /* 0x0001e20000100a00 */
[C---:B------:R-:W-:Y:S02]  /*22d0*/  IADD3 R28, P3, P4, R14.reuse, UR12, R29 ;  /* 0x0000000c0e1c7c10 */ /* 0x040fe4000fc7e01d */
[----:B0-----:R-:W-:Y:S02]  /*22e0*/  IADD3 R10, P1, P2, R14, UR12, R8 ;  /* 0x0000000c0e0a7c10 */ /* 0x001fe4000fa3e008 */
[----:B------:R-:W3:Y:S04]  /*22f0*/  LDL R8, [R1+0x21c] ;  /* 0x00021c0001087983 */ /* 0x000ee80000100800 */
[----:B------:R-:W-:Y:S04]  /*2300*/  STL [R1+0x174], R9 ;  /* 0x0001740901007387 */ /* 0x000fe80000100800 */
[----:B------:R-:W3:Y:S04]  /*2310*/  LDL.LU R3, [R1+0x848] ;  /* 0x0008480001037983 */ /* 0x000ee80000300800 */
[----:B------:R0:W-:Y:S04]  /*2320*/  STL.64 [R1+0xa0], R16 ;  /* 0x0000a01001007387 */ /* 0x0001e80000100a00 */
[----:B0-----:R-:W3:Y:S01]  /*2330*/  LDL.LU.64 R16, [R1+0x840] ;  /* 0x0008400001107983 */ /* 0x001ee20000300a00 */
[----:B----4-:R-:W-:-:S02]  /*2340*/  IADD3.X R29, RZ, UR13, R23, P3, P4 ;  /* 0x0000000dff1d7c10 */ /* 0x010fc40009fe8417 */
[----:B--2---:R-:W-:Y:S02]  /*2350*/  SHF.L.U64.HI R21, R27, 0x2, R21 ;  /* 0x000000021b157819 */ /* 0x004fe40000010215 */
[----:B-----5:R-:W-:-:S05]  /*2360*/  IADD3.X R11, RZ, UR13, R12, P1, P2 ;  /* 0x0000000dff0b7c10 */ /* 0x020fca0008fe440c */
[----:B------:R0:W-:Y:S02]  /*2370*/  STL.64 [R1+0xd8], R10 ;  /* 0x0000d80a01007387 */ /* 0x0001e40000100a00 */
[C---:B0-----:R-:W-:Y:S02]  /*2380*/  IADD3 R10, P1, P2, R14.reuse, UR12, R15 ;  /* 0x0000000c0e0a7c10 */ /* 0x041fe4000fa3e00f */
[----:B------:R-:W2:Y:S02]  /*2390*/  LDL.LU R15, [R1+0x83c] ;  /* 0x00083c00010f7983 */ /* 0x000ea40000300800 */
[----:B------:R-:W-:Y:S02]  /*23a0*/  IADD3.X R11, RZ, UR13, R22, P1, P2 ;  /* 0x0000000dff0b7c10 */ /* 0x000fe40008fe4416 */
[----:B------:R-:W4:Y:S04]  /*23b0*/  LDL.LU R23, [R1+0x838] ;  /* 0x0008380001177983 */ /* 0x000f280000300800 */
[----:B------:R-:W-:Y:S04]  /*23c0*/  STL [R1+0x180], R21 ;  /* 0x0001801501007387 */ /* 0x000fe80000100800 */
[----:B------:R-:W-:Y:S04]  /*23d0*/  STL.64 [R1+0xe8], R28 ;  /* 0x0000e81c01007387 */ /* 0x000fe80000100a00 */
[----:B------:R-:W5:Y:S04]  /*23e0*/  LDL.LU R22, [R1+0x834] ;  /* 0x0008340001167983 */ /* 0x000f680000300800 */
[----:B------:R0:W-:Y:S02]  /*23f0*/  STL.64 [R1+0xe0], R10 ;  /* 0x0000e00a01007387 */ /* 0x0001e40000100a00 */
[----:B0-----:R-:W-:-:S02]  /*2400*/  IADD3 R10, P1, P2, R14, UR12, R13 ;  /* 0x0000000c0e0a7c10 */ /* 0x001fc4000fa3e00d */
[----:B------:R-:W4:Y:S01]  /*2410*/  LDL.LU R13, [R1+0x830] ;  /* 0x00083000010d7983 */ /* 0x000f220000300800 */
[----:B------:R-:W-:Y:S01]  /*2420*/  IADD3 R28, P3, P4, R14, UR12, R9 ;  /* 0x0000000c0e1c7c10 */ /* 0x000fe2000fc7e009 */
[----:B------:R-:W-:-:S03]  /*2430*/  IMAD.SHL.U32 R9, R27, 0x4, RZ ;  /* 0x000000041b097824 */ /* 0x000fc600078e00ff */
[----:B------:R-:W-:Y:S02]  /*2440*/  IADD3.X R29, RZ, UR13, R26, P3, P4 ;  /* 0x0000000dff1d7c10 */ /* 0x000fe40009fe841a */
[----:B------:R0:W-:Y:S04]  /*2450*/  STL [R1+0x1b8], R9 ;  /* 0x0001b80901007387 */ /* 0x0001e80000100800 */
[----:B------:R-:W-:Y:S04]  /*2460*/  STL.64 [R1+0x100], R28 ;  /* 0x0001001c01007387 */ /* 0x000fe80000100a00 */
[----:B------:R-:W1:Y:S01]  /*2470*/  LDS.64 R28, [R20] ;  /* 0x00000000141c7984 */ /* 0x000e620000000a00 */
[----:B------:R-:W-:-:S13]  /*2480*/  FSETP.GEU.AND P4, PT, R25, 1, PT ;  /* 0x3f8000001900780b */ /* 0x000fda0003f8e000 */
[----:B------:R-:W-:Y:S02]  /*2490*/  @P4 FSEL R25, R25, 1, P0 ;  /* 0x3f80000019194808 */ /* 0x000fe40000000000 */
[----:B---3--:R-:W-:Y:S02]  /*24a0*/  IADD3.X R11, RZ, UR13, R3, P1, P2 ;  /* 0x0000000dff0b7c10 */ /* 0x008fe40008fe4403 */
[----:B------:R-:W3:Y:S01]  /*24b0*/  LDL.LU R3, [R1+0x82c] ;  /* 0x00082c0001037983 */ /* 0x000ee20000300800 */
[----:B------:R-:W-:-:S03]  /*24c0*/  IADD3 R26, P1, P2, R14, UR12, R9 ;  /* 0x0000000c0e1a7c10 */ /* 0x000fc6000fa3e009 */
[----:B0-----:R-:W3:Y:S01]  /*24d0*/  LDL R9, [R1+0x240] ;  /* 0x0002400001097983 */ /* 0x001ee20000100800 */
[----:B------:R-:W-:-:S03]  /*24e0*/  IADD3.X R27, RZ, UR13, R21, P1, P2 ;  /* 0x0000000dff1b7c10 */ /* 0x000fc60008fe4415 */
[----:B------:R4:W-:Y:S01]  /*24f0*/  STL.64 [R1+0x188], R10 ;  /* 0x0001880a01007387 */ /* 0x0009e20000100a00 */
[C---:B-----5:R-:W-:Y:S01]  /*2500*/  SHF.L.U64.HI R18, R22.reuse, 0x2, R18 ;  /* 0x0000000216127819 */ /* 0x060fe20000010212 */
[----:B------:R-:W-:-:S04]  /*2510*/  IMAD.SHL.U32 R12, R22, 0x4, RZ ;  /* 0x00000004160c7824 */ /* 0x000fc800078e00ff */
[----:B------:R-:W-:Y:S04]  /*2520*/  STL [R1+0x1a8], R18 ;  /* 0x0001a81201007387 */ /* 0x000fe80000100800 */
[----:B------:R0:W-:Y:S01]  /*2530*/  STL [R1+0x1d4], R12 ;  /* 0x0001d40c01007387 */ /* 0x0001e20000100800 */
[C---:B----4-:R-:W-:Y:S01]  /*2540*/  SHF.L.U64.HI R10, R13.reuse, 0x2, R23 ;  /* 0x000000020d0a7819 */ /* 0x050fe20000010217 */
[----:B------:R-:W-:Y:S02]  /*2550*/  IMAD.SHL.U32 R11, R13, 0x4, RZ ;  /* 0x000000040d0b7824 */ /* 0x000fe400078e00ff */
[----:B------:R-:W4:Y:S04]  /*2560*/  LDS.64 R22, [R6] ;  /* 0x0000000006167984 */ /* 0x000f280000000a00 */
[----:B------:R-:W-:Y:S04]  /*2570*/  STL [R1+0x1ac], R10 ;  /* 0x0001ac0a01007387 */ /* 0x000fe80000100800 */
[----:B------:R-:W-:Y:S04]  /*2580*/  STL [R1+0x22c], R11 ;  /* 0x00022c0b01007387 */ /* 0x000fe80000100800 */
[----:B------:R-:W-:Y:S04]  /*2590*/  STL.64 [R1+0x190], R26 ;  /* 0x0001901a01007387 */ /* 0x000fe80000100a00 */
[----:B------:R-:W5:Y:S01]  /*25a0*/  LDS.64 R26, [R7] ;  /* 0x00000000071a7984 */ /* 0x000f620000000a00 */
[----:B--2---:R-:W-:-:S02]  /*25b0*/  FSETP.GEU.AND P3, PT, R15, 1, PT ;  /* 0x3f8000000f00780b */ /* 0x004fc40003f6e000 */
[----:B0-----:R-:W-:Y:S01]  /*25c0*/  IADD3 R12, P1, P2, R14, UR12, R12 ;  /* 0x0000000c0e0c7c10 */ /* 0x001fe2000fa3e00c */
[----:B-1----:R-:W-:Y:S01]  /*25d0*/  STL [R1+0x818], R29 ;  /* 0x0008181d01007387 */ /* 0x002fe20000100800 */
[----:B------:R-:W-:Y:S02]  /*25e0*/  FSETP.NAN.AND P0, PT, R15, R15, PT ;  /* 0x0000000f0f00720b */ /* 0x000fe40003f08000 */
[----:B------:R-:W-:-:S07]  /*25f0*/  IADD3.X R13, RZ, UR13, R18, P1, P2 ;  /* 0x0000000dff0d7c10 */ /* 0x000fce0008fe4412 */
[----:B------:R-:W-:Y:S01]  /*2600*/  @P3 FSEL R15, R15, 1, P0 ;  /* 0x3f8000000f0f3808 */ /* 0x000fe20000000000 */
[----:B----4-:R-:W-:Y:S04]  /*2610*/  STL.64 [R1], R22 ;  /* 0x0000001601007387 */ /* 0x010fe80000100a00 */
[----:B-----5:R-:W-:Y:S04]  /*2620*/  STL.64 [R1+0x820], R26 ;  /* 0x0008201a01007387 */ /* 0x020fe80000100a00 */
[----:B------:R-:W-:Y:S04]  /*2630*/  STL.64 [R1+0x808], R6 ;  /* 0x0008080601007387 */ /* 0x000fe80000100a00 */
[----:B------:R-:W-:Y:S01]  /*2640*/  @P4 STL [R1+0x20c], R25 ;  /* 0x00020c1901004387 */ /* 0x000fe20000100800 */
[----:B------:R-:W-:-:S03]  /*2650*/  ISETP.GE.AND P4, PT, R8, 0x80, PT ;  /* 0x000000800800780c */ /* 0x000fc60003f86270 */
[----:B------:R0:W-:Y:S04]  /*2660*/  STL [R1+0x804], R8 ;  /* 0x0008040801007387 */ /* 0x0001e80000100800 */
[----:B------:R1:W-:Y:S04]  /*2670*/  STL.64 [R1+0x1a0], R12 ;  /* 0x0001a00c01007387 */ /* 0x0003e80000100a00 */
[----:B0-----:R-:W2:Y:S04]  /*2680*/  LDL R8, [R1+0xc4] ;  /* 0x0000c40001087983 */ /* 0x001ea80000100800 */
[----:B------:R0:W-:Y:S04]  /*2690*/  STL [R1+0x218], R15 ;  /* 0x0002180f01007387 */ /* 0x0001e80000100800 */
[----:B------:R-:W4:Y:S01]  /*26a0*/  LDL.LU.64 R26, [R1] ;  /* 0x00000000011a7983 */ /* 0x000f220000300a00 */
[----:B------:R-:W-:-:S04]  /*26b0*/  IADD3 R6, P1, P2, R14, UR12, R11 ;  /* 0x0000000c0e067c10 */ /* 0x000fc8000fa3e00b */
[----:B------:R-:W-:Y:S02]  /*26c0*/  IADD3.X R7, RZ, UR13, R10, P1, P2 ;  /* 0x0000000dff077c10 */ /* 0x000fe40008fe440a */
[----:B------:R-:W-:Y:S02]  /*26d0*/  IADD3 R10, P1, R16, UR10, RZ ;  /* 0x0000000a100a7c10 */ /* 0x000fe4000ff3e0ff */
[----:B------:R-:W-:Y:S02]  /*26e0*/  IADD3 R14, P2, R17, UR8, RZ ;  /* 0x00000008110e7c10 */ /* 0x000fe4000ff5e0ff */
[----:B-1----:R-:W-:Y:S02]  /*26f0*/  IADD3 R12, P0, R16, UR8, RZ ;  /* 0x00000008100c7c10 */ /* 0x002fe4000ff1e0ff */
[----:B------:R-:W-:Y:S02]  /*2700*/  IADD3.X R11, R19, UR11, RZ, P1, !PT ;  /* 0x0000000b130b7c10 */ /* 0x000fe40008ffe4ff */
[----:B0-----:R-:W-:-:S02]  /*2710*/  IADD3.X R15, R2, UR9, RZ, P2, !PT ;  /* 0x00000009020f7c10 */ /* 0x001fc400097fe4ff */
[----:B------:R-:W-:Y:S02]  /*2720*/  IADD3 R18, P1, R5, UR8, RZ ;  /* 0x0000000805127c10 */ /* 0x000fe4000ff3e0ff */
[----:B------:R-:W-:Y:S02]  /*2730*/  IADD3 R20, P2, R5, UR10, RZ ;  /* 0x0000000a05147c10 */ /* 0x000fe4000ff5e0ff */
[----:B------:R-:W-:Y:S02]  /*2740*/  IADD3.X R13, R19, UR9, RZ, P0, !PT ;  /* 0x00000009130d7c10 */ /* 0x000fe400087fe4ff */
[----:B------:R-:W-:Y:S02]  /*2750*/  IADD3.X R19, R0, UR9, RZ, P1, !PT ;  /* 0x0000000900137c10 */ /* 0x000fe40008ffe4ff */
[----:B------:R-:W-:Y:S02]  /*2760*/  IADD3.X R21, R0, UR11, RZ, P2, !PT ;  /* 0x0000000b00157c10 */ /* 0x000fe400097fe4ff */
[----:B------:R-:W0:Y:S01]  /*2770*/  S2R R0, SR_CTAID.X ;  /* 0x0000000000007919 */ /* 0x000e220000002500 */
[----:B------:R-:W-:Y:S01]  /*2780*/  IMAD.MOV.U32 R29, RZ, RZ, RZ ;  /* 0x000000ffff1d7224 */ /* 0x000fe200078e00ff */
[----:B0-----:R-:W-:-:S13]  /*2790*/  ISETP.LT.AND P5, PT, R0, 0x80, !P5 ;  /* 0x000000800000780c */ /* 0x001fda0006fa1270 */
[----:B----4-:R-:W4:Y:S01]  /*27a0*/  @P5 LDG.E.EL R29, desc[UR6][R26.64] ;  /* 0x000000061a1d5981 */ /* 0x010f22000c2e1900 */
[----:B------:R-:W-:Y:S02]  /*27b0*/  IADD3 R16, P0, R17, UR10, RZ ;  /* 0x0000000a11107c10 */ /* 0x000fe4000ff1e0ff */
[----:B---3--:R-:W-:Y:S02]  /*27c0*/  ISETP.GE.AND P6, PT, R9, 0x80, PT ;  /* 0x000000800900780c */ /* 0x008fe40003fc6270 */
[----:B------:R-:W-:Y:S02]  /*27d0*/  IADD3.X R17, R2, UR11, RZ, P0, !PT ;  /* 0x0000000b02117c10 */ /* 0x000fe400087fe4ff */
[----:B------:R-:W-:Y:S01]  /*27e0*/  IADD3 R22, P0, R24, UR8, RZ ;  /* 0x0000000818167c10 */ /* 0x000fe2000ff1e0ff */
[----:B------:R-:W-:Y:S01]  /*27f0*/  STL.64 [R1+0x198], R6 ;  /* 0x0001980601007387 */ /* 0x000fe20000100a00 */
[C---:B------:R-:W-:Y:S02]  /*2800*/  ISETP.LT.AND P2, PT, R0.reuse, 0x80, !P4 ;  /* 0x000000800000780c */ /* 0x040fe40006741270 */
[----:B------:R-:W-:Y:S01]  /*2810*/  IADD3.X R23, R4, UR9, RZ, P0, !PT ;  /* 0x0000000904177c10 */ /* 0x000fe200087fe4ff */
[----:B------:R-:W3:Y:S01]  /*2820*/  LDL.LU R2, [R1+0x828] ;  /* 0x0008280001027983 */ /* 0x000ee20000300800 */
[----:B------:R-:W-:-:S03]  /*2830*/  ISETP.LT.AND P0, PT, R0, 0x80, !P6 ;  /* 0x000000800000780c */ /* 0x000fc60007701270 */
[----:B------:R-:W5:Y:S04]  /*2840*/  LDL.LU R0, [R1+0xd0] ;  /* 0x0000d00001007983 */ /* 0x000f680000300800 */
[----:B------:R-:W3:Y:S01]  /*2850*/  LDL.LU.64 R26, [R1+0x820] ;  /* 0x00082000011a7983 */ /* 0x000ee20000300a00 */
[----:B------:R-:W-:Y:S02]  /*2860*/  IADD3 R24, P1, R24, UR10, RZ ;  /* 0x0000000a18187c10 */ /* 0x000fe4000ff3e0ff */
[----:B------:R-:W-:Y:S01]  /*2870*/  LOP3.LUT R3, R3, 0x1ff, RZ, 0xc0, !PT ;  /* 0x000001ff03037812 */ /* 0x000fe200078ec0ff */
[----:B--2---:R-:W0:Y:S04]  /*2880*/  LDS.64 R6, [R8] ;  /* 0x0000000008067984 */ /* 0x004e280000000a00 */
[----:B----4-:R1:W-:Y:S04]  /*2890*/  STL [R1+0x1e8], R29 ;  /* 0x0001e81d01007387 */ /* 0x0103e80000100800 */
[----:B-1----:R-:W2:Y:S01]  /*28a0*/  LDL.LU R29, [R1+0x818] ;  /* 0x00081800011d7983 */ /* 0x002ea20000300800 */
[----:B------:R-:W-:-:S02]  /*28b0*/  IADD3.X R25, R4, UR11, RZ, P1, !PT ;  /* 0x0000000b04197c10 */ /* 0x000fc40008ffe4ff */
[----:B------:R-:W-:-:S06]  /*28c0*/  CS2R R4, SRZ ;  /* 0x0000000000047805 */ /* 0x000fcc000001ff00 */
[----:B---3--:R-:W3:Y:S04]  /*28d0*/  @P0 LDG.E.EL R5, desc[UR6][R26.64] ;  /* 0x000000061a050981 */ /* 0x008ee8000c2e1900 */
[----:B--2---:R1:W2:Y:S01]  /*28e0*/  @P2 LDG.E.EL R4, desc[UR6][R28.64] ;  /* 0x000000061c042981 */ /* 0x0042a2000c2e1900 */
[----:B------:R-:W-:-:S04]  /*28f0*/  LOP3.LUT R3, R3, 0x600, RZ, 0xfc, !PT ;  /* 0x0000060003037812 */ /* 0x000fc800078efcff */
[----:B-1----:R-:W-:-:S05]  /*2900*/  SHF.R.U32.HI R28, RZ, 0x8, R3 ;  /* 0x00000008ff1c7819 */ /* 0x002fca0000011603 */
[----:B-----5:R-:W-:Y:S02]  /*2910*/  IMAD.IADD R28, R28, 0x1, R0 ;  /* 0x000000011c1c7824 */ /* 0x020fe400078e0200 */
[----:B------:R-:W1:Y:S01]  /*2920*/  S2R R0, SR_CTAID.X ;  /* 0x0000000000007919 */ /* 0x000e620000002500 */
[----:B--2---:R2:W-:Y:S04]  /*2930*/  STL [R1+0x48c], R4 ;  /* 0x00048c0401007387 */ /* 0x0045e80000100800 */
[----:B--2---:R-:W2:Y:S04]  /*2940*/  LDL.LU R4, [R1+0x814] ;  /* 0x0008140001047983 */ /* 0x004ea80000300800 */
[----:B------:R-:W4:Y:S04]  /*2950*/  LDL.LU R29, [R1+0x88] ;  /* 0x00008800011d7983 */ /* 0x000f280000300800 */
[----:B------:R-:W5:Y:S01]  /*2960*/  LDL R27, [R1+0x1d0] ;  /* 0x0001d000011b7983 */ /* 0x000f620000100800 */
[----:B------:R-:W-:-:S03]  /*2970*/  LOP3.LUT R2, R2, 0xfffffffe, RZ, 0xc0, !PT ;  /* 0xfffffffe02027812 */ /* 0x000fc600078ec0ff */
[----:B------:R-:W4:Y:S01]  /*2980*/  LDL R26, [R1+0xc0] ;  /* 0x0000c000011a7983 */ /* 0x000f220000100800 */
[----:B------:R-:W-:-:S04]  /*2990*/  @P5 LOP3.LUT R2, R2, 0x1, RZ, 0xfc, !PT ;  /* 0x0000000102025812 */ /* 0x000fc800078efcff */
[----:B------:R-:W-:Y:S01]  /*29a0*/  LOP3.LUT R2, R2, 0xffffffef, RZ, 0xc0, !PT ;  /* 0xffffffef02027812 */ /* 0x000fe200078ec0ff */
[----:B---3--:R5:W-:Y:S03]  /*29b0*/  STL [R1+0x494], R5 ;  /* 0x0004940501007387 */ /* 0x008be60000100800 */
[----:B------:R-:W-:Y:S01]  /*29c0*/  @P2 LOP3.LUT R2, R2, 0x10, RZ, 0xfc, !PT ;  /* 0x0000001002022812 */ /* 0x000fe200078efcff */
[----:B------:R-:W-:Y:S03]  /*29d0*/  STL [R1+0x498], RZ ;  /* 0x000498ff01007387 */ /* 0x000fe60000100800 */
[----:B------:R-:W-:-:S04]  /*29e0*/  LOP3.LUT R2, R2, 0xfffffff7, RZ, 0xc0, !PT ;  /* 0xfffffff702027812 */ /* 0x000fc800078ec0ff */
[----:B------:R-:W-:Y:S02]  /*29f0*/  @P0 LOP3.LUT R2, R2, 0x8, RZ, 0xfc, !PT ;  /* 0x0000000802020812 */ /* 0x000fe400078efcff */
[----:B------:R-:W-:-:S04]  /*2a00*/  ISETP.GE.AND P0, PT, R28, 0x80, PT ;  /* 0x000000801c00780c */ /* 0x000fc80003f06270 */
[----:B-1----:R-:W-:Y:S01]  /*2a10*/  ISETP.LT.AND P0, PT, R0, 0x80, !P0 ;  /* 0x000000800000780c */ /* 0x002fe20004701270 */
[----:B--2---:R-:W-:Y:S02]  /*2a20*/  IMAD.SHL.U32 R3, R4, 0x1000, RZ ;  /* 0x0000100004037824 */ /* 0x004fe400078e00ff */
[----:B-----5:R-:W-:-:S03]  /*2a30*/  VIADD R5, R27, 0xffffff80 ;  /* 0xffffff801b057836 */ /* 0x020fc60000000000 */
[----:B------:R1:W-:Y:S01]  /*2a40*/  STL [R1+0x2b8], R3 ;  /* 0x0002b80301007387 */ /* 0x0003e20000100800 */
[----:B------:R-:W-:-:S04]  /*2a50*/  IMAD.SHL.U32 R5, R5, 0x40, RZ ;  /* 0x0000004005057824 */ /* 0x000fc800078e00ff */
[C---:B------:R-:W-:Y:S01]  /*2a60*/  IMAD.WIDE R12, R5.reuse, 0x4, R12 ;  /* 0x00000004050c7825 */ /* 0x040fe200078e020c */
[----:B-1----:R-:W2:Y:S03]  /*2a70*/  LDL.LU R3, [R1+0x810] ;  /* 0x0008100001037983 */ /* 0x002ea60000300800 */
[C---:B------:R-:W-:Y:S01]  /*2a80*/  IMAD.WIDE R14, R5.reuse, 0x4, R14 ;  /* 0x00000004050e7825 */ /* 0x040fe200078e020e */
[----:B------:R1:W-:Y:S03]  /*2a90*/  STL [R1+0x748], R4 ;  /* 0x0007480401007387 */ /* 0x0003e60000100800 */
[----:B------:R-:W-:-:S04]  /*2aa0*/  IMAD.WIDE R18, R5, 0x4, R18 ;  /* 0x0000000405127825 */ /* 0x000fc800078e0212 */
[----:B------:R-:W-:Y:S01]  /*2ab0*/  IMAD.WIDE R22, R5, 0x4, R22 ;  /* 0x0000000405167825 */ /* 0x000fe200078e0216 */
[----:B-1----:R-:W3:Y:S04]  /*2ac0*/  LDL R4, [R1+0x50] ;  /* 0x0000500001047983 */ /* 0x002ee80000100800 */
[----:B------:R1:W-:Y:S04]  /*2ad0*/  STL [R1+0x20], R5 ;  /* 0x0000200501007387 */ /* 0x0003e80000100800 */
[----:B------:R-:W-:Y:S01]  /*2ae0*/  STL [R1+0x208], R28 ;  /* 0x0002081c01007387 */ /* 0x000fe20000100800 */
[----:B-1----:R-:W-:-:S04]  /*2af0*/  SHF.R.S32.HI R5, RZ, 0x1f, R0 ;  /* 0x0000001fff057819 */ /* 0x002fc80000011400 */
[----:B------:R-:W-:Y:S02]  /*2b00*/  LEA.HI R5, R5, R0, RZ, 0x5 ;  /* 0x0000000005057211 */ /* 0x000fe400078f28ff */
[----:B------:R-:W0:Y:S02]  /*2b10*/  LDL R0, [R1+0x498] ;  /* 0x0004980001007983 */ /* 0x000e240000100800 */
[----:B------:R-:W-:Y:S02]  /*2b20*/  SHF.R.S32.HI R5, RZ, 0x5, R5 ;  /* 0x00000005ff057819 */ /* 0x000fe40000011405 */
[----:B0-----:R-:W5:Y:S04]  /*2b30*/  @P0 LDG.E.EL R0, desc[UR6][R6.64] ;  /* 0x0000000606000981 */ /* 0x001f68000c2e1900 */
[----:B------:R-:W5:Y:S01]  /*2b40*/  LDL.LU.64 R6, [R1+0x808] ;  /* 0x0008080001067983 */ /* 0x000f620000300a00 */
[----:B------:R-:W-:-:S04]  /*2b50*/  IMAD.SHL.U32 R5, R5, 0x1000, RZ ;  /* 0x0000100005057824 */ /* 0x000fc800078e00ff */
[C---:B------:R-:W-:Y:S01]  /*2b60*/  IMAD.WIDE R12, R5.reuse, 0x4, R12 ;  /* 0x00000004050c7825 */ /* 0x040fe200078e020c */
[----:B------:R-:W-:Y:S03]  /*2b70*/  BAR.SYNC.DEFER_BLOCKING 0x0 ;  /* 0x0000000000007b1d */ /* 0x000fe60000010000 */
[----:B------:R-:W-:-:S04]  /*2b80*/  IMAD.WIDE R14, R5, 0x4, R14 ;  /* 0x00000004050e7825 */ /* 0x000fc800078e020e */
[----:B------:R-:W-:-:S04]  /*2b90*/  IMAD.WIDE R18, R5, 0x4, R18 ;  /* 0x0000000405127825 */ /* 0x000fc800078e0212 */
[----:B------:R-:W-:Y:S01]  /*2ba0*/  IMAD.WIDE R22, R5, 0x4, R22 ;  /* 0x0000000405167825 */ /* 0x000fe200078e0216 */
[----:B--2---:R-:W-:Y:S04]  /*2bb0*/  STS.64 [R3], R12 ;  /* 0x0000000c03007388 */ /* 0x004fe80000000a00 */
[----:B------:R-:W-:Y:S04]  /*2bc0*/  STS.64 [R3+0x10], R14 ;  /* 0x0000100e03007388 */ /* 0x000fe80000000a00 */
[----:B---3--:R-:W-:Y:S04]  /*2bd0*/  STS.64 [R4], R18 ;  /* 0x0000001204007388 */ /* 0x008fe80000000a00 */
[----:B------:R-:W-:Y:S01]  /*2be0*/  STS.64 [R3+0x30], R22 ;  /* 0x0000301603007388 */ /* 0x000fe20000000a00 */
[----:B------:R-:W-:Y:S06]  /*2bf0*/  BAR.SYNC.DEFER_BLOCKING 0x0 ;  /* 0x0000000000007b1d */ /* 0x000fec0000010000 */
[----:B----4-:R0:W-:Y:S04]  /*2c00*/  LDS.64 R14, [R26] ;  /* 0x000000001a0e7984 */ /* 0x0101e80000000a00 */
[----:B------:R1:W-:Y:S01]  /*2c10*/  LDS.64 R22, [R8] ;  /* 0x0000000008167984 */ /* 0x0003e20000000a00 */
[----:B0-----:R-:W-:-:S03]  /*2c20*/  IMAD.MOV.U32 R26, RZ, RZ, RZ ;  /* 0x000000ffff1a7224 */ /* 0x001fc600078e00ff */
[----:B-----5:R0:W-:Y:S04]  /*2c30*/  @P0 STL [R1+0x498], R0 ;  /* 0x0004980001000387 */ /* 0x0201e80000100800 */
[----:B-1----:R-:W2:Y:S04]  /*2c40*/  LDL.LU R8, [R1+0x804] ;  /* 0x0008040001087983 */ /* 0x002ea80000300800 */
[----:B------:R-:W3:Y:S01]  /*2c50*/  LDL R4, [R1+0x170] ;  /* 0x0001700001047983 */ /* 0x000ee20000100800 */
[----:B0-----:R-:W0:Y:S03]  /*2c60*/  S2R R0, SR_CTAID.X ;  /* 0x0000000000007919 */ /* 0x001e260000002500 */
[----:B------:R0:W1:Y:S04]  /*2c70*/  LDS.64 R12, [R6] ;  /* 0x00000000060c7984 */ /* 0x0000680000000a00 */
[----:B------:R-:W4:Y:S01]  /*2c80*/  LDS.64 R18, [R7] ;  /* 0x0000000007127984 */ /* 0x000f220000000a00 */
[----:B0-----:R-:W-:-:S04]  /*2c90*/  SHF.R.S32.HI R6, RZ, 0x1f, R0 ;  /* 0x0000001fff067819 */ /* 0x001fc80000011400 */
[----:B------:R-:W-:-:S04]  /*2ca0*/  LEA.HI R6, R6, R0, RZ, 0x5 ;  /* 0x0000000006067211 */ /* 0x000fc800078f28ff */
[----:B------:R-:W-:-:S05]  /*2cb0*/  LOP3.LUT R6, R6, 0xffffffe0, RZ, 0xc0, !PT ;  /* 0xffffffe006067812 */ /* 0x000fca00078ec0ff */
[----:B------:R-:W-:-:S05]  /*2cc0*/  IMAD.IADD R6, R0, 0x1, -R6 ;  /* 0x0000000100067824 */ /* 0x000fca00078e0a06 */
[----:B------:R-:W-:-:S04]  /*2cd0*/  LOP3.LUT R5, R6, 0x1ffffff8, RZ, 0xc0, !PT ;  /* 0x1ffffff806057812 */ /* 0x000fc800078ec0ff */
[----:B------:R-:W-:-:S04]  /*2ce0*/  ISETP.NE.AND P1, PT, R5, 0x10, PT ;  /* 0x000000100500780c */ /* 0x000fc80003f25270 */
[----:B------:R-:W-:Y:S01]  /*2cf0*/  ISETP.LT.AND P2, PT, R0, 0x80, !P1 ;  /* 0x000000800000780c */ /* 0x000fe20004f41270 */
[----:B------:R-:W-:-:S12]  /*2d00*/  IMAD.MOV.U32 R6, RZ, RZ, RZ ;  /* 0x000000ffff067224 */ /* 0x000fd800078e00ff */
[----:B-1----:R-:W5:Y:S04]  /*2d10*/  @P2 LDG.E.EL R6, desc[UR6][R12.64] ;  /* 0x000000060c062981 */ /* 0x002f68000c2e1900 */
[----:B------:R-:W2:Y:S01]  /*2d20*/  @P2 LDG.E.EL R26, desc[UR6][R14.64] ;  /* 0x000000060e1a2981 */ /* 0x000ea2000c2e1900 */
[----:B------:R-:W-:Y:S02]  /*2d30*/  VIADD R5, R27, 0xffffff40 ;  /* 0xffffff401b057836 */ /* 0x000fe40000000000 */
[----:B------:R-:W-:-:S06]  /*2d40*/  IMAD.MOV.U32 R27, RZ, RZ, RZ ;  /* 0x000000ffff1b7224 */ /* 0x000fcc00078e00ff */
[----:B----4-:R-:W4:Y:S04]  /*2d50*/  @P2 LDG.E.EL R27, desc[UR6][R18.64] ;  /* 0x00000006121b2981 */ /* 0x010f28000c2e1900 */
[----:B-----5:R0:W-:Y:S04]  /*2d60*/  STL [R1+0x1f8], R6 ;  /* 0x0001f80601007387 */ /* 0x0201e80000100800 */
[----:B0-----:R-:W5:Y:S04]  /*2d70*/  LDL.LU R6, [R1+0x800] ;  /* 0x0008000001067983 */ /* 0x001f680000300800 */
[----:B--2---:R0:W-:Y:S02]  /*2d80*/  STL [R1+0x4ec], R26 ;  /* 0x0004ec1a01007387 */ /* 0x0041e40000100800 */
[----:B0-----:R-:W-:-:S06]  /*2d90*/  IMAD.MOV.U32 R26, RZ, RZ, RZ ;  /* 0x000000ffff1a7224 */ /* 0x001fcc00078e00ff */
[----:B------:R-:W2:Y:S01]  /*2da0*/  @P2 LDG.E.EL R26, desc[UR6][R22.64] ;  /* 0x00000006161a2981 */ /* 0x000ea2000c2e1900 */
[----:B------:R-:W-:-:S03]  /*2db0*/  IMAD.SHL.U32 R0, R5, 0x40, RZ ;  /* 0x0000004005007824 */ /* 0x000fc600078e00ff */
[----:B------:R-:W3:Y:S01]  /*2dc0*/  LDL R5, [R1+0x90] ;  /* 0x0000900001057983 */ /* 0x000ee20000100800 */
[----:B------:R-:W-:-:S03]  /*2dd0*/  IMAD.WIDE R12, R0, 0x4, R10 ;  /* 0x00000004000c7825 */ /* 0x000fc600078e020a */
[----:B------:R0:W-:Y:S04]  /*2de0*/  STL [R1+0x10], R0 ;  /* 0x0000100001007387 */ /* 0x0001e80000100800 */
[----:B------:R-:W3:Y:S01]  /*2df0*/  LDL.LU.64 R10, [R1+0x7f8] ;  /* 0x0007f800010a7983 */ /* 0x000ee20000300a00 */
[----:B------:R-:W-:-:S04]  /*2e00*/  IMAD.WIDE R14, R0, 0x4, R16 ;  /* 0x00000004000e7825 */ /* 0x000fc800078e0210 */
[----:B------:R-:W-:-:S04]  /*2e10*/  IMAD.WIDE R16, R0, 0x4, R20 ;  /* 0x0000000400107825 */ /* 0x000fc800078e0214 */
[----:B------:R-:W-:Y:S02]  /*2e20*/  IMAD.WIDE R20, R0, 0x4, R24 ;  /* 0x0000000400147825 */ /* 0x000fe400078e0218 */
[----:B0-----:R-:W0:Y:S01]  /*2e30*/  S2R R0, SR_CTAID.X ;  /* 0x0000000000007919 */ /* 0x001e220000002500 */
[----:B------:R-:W-:Y:S01]  /*2e40*/  LOP3.LUT R2, R2, 0xfff7ffff, RZ, 0xc0, !PT ;  /* 0xfff7ffff02027812 */ /* 0x000fe200078ec0ff */
[----:B------:R-:W-:Y:S06]  /*2e50*/  BAR.SYNC.DEFER_BLOCKING 0x0 ;  /* 0x0000000000007b1d */ /* 0x000fec0000010000 */
[----:B--2---:R-:W-:Y:S04]  /*2e60*/  STL [R1+0x50c], R26 ;  /* 0x00050c1a01007387 */ /* 0x004fe80000100800 */
[----:B----4-:R1:W-:Y:S04]  /*2e70*/  STL [R1+0x508], R27 ;  /* 0x0005081b01007387 */ /* 0x0103e80000100800 */
[----:B-1----:R-:W2:Y:S04]  /*2e80*/  LDL.LU.64 R26, [R1+0x18] ;  /* 0x00001800011a7983 */ /* 0x002ea80000300a00 */
[----:B------:R-:W4:Y:S01]  /*2e90*/  LDL R22, [R1+0x50] ;  /* 0x0000500001167983 */ /* 0x000f220000100800 */
[----:B0-----:R-:W-:-:S03]  /*2ea0*/  SHF.R.S32.HI R25, RZ, 0x1f, R0 ;  /* 0x0000001fff197819 */ /* 0x001fc60000011400 */
[----:B------:R-:W2:Y:S01]  /*2eb0*/  LDL R23, [R1+0xc0] ;  /* 0x0000c00001177983 */ /* 0x000ea20000100800 */
[----:B------:R-:W-:-:S04]  /*2ec0*/  LEA.HI R25, R25, R0, RZ, 0x5 ;  /* 0x0000000019197211 */ /* 0x000fc800078f28ff */
[----:B------:R-:W-:-:S05]  /*2ed0*/  SHF.R.S32.HI R25, RZ, 0x5, R25 ;  /* 0x00000005ff197819 */ /* 0x000fca0000011419 */
[----:B------:R-:W-:-:S04]  /*2ee0*/  IMAD.SHL.U32 R25, R25, 0x1000, RZ ;  /* 0x0000100019197824 */ /* 0x000fc800078e00ff */
[----:B------:R-:W-:-:S04]  /*2ef0*/  IMAD.WIDE R12, R25, 0x4, R12 ;  /* 0x00000004190c7825 */ /* 0x000fc800078e020c */
[----:B------:R-:W-:-:S04]  /*2f00*/  IMAD.WIDE R14, R25, 0x4, R14 ;  /* 0x00000004190e7825 */ /* 0x000fc800078e020e */
[C---:B------:R-:W-:Y:S01]  /*2f10*/  IMAD.WIDE R16, R25.reuse, 0x4, R16 ;  /* 0x0000000419107825 */ /* 0x040fe200078e0210 */
[----:B------:R-:W-:Y:S03]  /*2f20*/  STS.64 [R3], R12 ;  /* 0x0000000c03007388 */ /* 0x000fe60000000a00 */
[----:B------:R-:W-:Y:S01]  /*2f30*/  IMAD.WIDE R18, R25, 0x4, R20 ;  /* 0x0000000419127825 */ /* 0x000fe200078e0214 */
[----:B------:R-:W-:Y:S01]  /*2f40*/  STS.64 [R3+0x10], R14 ;  /* 0x0000100e03007388 */ /* 0x000fe20000000a00 */
[----:B------:R-:W-:-:S04]  /*2f50*/  @P0 LOP3.LUT R2, R2, 0x80000, RZ, 0xfc, !PT ;  /* 0x0008000002020812 */ /* 0x000fc800078efcff */
[----:B------:R-:W-:-:S04]  /*2f60*/  LOP3.LUT R2, R2, 0xffffdfff, RZ, 0xc0, !PT ;  /* 0xffffdfff02027812 */ /* 0x000fc800078ec0ff */
[----:B------:R-:W-:Y:S02]  /*2f70*/  @P1 LOP3.LUT R2, R2, 0x2000, RZ, 0xfc, !PT ;  /* 0x0000200002021812 */ /* 0x000fe400078efcff */
[----:B------:R-:W-:Y:S02]  /*2f80*/  ISETP.GE.AND P0, PT, R0, 0x80, PT ;  /* 0x000000800000780c */ /* 0x000fe40003f06270 */
[----:B------:R-:W-:Y:S02]  /*2f90*/  LOP3.LUT R2, R2, 0xffefffff, RZ, 0xc0, !PT ;  /* 0xffefffff02027812 */ /* 0x000fe400078ec0ff */
[----:B---3--:R-:W-:Y:S02]  /*2fa0*/  ISETP.GT.AND P3, PT, R4, 0xbf, !P0 ;  /* 0x000000bf0400780c */ /* 0x008fe40004764270 */
[----:B------:R-:W-:-:S05]  /*2fb0*/  @P2 LOP3.LUT R2, R2, 0x100000, RZ, 0xfc, !PT ;  /* 0x0010000002022812 */ /* 0x000fca00078efcff */
[----:B------:R0:W-:Y:S02]  /*2fc0*/  STL [R1+0x7dc], R2 ;  /* 0x0007dc0201007387 */ /* 0x0001e40000100800 */
[----:B0-----:R-:W-:Y:S02]  /*2fd0*/  IMAD.MOV.U32 R2, RZ, RZ, RZ ;  /* 0x000000ffff027224 */ /* 0x001fe400078e00ff */
[----:B----4-:R-:W-:Y:S04]  /*2fe0*/  STS.64 [R22], R16 ;  /* 0x0000001016007388 */ /* 0x010fe80000000a00 */
[----:B------:R-:W-:Y:S01]  /*2ff0*/  STS.64 [R3+0x30], R18 ;  /* 0x0000301203007388 */ /* 0x000fe20000000a00 */
[----:B------:R-:W-:Y:S06]  /*3000*/  BAR.SYNC.DEFER_BLOCKING 0x0 ;  /* 0x0000000000007b1d */ /* 0x000fec0000010000 */
[----:B------:R-:W0:Y:S04]  /*3010*/  LDS.64 R16, [R5] ;  /* 0x0000000005107984 */ /* 0x000e280000000a00 */
[----:B--2---:R-:W1:Y:S01]  /*3020*/  LDS.64 R14, [R23] ;  /* 0x00000000170e7984 */ /* 0x004e620000000a00 */
[----:B------:R-:W-:-:S03]  /*3030*/  ISETP.GT.AND P4, PT, R8, 0xbf, !P0 ;  /* 0x000000bf0800780c */ /* 0x000fc60004784270 */
[----:B------:R2:W3:Y:S04]  /*3040*/  LDS.64 R12, [R7] ;  /* 0x00000000070c7984 */ /* 0x0004e80000000a00 */
[----:B--2---:R-:W5:Y:S04]  /*3050*/  LDL.LU R7, [R1+0x7f4] ;  /* 0x0007f40001077983 */ /* 0x004f680000300800 */
[----:B0-----:R-:W2:Y:S04]  /*3060*/  @P3 LDG.E.EL R2, desc[UR6][R16.64] ;  /* 0x0000000610023981 */ /* 0x001ea8000c2e1900 */
[----:B------:R0:W-:Y:S04]  /*3070*/  STL [R1+0x74c], R4 ;  /* 0x00074c0401007387 */ /* 0x0001e80000100800 */
[----:B0-----:R-:W4:Y:S04]  /*3080*/  LDL R4, [R1+0xc4] ;  /* 0x0000c40001047983 */ /* 0x001f280000100800 */
[----:B--2---:R0:W-:Y:S01]  /*3090*/  STL [R1+0x1e4], R2 ;  /* 0x0001e40201007387 */ /* 0x0041e20000100800 */
[----:B------:R-:W-:-:S03]  /*30a0*/  ISETP.GT.AND P5, PT, R9, 0xbf, !P0 ;  /* 0x000000bf0900780c */ /* 0x000fc600047a4270 */
[----:B------:R-:W2:Y:S01]  /*30b0*/  LDL.LU R8, [R1+0x7f0] ;  /* 0x0007f00001087983 */ /* 0x000ea20000300800 */
[----:B0-----:R-:W-:-:S03]  /*30c0*/  IMAD.MOV.U32 R2, RZ, RZ, RZ ;  /* 0x000000ffff027224 */ /* 0x001fc600078e00ff */
[----:B----4-:R-:W0:Y:S04]  /*30d0*/  LDS.64 R16, [R4] ;  /* 0x0000000004107984 */ /* 0x010e280000000a00 */
[----:B-1----:R-:W4:Y:S04]  /*30e0*/  @P4 LDG.E.EL R2, desc[UR6][R14.64] ;  /* 0x000000060e024981 */ /* 0x002f28000c2e1900 */
[----:B----4-:R1:W-:Y:S01]  /*30f0*/  STL [R1+0x474], R2 ;  /* 0x0004740201007387 */ /* 0x0103e20000100800 */
[----:B------:R-:W-:-:S03]  /*3100*/  ISETP.GT.AND P6, PT, R28, 0xbf, !P0 ;  /* 0x000000bf1c00780c */ /* 0x000fc600047c4270 */
[----:B------:R-:W2:Y:S01]  /*3110*/  LDL.LU R9, [R1+0x7ec] ;  /* 0x0007ec0001097983 */ /* 0x000ea20000300800 */
[----:B-1----:R-:W-:-:S06]  /*3120*/  IMAD.MOV.U32 R2, RZ, RZ, RZ ;  /* 0x000000ffff027224 */ /* 0x002fcc00078e00ff */
[----:B---3--:R-:W3:Y:S04]  /*3130*/  @P5 LDG.E.EL R2, desc[UR6][R12.64] ;  /* 0x000000060c025981 */ /* 0x008ee8000c2e1900 */
[----:B---3--:R1:W-:Y:S02]  /*3140*/  STL [R1+0x488], R2 ;  /* 0x0004880201007387 */ /* 0x0083e40000100800 */
[----:B-1----:R-:W-:-:S06]  /*3150*/  IMAD.MOV.U32 R2, RZ, RZ, RZ ;  /* 0x000000ffff027224 */ /* 0x002fcc00078e00ff */
[----:B0-----:R-:W3:Y:S01]  /*3160*/  @P6 LDG.E.EL R2, desc[UR6][R16.64] ;  /* 0x0000000610026981 */ /* 0x001ee2000c2e1900 */
[----:B------:R-:W-:Y:S01]  /*3170*/  IMAD.MOV.U32 R24, RZ, RZ, R29 ;  /* 0x000000ffff187224 */ /* 0x000fe200078e001d */
[----:B------:R-:W-:Y:S06]  /*3180*/  BAR.SYNC.DEFER_BLOCKING 0x0 ;  /* 0x0000000000007b1d */ /* 0x000fec0000010000 */
[----:B---3--:R0:W-:Y:S02]  /*3190*/  STL [R1+0x4e8], R2 ;  /* 0x0004e80201007387 */ /* 0x0081e40000100800 */
[----:B0-----:R-:W-:-:S02]  /*31a0*/  IMAD.SHL.U32 R2, R0, 0x200, RZ ;  /* 0x0000020000027824 */ /* 0x001fc400078e00ff */
[----:B------:R-:W3:Y:S04]  /*31b0*/  LDL R0, [R1+0x94] ;  /* 0x0000940001007983 */ /* 0x000ee80000100800 */
[----:B------:R0:W-:Y:S04]  /*31c0*/  STL [R1+0x7e0], R24 ;  /* 0x0007e01801007387 */ /* 0x0001e80000100800 */
[----:B------:R-:W4:Y:S01]  /*31d0*/  LDL.LU.64 R16, [R1+0x60] ;  /* 0x0000600001107983 */ /* 0x000f220000300a00 */
[----:B------:R-:W-:-:S04]  /*31e0*/  IMAD.WIDE R12, R2, 0x4, R26 ;  /* 0x00000004020c7825 */ /* 0x000fc800078e021a */
[----:B--2---:R-:W-:-:S04]  /*31f0*/  IMAD.WIDE R8, R2, 0x4, R8 ;  /* 0x0000000402087825 */ /* 0x004fc800078e0208 */
[C---:B-----5:R-:W-:Y:S01]  /*3200*/  IMAD.WIDE R6, R2.reuse, 0x4, R6 ;  /* 0x0000000402067825 */ /* 0x060fe200078e0206 */
[----:B------:R-:W-:Y:S03]  /*3210*/  STS.64 [R3], R12 ;  /* 0x0000000c03007388 */ /* 0x000fe60000000a00 */
[----:B------:R-:W-:Y:S01]  /*3220*/  IMAD.WIDE R10, R2, 0x4, R10 ;  /* 0x00000004020a7825 */ /* 0x000fe200078e020a */
[----:B------:R-:W-:Y:S04]  /*3230*/  STS.64 [R3+0x10], R8 ;  /* 0x0000100803007388 */ /* 0x000fe80000000a00 */
[----:B------:R-:W-:Y:S04]  /*3240*/  STS.64 [R22], R6 ;  /* 0x0000000616007388 */ /* 0x000fe80000000a00 */
[----:B------:R-:W-:Y:S01]  /*3250*/  STS.64 [R3+0x30], R10 ;  /* 0x0000300a03007388 */ /* 0x000fe20000000a00 */
[----:B------:R-:W-:Y:S06]  /*3260*/  BAR.SYNC.DEFER_BLOCKING 0x0 ;  /* 0x0000000000007b1d */ /* 0x000fec0000010000 */
[----:B------:R-:W1:Y:S04]  /*3270*/  LDS.64 R6, [R5] ;  /* 0x0000000005067984 */ /* 0x000e680000000a00 */
[----:B------:R-:W-:Y:S01]  /*3280*/  LDS.64 R8, [R23] ;  /* 0x0000000017087984 */ /* 0x000fe20000000a00 */
[----:B0-----:R-:W-:-:S03]  /*3290*/  IMAD.MOV.U32 R24, RZ, RZ, RZ ;  /* 0x000000ffff187224 */ /* 0x001fc600078e00ff */
[----:B------:R-:W-:Y:S04]  /*32a0*/  LDS.64 R12, [R4] ;  /* 0x00000000040c7984 */ /* 0x000fe80000000a00 */
[----:B---3--:R-:W0:Y:S04]  /*32b0*/  LDS.64 R10, [R0] ;  /* 0x00000000000a7984 */ /* 0x008e280000000a00 */
[----:B----4-:R2:W-:Y:S04]  /*32c0*/  STL [R1+0x7e8], R17 ;  /* 0x0007e81101007387 */ /* 0x0105e80000100800 */
[----:B------:R-:W3:Y:S04]  /*32d0*/  LDL.LU.64 R14, [R1+0x58] ;  /* 0x00005800010e7983 */ /* 0x000ee80000300a00 */
[----:B------:R-:W4:Y:S04]  /*32e0*/  LDL.LU.64 R18, [R1+0x38] ;  /* 0x0000380001127983 */ /* 0x000f280000300a00 */
[----:B------:R-:W5:Y:S01]  /*32f0*/  LDL.LU.64 R20, [R1+0x30] ;  /* 0x0000300001147983 */ /* 0x000f620000300a00 */
[----:B--2---:R-:W-:-:S06]  /*3300*/  IMAD.MOV.U32 R17, RZ, RZ, RZ ;  /* 0x000000ffff117224 */ /* 0x004fcc00078e00ff */
[----:B-1----:R-:W2:Y:S04]  /*3310*/  @!P0 LDG.E.EL R17, desc[UR6][R6.64] ;  /* 0x0000000606118981 */ /* 0x002ea8000c2e1900 */
[----:B0-----:R-:W2:Y:S04]  /*3320*/  @!P0 LDG.E.EL R24, desc[UR6][R10.64] ;  /* 0x000000060a188981 */ /* 0x001ea8000c2e1900 */
[----:B-----5:R0:W-:Y:S04]  /*3330*/  STL [R1+0x7e4], R21 ;  /* 0x0007e41501007387 */ /* 0x0201e80000100800 */
[----:B------:R-:W5:Y:S04]  /*3340*/  LDL R25, [R1+0x8c] ;  /* 0x00008c0001197983 */ /* 0x000f680000100800 */
[----:B------:R-:W3:Y:S01]  /*3350*/  LDL R26, [R1+0xf0] ;  /* 0x0000f000011a7983 */ /* 0x000ee20000100800 */
[----:B0-----:R-:W-:-:S03]  /*3360*/  IMAD.MOV.U32 R21, RZ, RZ, RZ ;  /* 0x000000ffff157224 */ /* 0x001fc600078e00ff */
[----:B------:R-:W3:Y:S04]  /*3370*/  LDL R27, [R1+0xf8] ;  /* 0x0000f800011b7983 */ /* 0x000ee80000100800 */
[----:B------:R-:W3:Y:S04]  /*3380*/  @!P0 LDG.E.EL R21, desc[UR6][R8.64] ;  /* 0x0000000608158981 */ /* 0x000ee8000c2e1900 */
[----:B------:R-:W4:Y:S04]  /*3390*/  LDL R28, [R1+0xf4] ;  /* 0x0000f400011c7983 */ /* 0x000f280000100800 */
[----:B------:R-:W4:Y:S04]  /*33a0*/  LDL R29, [R1+0xfc] ;  /* 0x0000fc00011d7983 */ /* 0x000f280000100800 */
[----:B--2---:R0:W-:Y:S04]  /*33b0*/  STL [R1+0x4f4], R17 ;  /* 0x0004f41101007387 */ /* 0x0041e80000100800 */
[----:B0-----:R-:W2:Y:S01]  /*33c0*/  LDL.LU R17, [R1+0x7e8] ;  /* 0x0007e80001117983 */ /* 0x001ea20000300800 */
[----:B------:R-:W-:-:S06]  /*33d0*/  IMAD.MOV.U32 R2, RZ, RZ, RZ ;  /* 0x000000ffff027224 */ /* 0x000fcc00078e00ff */
[----:B------:R-:W4:Y:S01]  /*33e0*/  @!P0 LDG.E.EL R2, desc[UR6][R12.64] ;  /* 0x000000060c028981 */ /* 0x000f22000c2e1900 */
[----:B------:R-:W-:Y:S06]  /*33f0*/  BAR.SYNC.DEFER_BLOCKING 0x0 ;  /* 0x0000000000007b1d */ /* 0x000fec0000010000 */
[----:B---3--:R0:W-:Y:S04]  /*3400*/  STL [R1+0x4f8], R21 ;  /* 0x0004f81501007387 */ /* 0x0081e80000100800 */
[----:B0-----:R-:W3:Y:S04]  /*3410*/  LDL.LU R21, [R1+0x7e4] ;  /* 0x0007e40001157983 */ /* 0x001ee80000300800 */
[----:B------:R0:W-:Y:S04]  /*3420*/  STL [R1+0x4fc], R24 ;  /* 0x0004fc1801007387 */ /* 0x0001e80000100800 */
[----:B0-----:R-:W5:Y:S04]  /*3430*/  LDL.LU R24, [R1+0x7e0] ;  /* 0x0007e00001187983 */ /* 0x001f680000300800 */
[----:B--2---:R-:W-:Y:S04]  /*3440*/  STS.64 [R3], R16 ;  /* 0x0000001003007388 */ /* 0x004fe80000000a00 */
[----:B------:R-:W-:Y:S04]  /*3450*/  STS.64 [R3+0x10], R14 ;  /* 0x0000100e03007388 */ /* 0x000fe80000000a00 */
[----:B----4-:R-:W-:Y:S04]  /*3460*/  STS.64 [R22], R18 ;  /* 0x0000001216007388 */ /* 0x010fe80000000a00 */
[----:B------:R0:W-:Y:S04]  /*3470*/  STL [R1+0x500], R2 ;  /* 0x0005000201007387 */ /* 0x0001e80000100800 */
[----:B0-----:R-:W2:Y:S04]  /*3480*/  LDL.LU R2, [R1+0x7dc] ;  /* 0x0007dc0001027983 */ /* 0x001ea80000300800 */
[----:B------:R-:W-:Y:S04]  /*3490*/  STL [R1+0x7d4], R3 ;  /* 0x0007d40301007387 */ /* 0x000fe80000100800 */
[----:B------:R-:W-:Y:S04]  /*34a0*/  STL [R1+0x7d8], R5 ;  /* 0x0007d80501007387 */ /* 0x000fe80000100800 */
[----:B---3--:R-:W-:Y:S01]  /*34b0*/  STS.64 [R3+0x30], R20 ;  /* 0x0000301403007388 */ /* 0x008fe20000000a00 */
[----:B------:R-:W-:Y:S06]  /*34c0*/  BAR.SYNC.DEFER_BLOCKING 0x0 ;  /* 0x0000000000007b1d */ /* 0x000fec0000010000 */
[----:B------:R-:W5:Y:S02]  /*34d0*/  LDS.64 R6, [R5] ;  /* 0x0000000005067984 */ /* 0x000f640000000a00 */
[----:B-----5:R-:W-:-:S05]  /*34e0*/  IADD3 R8, P0, R6, R25, RZ ;  /* 0x0000001906087210 */ /* 0x020fca0007f1e0ff */
[C---:B------:R-:W-:Y:S01]  /*34f0*/  IMAD.X R5, R7.reuse, 0x1, R26, P0 ;  /* 0x0000000107057824 */ /* 0x040fe200000e061a */
[----:B------:R-:W-:Y:S01]  /*3500*/  IADD3 R3, P0, R6, R24, RZ ;  /* 0x0000001806037210 */ /* 0x000fe20007f1e0ff */
[----:B------:R0:W-:Y:S04]  /*3510*/  STL [R1], R8 ;  /* 0x0000000801007387 */ /* 0x0001e80000100800 */
[----:B------:R-:W3:Y:S04]  /*3520*/  LDL.LU R18, [R1+0x134] ;  /* 0x0001340001127983 */ /* 0x000ee80000300800 */
[----:B------:R1:W-:Y:S01]  /*3530*/  STL [R1+0x4], R5 ;  /* 0x0000040501007387 */ /* 0x0003e20000100800 */
[----:B0-----:R-:W-:-:S03]  /*3540*/  IMAD.X R8, R7, 0x1, R27, P0 ;  /* 0x0000000107087824 */ /* 0x001fc600000e061b */
[----:B------:R-:W4:Y:S01]  /*3550*/  LDL.LU R19, [R1+0xd4] ;  /* 0x0000d40001137983 */ /* 0x000f220000300800 */
[----:B-1----:R-:W-:-:S03]  /*3560*/  IADD3 R5, P0, R6, R28, RZ ;  /* 0x0000001c06057210 */ /* 0x002fc60007f1e0ff */
[----:B------:R0:W-:Y:S02]  /*3570*/  STL [R1+0x30], R3 ;  /* 0x0000300301007387 */ /* 0x0001e40000100800 */
[----:B0-----:R-:W-:Y:S02]  /*3580*/  IMAD.X R3, R7, 0x1, R29, P0 ;  /* 0x0000000107037824 */ /* 0x001fe400000e061d */
[----:B------:R-:W0:Y:S04]  /*3590*/  LDS.64 R6, [R23] ;  /* 0x0000000017067984 */ /* 0x000e280000000a00 */
[----:B------:R-:W-:Y:S04]  /*35a0*/  STL [R1+0x34], R8 ;  /* 0x0000340801007387 */ /* 0x000fe80000100800 */
[----:B------:R0:W-:Y:S04]  /*35b0*/  STL [R1+0x5c], R5 ;  /* 0x00005c0501007387 */ /* 0x0001e80000100800 */
[----:B------:R1:W-:Y:S01]  /*35c0*/  STL [R1+0xd0], R3 ;  /* 0x0000d00301007387 */ /* 0x0003e20000100800 */
[----:B0-----:R-:W-:-:S05]  /*35d0*/  IADD3 R5, P0, R6, R25, RZ ;  /* 0x0000001906057210 */ /* 0x001fca0007f1e0ff */
[C---:B-1----:R-:W-:Y:S01]  /*35e0*/  IMAD.X R3, R7.reuse, 0x1, R26, P0 ;  /* 0x0000000107037824 */ /* 0x042fe200000e061a */
[----:B------:R-:W-:Y:S01]  /*35f0*/  IADD3 R8, P0, R6, R24, RZ ;  /* 0x0000001806087210 */ /* 0x000fe20007f1e0ff */
[----:B------:R0:W-:Y:S04]  /*3600*/  STL [R1+0x1ec], R5 ;  /* 0x0001ec0501007387 */ /* 0x0001e80000100800 */
[----:B------:R1:W-:Y:S04]  /*3610*/  STL [R1+0x248], R3 ;  /* 0x0002480301007387 */ /* 0x0003e80000100800 */
[----:B------:R-:W-:Y:S01]  /*3620*/  STL [R1+0x1fc], R8 ;  /* 0x0001fc0801007387 */ /* 0x000fe20000100800 */
[----:B0-----:R-:W-:-:S03]  /*3630*/  IMAD.X R5, R7, 0x1, R27, P0 ;  /* 0x0000000107057824 */ /* 0x001fc600000e061b */
[----:B------:R-:W5:Y:S04]  /*3640*/  LDL.LU R20, [R1+0x13c] ;  /* 0x00013c0001147983 */ /* 0x000f680000300800 */
[----:B------:R-:W-:Y:S04]  /*3650*/  STL [R1+0x2b0], R5 ;  /* 0x0002b00501007387 */ /* 0x000fe80000100800 */
[----:B------:R-:W2:Y:S01]  /*3660*/  LDL.LU R21, [R1+0x12c] ;  /* 0x00012c0001157983 */ /* 0x000ea20000300800 */
[----:B-1----:R-:W-:-:S05]  /*3670*/  IADD3 R3, P0, R6, R28, RZ ;  /* 0x0000001c06037210 */ /* 0x002fca0007f1e0ff */
[----:B------:R0:W-:Y:S02]  /*3680*/  STL [R1+0x278], R3 ;  /* 0x0002780301007387 */ /* 0x0001e40000100800 */
[----:B0-----:R-:W-:Y:S02]  /*3690*/  IMAD.X R3, R7, 0x1, R29, P0 ;  /* 0x0000000107037824 */ /* 0x001fe400000e061d */
[----:B------:R-:W0:Y:S04]  /*36a0*/  LDS.64 R6, [R0] ;  /* 0x0000000000067984 */ /* 0x000e280000000a00 */
[----:B------:R1:W-:Y:S01]  /*36b0*/  STL [R1+0x2bc], R3 ;  /* 0x0002bc0301007387 */ /* 0x0003e20000100800 */
[----:B0-----:R-:W-:-:S05]  /*36c0*/  IADD3 R8, P0, R6, R25, RZ ;  /* 0x0000001906087210 */ /* 0x001fca0007f1e0ff */
[C---:B------:R-:W-:Y:S01]  /*36d0*/  IMAD.X R5, R7.reuse, 0x1, R26, P0 ;  /* 0x0000000107057824 */ /* 0x040fe200000e061a */
[----:B-1----:R-:W-:Y:S01]  /*36e0*/  IADD3 R3, P0, R6, R24, RZ ;  /* 0x0000001806037210 */ /* 0x002fe20007f1e0ff */
[----:B------:R0:W-:Y:S04]  /*36f0*/  STL [R1+0x1f0], R8 ;  /* 0x0001f00801007387 */ /* 0x0001e80000100800 */
[----:B------:R1:W-:Y:S01]  /*3700*/  STL [R1+0x24c], R5 ;  /* 0x00024c0501007387 */ /* 0x0003e20000100800 */
[C---:B0-----:R-:W-:Y:S01]  /*3710*/  IMAD.X R8, R7.reuse, 0x1, R27, P0 ;  /* 0x0000000107087824 */ /* 0x041fe200000e061b */
[----:B-1----:R-:W-:Y:S02]  /*3720*/  IADD3 R5, P0, R6, R28, RZ ;  /* 0x0000001c06057210 */ /* 0x002fe40007f1e0ff */
[----:B------:R0:W-:Y:S03]  /*3730*/  STL [R1+0x284], R3 ;  /* 0x0002840301007387 */ /* 0x0001e60000100800 */
[----:B0-----:R-:W-:-:S02]  /*3740*/  IMAD.X R3, R7, 0x1, R29, P0 ;  /* 0x0000000107037824 */ /* 0x001fc400000e061d */
[----:B------:R-:W0:Y:S04]  /*3750*/  LDS.64 R6, [R4] ;  /* 0x0000000004067984 */ /* 0x000e280000000a00 */
[----:B------:R0:W-:Y:S04]  /*3760*/  STL [R1+0x2cc], R8 ;  /* 0x0002cc0801007387 */ /* 0x0001e80000100800 */
[----:B------:R-:W2:Y:S04]  /*3770*/  LDL.LU R22, [R1+0x138] ;  /* 0x0001380001167983 */ /* 0x000ea80000300800 */
[----:B------:R1:W-:Y:S04]  /*3780*/  STL [R1+0x288], R5 ;  /* 0x0002880501007387 */ /* 0x0003e80000100800 */
[----:B------:R-:W2:Y:S04]  /*3790*/  LDL.LU R23, [R1+0x128] ;  /* 0x0001280001177983 */ /* 0x000ea80000300800 */
[----:B------:R0:W-:Y:S01]  /*37a0*/  STL [R1+0x2fc], R3 ;  /* 0x0002fc0301007387 */ /* 0x0001e20000100800 */
[----:B------:R-:W-:Y:S01]  /*37b0*/  BAR.SYNC.DEFER_BLOCKING 0x0 ;  /* 0x0000000000007b1d */ /* 0x000fe20000010000 */
[----:B0-----:R-:W-:-:S05]  /*37c0*/  IADD3 R8, P0, R6, R25, RZ ;  /* 0x0000001906087210 */ /* 0x001fca0007f1e0ff */
[C---:B-1----:R-:W-:Y:S01]  /*37d0*/  IMAD.X R5, R7.reuse, 0x1, R26, P0 ;  /* 0x0000000107057824 */ /* 0x042fe200000e061a */
[----:B------:R-:W-:Y:S01]  /*37e0*/  IADD3 R3, P0, R6, R24, RZ ;  /* 0x0000001806037210 */ /* 0x000fe20007f1e0ff */
[----:B------:R0:W-:Y:S04]  /*37f0*/  STL [R1+0x1f4], R8 ;  /* 0x0001f40801007387 */ /* 0x0001e80000100800 */
[----:B------:R1:W-:Y:S01]  /*3800*/  STL [R1+0x250], R5 ;  /* 0x0002500501007387 */ /* 0x0003e20000100800 */
[C---:B0-----:R-:W-:Y:S01]  /*3810*/  IMAD.X R8, R7.reuse, 0x1, R27, P0 ;  /* 0x0000000107087824 */ /* 0x041fe200000e061b */
[----:B-1----:R-:W-:Y:S02]  /*3820*/  IADD3 R5, P0, R6, R28, RZ ;  /* 0x0000001c06057210 */ /* 0x002fe40007f1e0ff */
[----:B------:R0:W-:Y:S03]  /*3830*/  STL [R1+0x294], R3 ;  /* 0x0002940301007387 */ /* 0x0001e60000100800 */
[----:B0-----:R-:W-:Y:S01]  /*3840*/  IMAD.X R3, R7, 0x1, R29, P0 ;  /* 0x0000000107037824 */ /* 0x001fe200000e061d */
[----:B------:R-:W-:Y:S04]  /*3850*/  STL [R1+0x304], R8 ;  /* 0x0003040801007387 */ /* 0x000fe80000100800 */
[----:B------:R-:W2:Y:S04]  /*3860*/  LDL.LU R25, [R1+0x140] ;  /* 0x0001400001197983 */ /* 0x000ea80000300800 */
[----:B------:R0:W-:Y:S04]  /*3870*/  STL [R1+0x2a0], R5 ;  /* 0x0002a00501007387 */ /* 0x0001e80000100800 */
[----:B------:R1:W-:Y:S01]  /*3880*/  STL [R1+0x308], R3 ;  /* 0x0003080301007387 */ /* 0x0003e20000100800 */
[----:B---3--:R-:W-:-:S04]  /*3890*/  IADD3 R26, P0, R18, UR4, RZ ;  /* 0x00000004121a7c10 */ /* 0x008fc8000ff1e0ff */
[----:B----4-:R-:W-:Y:S02]  /*38a0*/  IADD3.X R27, R19, UR5, RZ, P0, !PT ;  /* 0x00000005131b7c10 */ /* 0x010fe400087fe4ff */
[----:B------:R-:W-:-:S04]  /*38b0*/  IADD3 R28, P0, R18, UR8, RZ ;  /* 0x00000008121c7c10 */ /* 0x000fc8000ff1e0ff */
[----:B------:R-:W-:Y:S02]  /*38c0*/  IADD3.X R29, R19, UR9, RZ, P0, !PT ;  /* 0x00000009131d7c10 */ /* 0x000fe400087fe4ff */
[----:B------:R-:W-:-:S04]  /*38d0*/  IADD3 R6, P0, R18, UR10, RZ ;  /* 0x0000000a12067c10 */ /* 0x000fc8000ff1e0ff */
[----:B------:R-:W-:Y:S01]  /*38e0*/  IADD3.X R7, R19, UR11, RZ, P0, !PT ;  /* 0x0000000b13077c10 */ /* 0x000fe200087fe4ff */
[----:B------:R3:W-:Y:S04]  /*38f0*/  STL [R1+0x7d0], R29 ;  /* 0x0007d01d01007387 */ /* 0x0007e80000100800 */
[----:B0-----:R-:W4:Y:S04]  /*3900*/  LDL R5, [R1+0x254] ;  /* 0x0002540001057983 */ /* 0x001f280000100800 */
[----:B-1----:R-:W4:Y:S04]  /*3910*/  LDL R3, [R1+0x328] ;  /* 0x0003280001037983 */ /* 0x002f280000100800 */
[----:B------:R0:W-:Y:S04]  /*3920*/  STL [R1+0x7c8], R6 ;  /* 0x0007c80601007387 */ /* 0x0001e80000100800 */
[----:B------:R-:W-:Y:S04]  /*3930*/  STL [R1+0x7c4], R7 ;  /* 0x0007c40701007387 */ /* 0x000fe80000100800 */
[----:B---3--:R-:W3:Y:S04]  /*3940*/  LDL R29, [R1+0xc0] ;  /* 0x0000c000011d7983 */ /* 0x008ee80000100800 */
[----:B0-----:R-:W3:Y:S01]  /*3950*/  LDL R6, [R1+0x50] ;  /* 0x0000500001067983 */ /* 0x001ee20000100800 */
[----:B-----5:R-:W-:-:S04]  /*3960*/  IADD3 R8, P0, R20, UR4, RZ ;  /* 0x0000000414087c10 */ /* 0x020fc8000ff1e0ff */
[----:B--2---:R-:W-:Y:S02]  /*3970*/  IADD3.X R9, R21, UR5, RZ, P0, !PT ;  /* 0x0000000515097c10 */ /* 0x004fe400087fe4ff */
[----:B------:R-:W-:-:S04]  /*3980*/  IADD3 R10, P0, R20, UR8, RZ ;  /* 0x00000008140a7c10 */ /* 0x000fc8000ff1e0ff */
[----:B------:R-:W-:Y:S02]  /*3990*/  IADD3.X R11, R21, UR9, RZ, P0, !PT ;  /* 0x00000009150b7c10 */ /* 0x000fe400087fe4ff */
[----:B------:R-:W-:-:S04]  /*39a0*/  IADD3 R12, P0, R20, UR10, RZ ;  /* 0x0000000a140c7c10 */ /* 0x000fc8000ff1e0ff */
[----:B------:R-:W-:-:S05]  /*39b0*/  IADD3.X R13, R21, UR11, RZ, P0, !PT ;  /* 0x0000000b150d7c10 */ /* 0x000fca00087fe4ff */
[----:B------:R0:W-:Y:S04]  /*39c0*/  STL [R1+0x7cc], R13 ;  /* 0x0007cc0d01007387 */ /* 0x0001e80000100800 */
[----:B0-----:R-:W2:Y:S01]  /*39d0*/  LDL.LU R13, [R1+0x130] ;  /* 0x00013000010d7983 */ /* 0x001ea20000300800 */
[----:B------:R-:W-:Y:S01]  /*39e0*/  IMAD.MOV.U32 R7, RZ, RZ, R24 ;  /* 0x000000ffff077224 */ /* 0x000fe200078e0018 */
[----:B------:R-:W-:-:S04]  /*39f0*/  IADD3 R14, P0, R22, UR4, RZ ;  /* 0x00000004160e7c10 */ /* 0x000fc8000ff1e0ff */
[----:B------:R-:W-:Y:S02]  /*3a00*/  IADD3.X R15, R23, UR5, RZ, P0, !PT ;  /* 0x00000005170f7c10 */ /* 0x000fe400087fe4ff */
[----:B------:R-:W-:-:S04]  /*3a10*/  IADD3 R16, P0, R22, UR8, RZ ;  /* 0x0000000816107c10 */ /* 0x000fc8000ff1e0ff */
[----:B------:R-:W-:Y:S02]  /*3a20*/  IADD3.X R17, R23, UR9, RZ, P0, !PT ;  /* 0x0000000917117c10 */ /* 0x000fe400087fe4ff */
[----:B------:R-:W-:-:S04]  /*3a30*/  IADD3 R18, P0, R22, UR10, RZ ;  /* 0x0000000a16127c10 */ /* 0x000fc8000ff1e0ff */
[----:B------:R-:W-:Y:S02]  /*3a40*/  IADD3.X R19, R23, UR11, RZ, P0, !PT ;  /* 0x0000000b17137c10 */ /* 0x000fe400087fe4ff */
[----:B------:R-:W-:Y:S01]  /*3a50*/  IADD3 R20, P2, R25, UR4, RZ ;  /* 0x0000000419147c10 */ /* 0x000fe2000ff5e0ff */
[----:B----4-:R-:W-:-:S04]  /*3a60*/  IMAD.WIDE R26, R5, 0x4, R26 ;  /* 0x00000004051a7825 */ /* 0x010fc800078e021a */
[----:B------:R-:W-:-:S04]  /*3a70*/  IMAD.WIDE R8, R5, 0x4, R8 ;  /* 0x0000000405087825 */ /* 0x000fc800078e0208 */
[----:B------:R-:W-:-:S04]  /*3a80*/  IMAD.WIDE R14, R5, 0x4, R14 ;  /* 0x00000004050e7825 */ /* 0x000fc800078e020e */
[----:B------:R-:W-:-:S04]  /*3a90*/  IMAD.WIDE R26, R3, 0x4, R26 ;  /* 0x00000004031a7825 */ /* 0x000fc800078e021a */
[----:B------:R-:W-:-:S04]  /*3aa0*/  IMAD.WIDE R8, R3, 0x4, R8 ;  /* 0x0000000403087825 */ /* 0x000fc800078e0208 */
[----:B------:R-:W-:Y:S01]  /*3ab0*/  IMAD.WIDE R14, R3, 0x4, R14 ;  /* 0x00000004030e7825 */ /* 0x000fe200078e020e */
[----:B--2---:R-:W-:Y:S02]  /*3ac0*/  IADD3.X R21, R13, UR5, RZ, P2, !PT ;  /* 0x000000050d157c10 */ /* 0x004fe400097fe4ff */
[----:B------:R-:W-:Y:S01]  /*3ad0*/  IADD3 R22, P2, R25, UR8, RZ ;  /* 0x0000000819167c10 */ /* 0x000fe2000ff5e0ff */
[----:B------:R-:W-:-:S03]  /*3ae0*/  IMAD.WIDE R20, R5, 0x4, R20 ;  /* 0x0000000405147825 */ /* 0x000fc600078e0214 */
[----:B------:R-:W-:Y:S02]  /*3af0*/  IADD3.X R23, R13, UR9, RZ, P2, !PT ;  /* 0x000000090d177c10 */ /* 0x000fe400097fe4ff */
[----:B------:R-:W-:-:S04]  /*3b00*/  IADD3 R24, P2, R25, UR10, RZ ;  /* 0x0000000a19187c10 */ /* 0x000fc8000ff5e0ff */
[----:B------:R-:W-:Y:S01]  /*3b10*/  IADD3.X R25, R13, UR11, RZ, P2, !PT ;  /* 0x0000000b0d197c10 */ /* 0x000fe200097fe4ff */
[----:B------:R-:W-:Y:S01]  /*3b20*/  IMAD.WIDE R20, R3, 0x4, R20 ;  /* 0x0000000403147825 */ /* 0x000fe200078e0214 */
[----:B------:R-:W2:Y:S04]  /*3b30*/  LDL R13, [R1+0x20] ;  /* 0x00002000010d7983 */ /* 0x000ea80000100800 */
[----:B------:R-:W4:Y:S04]  /*3b40*/  LDL.LU R5, [R1+0x7d8] ;  /* 0x0007d80001057983 */ /* 0x000f280000300800 */
[----:B------:R-:W5:Y:S01]  /*3b50*/  LDL.LU R3, [R1+0x7d4] ;  /* 0x0007d40001037983 */ /* 0x000f620000300800 */
[----:B------:R-:W-:-:S02]  /*3b60*/  LOP3.LUT P1, RZ, R2, 0x1, RZ, 0xc0, !PT ;  /* 0x0000000102ff7812 */ /* 0x000fc4000782c0ff */
[----:B------:R-:W-:Y:S01]  /*3b70*/  LOP3.LUT P0, RZ, R2, 0x10, RZ, 0xc0, !PT ;  /* 0x0000001002ff7812 */ /* 0x000fe2000780c0ff */
[----:B-----5:R-:W-:Y:S04]  /*3b80*/  STS.64 [R3], R26 ;  /* 0x0000001a03007388 */ /* 0x020fe80000000a00 */
[----:B------:R-:W-:Y:S04]  /*3b90*/  STS.64 [R3+0x10], R8 ;  /* 0x0000100803007388 */ /* 0x000fe80000000a00 */
[----:B---3--:R0:W-:Y:S04]  /*3ba0*/  STS.64 [R6], R14 ;  /* 0x0000000e06007388 */ /* 0x0081e80000000a00 */
[----:B------:R-:W-:Y:S01]  /*3bb0*/  STS.64 [R3+0x30], R20 ;  /* 0x0000301403007388 */ /* 0x000fe20000000a00 */
[----:B------:R-:W-:Y:S06]  /*3bc0*/  BAR.SYNC.DEFER_BLOCKING 0x0 ;  /* 0x0000000000007b1d */ /* 0x000fec0000010000 */
[----:B----4-:R-:W1:Y:S04]  /*3bd0*/  LDS.64 R26, [R5] ;  /* 0x00000000051a7984 */ /* 0x010e680000000a00 */
[----:B------:R3:W4:Y:S01]  /*3be0*/  LDS.64 R8, [R29] ;  /* 0x000000001d087984 */ /* 0x0007220000000a00 */
[----:B0-----:R-:W-:-:S03]  /*3bf0*/  IMAD.MOV.U32 R6, RZ, RZ, RZ ;  /* 0x000000ffff067224 */ /* 0x001fc600078e00ff */
[----:B------:R-:W0:Y:S01]  /*3c00*/  LDS.64 R14, [R0] ;  /* 0x00000000000e7984 */ /* 0x000e220000000a00 */
[----:B---3--:R-:W-:-:S03]  /*3c10*/  IMAD.MOV.U32 R29, RZ, RZ, RZ ;  /* 0x000000ffff1d7224 */ /* 0x008fc600078e00ff */
[----:B------:R-:W3:Y:S04]  /*3c20*/  LDS.64 R20, [R4] ;  /* 0x0000000004147984 */ /* 0x000ee80000000a00 */
[----:B-1----:R1:W5:Y:S04]  /*3c30*/  @P1 LDG.E.EL R29, desc[UR6][R26.64] ;  /* 0x000000061a1d1981 */ /* 0x002368000c2e1900 */
[----:B----4-:R-:W4:Y:S01]  /*3c40*/  @P0 LDG.E.EL R6, desc[UR6][R8.64] ;  /* 0x0000000608060981 */ /* 0x010f22000c2e1900 */
[C---:B------:R-:W-:Y:S02]  /*3c50*/  LOP3.LUT P2, RZ, R2.reuse, 0x100000, RZ, 0xc0, !PT ;  /* 0x0010000002ff7812 */ /* 0x040fe4000784c0ff */
[----:B------:R-:W-:-:S04]  /*3c60*/  LOP3.LUT R2, R2, 0xfffbffff, RZ, 0xc0, !PT ;  /* 0xfffbffff02027812 */ /* 0x000fc800078ec0ff */
[----:B------:R-:W-:-:S04]  /*3c70*/  @P1 LOP3.LUT R2, R2, 0x40000, RZ, 0xfc, !PT ;  /* 0x0004000002021812 */ /* 0x000fc800078efcff */
[C---:B------:R-:W-:Y:S02]  /*3c80*/  LOP3.LUT P1, RZ, R2.reuse, 0x8, RZ, 0xc0, !PT ;  /* 0x0000000802ff7812 */ /* 0x040fe4000782c0ff */
[----:B------:R-:W-:Y:S01]  /*3c90*/  LOP3.LUT P0, RZ, R2, 0x80000, RZ, 0xc0, !PT ;  /* 0x0008000002ff7812 */ /* 0x000fe2000780c0ff */
[----:B-1----:R-:W-:Y:S01]  /*3ca0*/  IMAD.MOV.U32 R27, RZ, RZ, R7 ;  /* 0x000000ffff1b7224 */ /* 0x002fe200078e0007 */
[----:B-----5:R1:W-:Y:S04]  /*3cb0*/  STL [R1+0x1c8], R29 ;  /* 0x0001c81d01007387 */ /* 0x0203e80000100800 */
[----:B-1----:R-:W5:Y:S04]  /*3cc0*/  LDL.LU R29, [R1+0x7d0] ;  /* 0x0007d000011d7983 */ /* 0x002f680000300800 */
[----:B------:R-:W5:Y:S04]  /*3cd0*/  LDL R26, [R1+0x2b8] ;  /* 0x0002b800011a7983 */ /* 0x000f680000100800 */
[----:B----4-:R1:W-:Y:S02]  /*3ce0*/  STL [R1+0x440], R6 ;  /* 0x0004400601007387 */ /* 0x0103e40000100800 */
[----:B-1----:R-:W-:-:S06]  /*3cf0*/  CS2R R6, SRZ ;  /* 0x0000000000067805 */ /* 0x002fcc000001ff00 */
[----:B0-----:R-:W4:Y:S04]  /*3d00*/  @P1 LDG.E.EL R6, desc[UR6][R14.64] ;  /* 0x000000060e061981 */ /* 0x001f28000c2e1900 */
[----:B---3--:R-:W3:Y:S01]  /*3d10*/  @P0 LDG.E.EL R7, desc[UR6][R20.64] ;  /* 0x0000000614070981 */ /* 0x008ee2000c2e1900 */
[----:B--2---:R-:W-:-:S04]  /*3d20*/  IMAD.WIDE R10, R13, 0x4, R10 ;  /* 0x000000040d0a7825 */ /* 0x004fc800078e020a */
[----:B------:R-:W-:-:S04]  /*3d30*/  IMAD.WIDE R16, R13, 0x4, R16 ;  /* 0x000000040d107825 */ /* 0x000fc800078e0210 */
[----:B------:R-:W-:-:S04]  /*3d40*/  IMAD.WIDE R22, R13, 0x4, R22 ;  /* 0x000000040d167825 */ /* 0x000fc800078e0216 */
[----:B-----5:R-:W-:Y:S02]  /*3d50*/  IMAD.WIDE R8, R13, 0x4, R28 ;  /* 0x000000040d087825 */ /* 0x020fe400078e021c */
[----:B------:R-:W2:Y:S04]  /*3d60*/  LDL R28, [R1+0x50] ;  /* 0x00005000011c7983 */ /* 0x000ea80000100800 */
[----:B------:R-:W5:Y:S04]  /*3d70*/  LDL R29, [R1+0x10] ;  /* 0x00001000011d7983 */ /* 0x000f680000100800 */
[----:B------:R-:W5:Y:S04]  /*3d80*/  LDL.LU R13, [R1+0x7cc] ;  /* 0x0007cc00010d7983 */ /* 0x000f680000300800 */
[----:B----4-:R0:W-:Y:S04]  /*3d90*/  STL [R1+0x448], R6 ;  /* 0x0004480601007387 */ /* 0x0101e80000100800 */
[----:B0-----:R-:W4:Y:S04]  /*3da0*/  LDL.LU R6, [R1+0x7c8] ;  /* 0x0007c80001067983 */ /* 0x001f280000300800 */
[----:B---3--:R0:W-:Y:S04]  /*3db0*/  STL [R1+0x458], R7 ;  /* 0x0004580701007387 */ /* 0x0081e80000100800 */
[----:B0-----:R-:W4:Y:S04]  /*3dc0*/  LDL.LU R7, [R1+0x7c4] ;  /* 0x0007c40001077983 */ /* 0x001f280000300800 */
[----:B------:R-:W3:Y:S01]  /*3dd0*/  LDL R20, [R1+0xc0] ;  /* 0x0000c00001147983 */ /* 0x000ee20000100800 */
[C---:B------:R-:W-:Y:S01]  /*3de0*/  IMAD.WIDE R8, R26.reuse, 0x4, R8 ;  /* 0x000000041a087825 */ /* 0x040fe200078e0208 */
[----:B------:R-:W-:Y:S03]  /*3df0*/  BAR.SYNC.DEFER_BLOCKING 0x0 ;  /* 0x0000000000007b1d */ /* 0x000fe60000010000 */
[----:B------:R-:W-:-:S04]  /*3e00*/  IMAD.WIDE R10, R26, 0x4, R10 ;  /* 0x000000041a0a7825 */ /* 0x000fc800078e020a */
[----:B------:R-:W-:-:S04]  /*3e10*/  IMAD.WIDE R14, R26, 0x4, R16 ;  /* 0x000000041a0e7825 */ /* 0x000fc800078e0210 */
[----:B------:R-:W-:Y:S01]  /*3e20*/  IMAD.WIDE R16, R26, 0x4, R22 ;  /* 0x000000041a107825 */ /* 0x000fe200078e0216 */
[----:B------:R-:W-:Y:S04]  /*3e30*/  STS.64 [R3], R8 ;  /* 0x0000000803007388 */ /* 0x000fe80000000a00 */
[----:B------:R-:W-:Y:S01]  /*3e40*/  STS.64 [R3+0x10], R10 ;  /* 0x0000100a03007388 */ /* 0x000fe20000000a00 */
[----:B------:R-:W-:-:S04]  /*3e50*/  LOP3.LUT R2, R2, 0xfffdffff, RZ, 0xc0, !PT ;  /* 0xfffdffff02027812 */ /* 0x000fc800078ec0ff */
[----:B------:R-:W-:Y:S01]  /*3e60*/  @P0 LOP3.LUT R2, R2, 0x20000, RZ, 0xfc, !PT ;  /* 0x0002000002020812 */ /* 0x000fe200078efcff */
[----:B------:R-:W-:-:S04]  /*3e70*/  IMAD.MOV.U32 R21, RZ, RZ, RZ ;  /* 0x000000ffff157224 */ /* 0x000fc800078e00ff */
[----:B------:R0:W-:Y:S02]  /*3e80*/  STL [R1+0x7b4], R2 ;  /* 0x0007b40201007387 */ /* 0x0001e40000100800 */
[----:B0-----:R-:W-:Y:S02]  /*3e90*/  IMAD.MOV.U32 R2, RZ, RZ, RZ ;  /* 0x000000ffff027224 */ /* 0x001fe400078e00ff */
[----:B--2---:R-:W-:Y:S04]  /*3ea0*/  STS.64 [R28], R14 ;  /* 0x0000000e1c007388 */ /* 0x004fe80000000a00 */
[----:B------:R-:W-:Y:S01]  /*3eb0*/  STS.64 [R3+0x30], R16 ;  /* 0x0000301003007388 */ /* 0x000fe20000000a00 */
[----:B------:R-:W-:Y:S06]  /*3ec0*/  BAR.SYNC.DEFER_BLOCKING 0x0 ;  /* 0x0000000000007b1d */ /* 0x000fec0000010000 */
[----:B------:R-:W0:Y:S04]  /*3ed0*/  LDS.64 R8, [R5] ;  /* 0x0000000005087984 */ /* 0x000e280000000a00 */
[----:B------:R-:W-:Y:S04]  /*3ee0*/  LDS.64 R14, [R0] ;  /* 0x00000000000e7984 */ /* 0x000fe80000000a00 */
[----:B------:R-:W-:Y:S04]  /*3ef0*/  LDS.64 R16, [R4] ;  /* 0x0000000004107984 */ /* 0x000fe80000000a00 */
[----:B---3--:R-:W1:Y:S04]  /*3f00*/  LDS.64 R10, [R20] ;  /* 0x00000000140a7984 */ /* 0x008e680000000a00 */
[----:B0-----:R5:W2:Y:S04]  /*3f10*/  @P2 LDG.E.EL R21, desc[UR6][R8.64] ;  /* 0x0000000608152981 */ /* 0x001aa8000c2e1900 */
[----:B-1----:R0:W3:Y:S01]  /*3f20*/  @P2 LDG.E.EL R2, desc[UR6][R10.64] ;  /* 0x000000060a022981 */ /* 0x0020e2000c2e1900 */
[----:B-----5:R-:W-:-:S04]  /*3f30*/  IMAD.WIDE R8, R29, 0x4, R12 ;  /* 0x000000041d087825 */ /* 0x020fc800078e020c */
[----:B----4-:R-:W-:-:S04]  /*3f40*/  IMAD.WIDE R6, R29, 0x4, R6 ;  /* 0x000000041d067825 */ /* 0x010fc800078e0206 */
[----:B0-----:R-:W-:-:S04]  /*3f50*/  IMAD.WIDE R10, R29, 0x4, R18 ;  /* 0x000000041d0a7825 */ /* 0x001fc800078e0212 */
[----:B------:R-:W-:Y:S01]  /*3f60*/  IMAD.WIDE R12, R29, 0x4, R24 ;  /* 0x000000041d0c7825 */ /* 0x000fe200078e0218 */
[----:B--2---:R0:W-:Y:S04]  /*3f70*/  STL [R1+0x1e0], R21 ;  /* 0x0001e01501007387 */ /* 0x0041e80000100800 */
[----:B---3--:R1:W-:Y:S04]  /*3f80*/  STL [R1+0x4a8], R2 ;  /* 0x0004a80201007387 */ /* 0x0083e80000100800 */
[----:B------:R-:W2:Y:S04]  /*3f90*/  LDL.LU.64 R18, [R1+0x70] ;  /* 0x0000700001127983 */ /* 0x000ea80000300a00 */
[----:B------:R-:W3:Y:S04]  /*3fa0*/  LDL.LU.64 R22, [R1+0x68] ;  /* 0x0000680001167983 */ /* 0x000ee80000300a00 */
[----:B------:R-:W4:Y:S04]  /*3fb0*/  LDL.LU.64 R28, [R1+0xa0] ;  /* 0x0000a000011c7983 */ /* 0x000f280000300a00 */
[----:B------:R-:W5:Y:S01]  /*3fc0*/  LDL R24, [R1+0x50] ;  /* 0x0000500001187983 */ /* 0x000f620000100800 */
[----:B0-----:R-:W-:-:S02]  /*3fd0*/  IMAD.MOV.U32 R21, RZ, RZ, RZ ;  /* 0x000000ffff157224 */ /* 0x001fc400078e00ff */
[----:B-1----:R-:W-:-:S04]  /*3fe0*/  IMAD.MOV.U32 R2, RZ, RZ, RZ ;  /* 0x000000ffff027224 */ /* 0x002fc800078e00ff */
[----:B------:R-:W2:Y:S04]  /*3ff0*/  @P2 LDG.E.EL R21, desc[UR6][R14.64] ;  /* 0x000000060e152981 */ /* 0x000ea8000c2e1900 */
[----:B------:R0:W2:Y:S01]  /*4000*/  @P2 LDG.E.EL R2, desc[UR6][R16.64] ;  /* 0x0000000610022981 */ /* 0x0000a2000c2e1900 */
[C---:B------:R-:W-:Y:S01]  /*4010*/  IMAD.WIDE R6, R26.reuse, 0x4, R6 ;  /* 0x000000041a067825 */ /* 0x040fe200078e0206 */
[----:B------:R-:W-:Y:S03]  /*4020*/  BAR.SYNC.DEFER_BLOCKING 0x0 ;  /* 0x0000000000007b1d */ /* 0x000fe60000010000 */
[----:B------:R-:W-:-:S04]  /*4030*/  IMAD.WIDE R8, R26, 0x4, R8 ;  /* 0x000000041a087825 */ /* 0x000fc800078e0208 */
[C---:B------:R-:W-:Y:S01]  /*4040*/  IMAD.WIDE R10, R26.reuse, 0x4, R10 ;  /* 0x000000041a0a7825 */ /* 0x040fe200078e020a */
[----:B------:R-:W3:Y:S03]  /*4050*/  LDL.LU.64 R14, [R1+0x28] ;  /* 0x00002800010e7983 */ /* 0x000ee60000300a00 */
[----:B------:R-:W-:Y:S01]  /*4060*/  IMAD.WIDE R12, R26, 0x4, R12 ;  /* 0x000000041a0c7825 */ /* 0x000fe200078e020c */
[----:B------:R-:W-:Y:S04]  /*4070*/  STS.64 [R3], R6 ;  /* 0x0000000603007388 */ /* 0x000fe80000000a00 */
[----:B------:R-:W-:Y:S01]  /*4080*/  STS.64 [R3+0x10], R8 ;  /* 0x0000100803007388 */ /* 0x000fe20000000a00 */
[----:B0-----:R-:W-:-:S03]  /*4090*/  CS2R R16, SRZ ;  /* 0x0000000000107805 */ /* 0x001fc6000001ff00 */
[----:B-----5:R-:W-:Y:S04]  /*40a0*/  STS.64 [R24], R10 ;  /* 0x0000000a18007388 */ /* 0x020fe80000000a00 */
[----:B------:R-:W-:Y:S01]  /*40b0*/  STS.64 [R3+0x30], R12 ;  /* 0x0000300c03007388 */ /* 0x000fe20000000a00 */
[----:B------:R-:W-:Y:S06]  /*40c0*/  BAR.SYNC.DEFER_BLOCKING 0x0 ;  /* 0x0000000000007b1d */ /* 0x000fec0000010000 */
[----:B------:R-:W0:Y:S04]  /*40d0*/  LDS.64 R10, [R0] ;  /* 0x00000000000a7984 */ /* 0x000e280000000a00 */
[----:B------:R-:W1:Y:S04]  /*40e0*/  LDS.64 R8, [R20] ;  /* 0x0000000014087984 */ /* 0x000e680000000a00 */
[----:B--2---:R-:W-:Y:S04]  /*40f0*/  STL [R1+0x4dc], R21 ;  /* 0x0004dc1501007387 */ /* 0x004fe80000100800 */
[----:B------:R-:W2:Y:S01]  /*4100*/  LDS.64 R6, [R5] ;  /* 0x0000000005067984 */ /* 0x000ea20000000a00 */
[----:B------:R-:W5:Y:S03]  /*4110*/  S2R R26, SR_CTAID.X ;  /* 0x00000000001a7919 */ /* 0x000f660000002500 */
[----:B------:R-:W2:Y:S04]  /*4120*/  LDS.64 R12, [R4] ;  /* 0x00000000040c7984 */ /* 0x000ea80000000a00 */
[----:B0-----:R-:W2:Y:S04]  /*4130*/  @P5 LDG.E.EL R16, desc[UR6][R10.64] ;  /* 0x000000060a105981 */ /* 0x001ea8000c2e1900 */
[----:B-1----:R-:W3:Y:S04]  /*4140*/  @P4 LDG.E.EL R17, desc[UR6][R8.64] ;  /* 0x0000000608114981 */ /* 0x002ee8000c2e1900 */
[----:B------:R-:W-:Y:S04]  /*4150*/  STL [R1+0x4e0], R2 ;  /* 0x0004e00201007387 */ /* 0x000fe80000100800 */
[----:B--2---:R-:W-:Y:S04]  /*4160*/  STL [R1+0x43c], R16 ;  /* 0x00043c1001007387 */ /* 0x004fe80000100800 */
[----:B---3--:R0:W-:Y:S04]  /*4170*/  STL [R1+0x434], R17 ;  /* 0x0004341101007387 */ /* 0x0081e80000100800 */
[----:B0-----:R-:W2:Y:S01]  /*4180*/  LDL.LU.64 R16, [R1+0x98] ;  /* 0x0000980001107983 */ /* 0x001ea20000300a00 */
[----:B------:R-:W-:-:S02]  /*4190*/  IMAD.MOV.U32 R21, RZ, RZ, RZ ;  /* 0x000000ffff157224 */ /* 0x000fc400078e00ff */
[----:B-----5:R-:W-:-:S04]  /*41a0*/  IMAD.SHL.U32 R26, R26, 0x200, RZ ;  /* 0x000002001a1a7824 */ /* 0x020fc800078e00ff */
[----:B------:R0:W3:Y:S01]  /*41b0*/  @P3 LDG.E.EL R21, desc[UR6][R6.64] ;  /* 0x0000000606153981 */ /* 0x0000e2000c2e1900 */
[----:B------:R-:W-:-:S04]  /*41c0*/  IMAD.WIDE R8, R26, 0x4, R18 ;  /* 0x000000041a087825 */ /* 0x000fc800078e0212 */
[----:B------:R-:W-:-:S04]  /*41d0*/  IMAD.WIDE R10, R26, 0x4, R22 ;  /* 0x000000041a0a7825 */ /* 0x000fc800078e0216 */
[----:B0-----:R-:W-:-:S04]  /*41e0*/  IMAD.WIDE R6, R26, 0x4, R14 ;  /* 0x000000041a067825 */ /* 0x001fc800078e020e */
[----:B------:R-:W-:-:S06]  /*41f0*/  IMAD.MOV.U32 R2, RZ, RZ, RZ ;  /* 0x000000ffff027224 */ /* 0x000fcc00078e00ff */
[----:B------:R4:W5:Y:S01]  /*4200*/  @P6 LDG.E.EL R2, desc[UR6][R12.64] ;  /* 0x000000060c026981 */ /* 0x000962000c2e1900 */
[----:B------:R-:W-:Y:S01]  /*4210*/  BAR.SYNC.DEFER_BLOCKING 0x0 ;  /* 0x0000000000007b1d */ /* 0x000fe20000010000 */
[----:B----4-:R-:W-:-:S05]  /*4220*/  IMAD.WIDE R12, R26, 0x4, R28 ;  /* 0x000000041a0c7825 */ /* 0x010fca00078e021c */
[----:B------:R-:W-:Y:S04]  /*4230*/  STS.64 [R3], R6 ;  /* 0x0000000603007388 */ /* 0x000fe80000000a00 */
[----:B------:R-:W-:Y:S04]  /*4240*/  STS.64 [R3+0x10], R8 ;  /* 0x0000100803007388 */ /* 0x000fe80000000a00 */
[----:B------:R-:W-:Y:S04]  /*4250*/  STS.64 [R24], R10 ;  /* 0x0000000a18007388 */ /* 0x000fe80000000a00 */
[----:B--2---:R-:W-:Y:S04]  /*4260*/  STL [R1+0x7c0], R17 ;  /* 0x0007c01101007387 */ /* 0x004fe80000100800 */
[----:B------:R-:W2:Y:S04]  /*4270*/  LDL.LU.64 R14, [R1+0x80] ;  /* 0x00008000010e7983 */ /* 0x000ea80000300a00 */
[----:B------:R-:W4:Y:S04]  /*4280*/  LDL.LU.64 R18, [R1+0x78] ;  /* 0x0000780001127983 */ /* 0x000f280000300a00 */
[----:B------:R-:W2:Y:S04]  /*4290*/  LDL.LU.64 R22, [R1+0x48] ;  /* 0x0000480001167983 */ /* 0x000ea80000300a00 */
[----:B------:R-:W-:Y:S01]  /*42a0*/  STS.64 [R3+0x30], R12 ;  /* 0x0000300c03007388 */ /* 0x000fe20000000a00 */
[----:B------:R-:W-:Y:S06]  /*42b0*/  BAR.SYNC.DEFER_BLOCKING 0x0 ;  /* 0x0000000000007b1d */ /* 0x000fec0000010000 */
[----:B------:R0:W-:Y:S04]  /*42c0*/  LDS.64 R10, [R0] ;  /* 0x00000000000a7984 */ /* 0x0001e80000000a00 */
[----:B------:R-:W1:Y:S01]  /*42d0*/  LDS.64 R6, [R5] ;  /* 0x0000000005067984 */ /* 0x000e620000000a00 */
[----:B0-----:R-:W0:Y:S03]  /*42e0*/  S2R R0, SR_CTAID.X ;  /* 0x0000000000007919 */ /* 0x001e260000002500 */
[----:B------:R-:W1:Y:S01]  /*42f0*/  LDS.64 R8, [R20] ;  /* 0x0000000014087984 */ /* 0x000e620000000a00 */
[----:B------:R-:W-:-:S03]  /*4300*/  IMAD.MOV.U32 R17, RZ, RZ, RZ ;  /* 0x000000ffff117224 */ /* 0x000fc600078e00ff */
[----:B------:R-:W2:Y:S01]  /*4310*/  LDS.64 R12, [R4] ;  /* 0x00000000040c7984 */ /* 0x000ea20000000a00 */
[----:B0-----:R-:W-:-:S13]  /*4320*/  ISETP.GE.AND P1, PT, R0, 0x80, PT ;  /* 0x000000800000780c */ /* 0x001fda0003f26270 */
[----:B-1----:R-:W4:Y:S04]  /*4330*/  @!P1 LDG.E.EL R17, desc[UR6][R6.64] ;  /* 0x0000000606119981 */ /* 0x002f28000c2e1900 */
[----:B--2---:R0:W-:Y:S02]  /*4340*/  STL [R1+0x7bc], R23 ;  /* 0x0007bc1701007387 */ /* 0x0041e40000100800 */
[----:B0-----:R-:W-:-:S06]  /*4350*/  IMAD.MOV.U32 R23, RZ, RZ, RZ ;  /* 0x000000ffff177224 */ /* 0x001fcc00078e00ff */
[----:B------:R-:W2:Y:S04]  /*4360*/  @!P1 LDG.E.EL R23, desc[UR6][R8.64] ;  /* 0x0000000608179981 */ /* 0x000ea8000c2e1900 */
[----:B---3--:R0:W-:Y:S02]  /*4370*/  STL [R1+0x1c4], R21 ;  /* 0x0001c41501007387 */ /* 0x0081e40000100800 */
[----:B0-----:R-:W-:-:S05]  /*4380*/  IMAD.MOV.U32 R21, RZ, RZ, R27 ;  /* 0x000000ffff157224 */ /* 0x001fca00078e001b */
[----:B------:R0:W-:Y:S04]  /*4390*/  STL [R1+0x7b8], R21 ;  /* 0x0007b81501007387 */ /* 0x0001e80000100800 */
[----:B------:R-:W3:Y:S04]  /*43a0*/  LDL R25, [R1+0x8c] ;  /* 0x00008c0001197983 */ /* 0x000ee80000100800 */
[----:B------:R-:W3:Y:S01]  /*43b0*/  LDL R28, [R1+0xf0] ;  /* 0x0000f000011c7983 */ /* 0x000ee20000100800 */
[----:B0-----:R-:W-:-:S03]  /*43c0*/  IMAD.MOV.U32 R21, RZ, RZ, RZ ;  /* 0x000000ffff157224 */ /* 0x001fc600078e00ff */
[----:B------:R-:W3:Y:S04]  /*43d0*/  LDL R29, [R1+0xf8] ;  /* 0x0000f800011d7983 */ /* 0x000ee80000100800 */
[----:B------:R-:W3:Y:S04]  /*43e0*/  @!P1 LDG.E.EL R21, desc[UR6][R10.64] ;  /* 0x000000060a159981 */ /* 0x000ee8000c2e1900 */
[----:B------:R-:W3:Y:S04]  /*43f0*/  LDL R26, [R1+0xf4] ;  /* 0x0000f400011a7983 */ /* 0x000ee80000100800 */
[----:B------:R-:W3:Y:S04]  /*4400*/  LDL R27, [R1+0xfc] ;  /* 0x0000fc00011b7983 */ /* 0x000ee80000100800 */
[----:B------:R-:W3:Y:S04]  /*4410*/  LDL R0, [R1+0x94] ;  /* 0x0000940001007983 */ /* 0x000ee80000100800 */
[----:B-----5:R-:W-:Y:S04]  /*4420*/  STL [R1+0x4b4], R2 ;  /* 0x0004b40201007387 */ /* 0x020fe80000100800 */
[----:B----4-:R0:W-:Y:S04]  /*4430*/  STL [R1+0x4bc], R17 ;  /* 0x0004bc1101007387 */ /* 0x0101e80000100800 */
[----:B0-----:R-:W4:Y:S01]  /*4440*/  LDL.LU R17, [R1+0x7c0] ;  /* 0x0007c00001117983 */ /* 0x001f220000300800 */
[----:B------:R-:W-:-:S06]  /*4450*/  IMAD.MOV.U32 R2, RZ, RZ, RZ ;  /* 0x000000ffff027224 */ /* 0x000fcc00078e00ff */
[----:B------:R-:W5:Y:S01]  /*4460*/  @!P1 LDG.E.EL R2, desc[UR6][R12.64] ;  /* 0x000000060c029981 */ /* 0x000f62000c2e1900 */
[----:B------:R-:W-:Y:S06]  /*4470*/  BAR.SYNC.DEFER_BLOCKING 0x0 ;  /* 0x0000000000007b1d */ /* 0x000fec0000010000 */
[----:B--2---:R0:W-:Y:S04]  /*4480*/  STL [R1+0x4c0], R23 ;  /* 0x0004c01701007387 */ /* 0x0041e80000100800 */
[----:B0-----:R-:W2:Y:S04]  /*4490*/  LDL.LU R23, [R1+0x7bc] ;  /* 0x0007bc0001177983 */ /* 0x001ea80000300800 */
[----:B---3--:R0:W-:Y:S04]  /*44a0*/  STL [R1+0x4c4], R21 ;  /* 0x0004c41501007387 */ /* 0x0081e80000100800 */
[----:B0-----:R-:W3:Y:S04]  /*44b0*/  LDL.LU R21, [R1+0x7b8] ;  /* 0x0007b80001157983 */ /* 0x001ee80000300800 */
[----:B------:R-:W-:Y:S04]  /*44c0*/  STS.64 [R3+0x10], R14 ;  /* 0x0000100e03007388 */ /* 0x000fe80000000a00 */
[----:B----4-:R-:W-:Y:S04]  /*44d0*/  STS.64 [R3], R16 ;  /* 0x0000001003007388 */ /* 0x010fe80000000a00 */
[----:B------:R-:W-:Y:S04]  /*44e0*/  STS.64 [R24], R18 ;  /* 0x0000001218007388 */ /* 0x000fe80000000a00 */
[----:B-----5:R0:W-:Y:S04]  /*44f0*/  STL [R1+0x4d0], R2 ;  /* 0x0004d00201007387 */ /* 0x0201e80000100800 */
[----:B0-----:R-:W4:Y:S04]  /*4500*/  LDL.LU R2, [R1+0x7b4] ;  /* 0x0007b40001027983 */ /* 0x001f280000300800 */
[----:B------:R-:W-:Y:S04]  /*4510*/  STL [R1+0x7ac], R3 ;  /* 0x0007ac0301007387 */ /* 0x000fe80000100800 */
[----:B------:R-:W-:Y:S04]  /*4520*/  STL [R1+0x7b0], R5 ;  /* 0x0007b00501007387 */ /* 0x000fe80000100800 */
[----:B--2---:R-:W-:Y:S01]  /*4530*/  STS.64 [R3+0x30], R22 ;  /* 0x0000301603007388 */ /* 0x004fe20000000a00 */
[----:B------:R-:W-:Y:S06]  /*4540*/  BAR.SYNC.DEFER_BLOCKING 0x0 ;  /* 0x0000000000007b1d */ /* 0x000fec0000010000 */
[----:B------:R-:W0:Y:S02]  /*4550*/  LDS.64 R6, [R5] ;  /* 0x0000000005067984 */ /* 0x000e240000000a00 */
[----:B0-----:R-:W-:-:S05]  /*4560*/  IADD3 R3, P0, R6, R25, RZ ;  /* 0x0000001906037210 */ /* 0x001fca0007f1e0ff */
[C---:B------:R-:W-:Y:S01]  /*4570*/  IMAD.X R8, R7.reuse, 0x1, R28, P0 ;  /* 0x0000000107087824 */ /* 0x040fe200000e061c */
[----:B---3--:R-:W-:Y:S01]  /*4580*/  IADD3 R5, P0, R6, R21, RZ ;  /* 0x0000001506057210 */ /* 0x008fe20007f1e0ff */
[----:B------:R0:W-:Y:S04]  /*4590*/  STL [R1+0x28], R3 ;  /* 0x0000280301007387 */ /* 0x0001e80000100800 */
[----:B------:R-:W-:Y:S04]  /*45a0*/  STL [R1+0x48], R8 ;  /* 0x0000480801007387 */ /* 0x000fe80000100800 */
[----:B------:R-:W2:Y:S04]  /*45b0*/  LDL.LU R24, [R1+0x154] ;  /* 0x0001540001187983 */ /* 0x000ea80000300800 */
[----:B------:R1:W-:Y:S04]  /*45c0*/  STL [R1+0x2c], R5 ;  /* 0x00002c0501007387 */ /* 0x0003e80000100800 */
[----:B------:R-:W3:Y:S01]  /*45d0*/  LDL.LU R18, [R1+0x144] ;  /* 0x0001440001127983 */ /* 0x000ee20000300800 */
[----:B0-----:R-:W-:Y:S01]  /*45e0*/  IMAD.X R3, R7, 0x1, R29, P0 ;  /* 0x0000000107037824 */ /* 0x001fe200000e061d */
[----:B-1----:R-:W-:-:S04]  /*45f0*/  IADD3 R5, P0, R6, R26, RZ ;  /* 0x0000001a06057210 */ /* 0x002fc80007f1e0ff */
[----:B------:R0:W-:Y:S02]  /*4600*/  STL [R1+0x4c], R3 ;  /* 0x00004c0301007387 */ /* 0x0001e40000100800 */
[----:B0-----:R-:W-:Y:S02]  /*4610*/  IMAD.X R3, R7, 0x1, R27, P0 ;  /* 0x0000000107037824 */ /* 0x001fe400000e061b */
[----:B------:R-:W0:Y:S04]  /*4620*/  LDS.64 R6, [R20] ;  /* 0x0000000014067984 */ /* 0x000e280000000a00 */
[----:B------:R1:W-:Y:S04]  /*4630*/  STL [R1+0x58], R5 ;  /* 0x0000580501007387 */ /* 0x0003e80000100800 */
[----:B------:R5:W-:Y:S01]  /*4640*/  STL [R1+0x70], R3 ;  /* 0x0000700301007387 */ /* 0x000be20000100800 */
[----:B0-----:R-:W-:-:S05]  /*4650*/  IADD3 R8, P0, R6, R25, RZ ;  /* 0x0000001906087210 */ /* 0x001fca0007f1e0ff */
[C---:B-1----:R-:W-:Y:S01]  /*4660*/  IMAD.X R5, R7.reuse, 0x1, R28, P0 ;  /* 0x0000000107057824 */ /* 0x042fe200000e061c */
[----:B-----5:R-:W-:Y:S01]  /*4670*/  IADD3 R3, P0, R6, R21, RZ ;  /* 0x0000001506037210 */ /* 0x020fe20007f1e0ff */
[----:B------:R0:W-:Y:S04]  /*4680*/  STL [R1+0x1cc], R8 ;  /* 0x0001cc0801007387 */ /* 0x0001e80000100800 */
[----:B------:R1:W-:Y:S01]  /*4690*/  STL [R1+0x204], R5 ;  /* 0x0002040501007387 */ /* 0x0003e20000100800 */
[C---:B0-----:R-:W-:Y:S01]  /*46a0*/  IMAD.X R8, R7.reuse, 0x1, R29, P0 ;  /* 0x0000000107087824 */ /* 0x041fe200000e061d */
[----:B-1----:R-:W-:Y:S02]  /*46b0*/  IADD3 R5, P0, R6, R26, RZ ;  /* 0x0000001a06057210 */ /* 0x002fe40007f1e0ff */
[----:B------:R0:W-:Y:S03]  /*46c0*/  STL [R1+0x290], R3 ;  /* 0x0002900301007387 */ /* 0x0001e60000100800 */
[----:B0-----:R-:W-:-:S02]  /*46d0*/  IMAD.X R3, R7, 0x1, R27, P0 ;  /* 0x0000000107037824 */ /* 0x001fc400000e061b */
[----:B------:R-:W0:Y:S04]  /*46e0*/  LDS.64 R6, [R0] ;  /* 0x0000000000067984 */ /* 0x000e280000000a00 */
[----:B------:R-:W-:Y:S04]  /*46f0*/  STL [R1+0x2e8], R8 ;  /* 0x0002e80801007387 */ /* 0x000fe80000100800 */
[----:B------:R-:W5:Y:S04]  /*4700*/  LDL.LU R19, [R1+0x15c] ;  /* 0x00015c0001137983 */ /* 0x000f680000300800 */
[----:B------:R-:W-:Y:S04]  /*4710*/  STL [R1+0x2ac], R5 ;  /* 0x0002ac0501007387 */ /* 0x000fe80000100800 */
[----:B------:R-:W4:Y:S04]  /*4720*/  LDL.LU R22, [R1+0x14c] ;  /* 0x00014c0001167983 */ /* 0x000f280000300800 */
[----:B------:R0:W-:Y:S02]  /*4730*/  STL [R1+0x320], R3 ;  /* 0x0003200301007387 */ /* 0x0001e40000100800 */
[----:B0-----:R-:W-:-:S05]  /*4740*/  IADD3 R3, P0, R6, R25, RZ ;  /* 0x0000001906037210 */ /* 0x001fca0007f1e0ff */
[C---:B------:R-:W-:Y:S01]  /*4750*/  IMAD.X R8, R7.reuse, 0x1, R28, P0 ;  /* 0x0000000107087824 */ /* 0x040fe200000e061c */
[----:B------:R-:W-:Y:S01]  /*4760*/  IADD3 R5, P0, R6, R21, RZ ;  /* 0x0000001506057210 */ /* 0x000fe20007f1e0ff */
[----:B------:R0:W-:Y:S04]  /*4770*/  STL [R1+0x1d8], R3 ;  /* 0x0001d80301007387 */ /* 0x0001e80000100800 */
[----:B------:R-:W-:Y:S04]  /*4780*/  STL [R1+0x214], R8 ;  /* 0x0002140801007387 */ /* 0x000fe80000100800 */
[----:B------:R-:W4:Y:S01]  /*4790*/  LDL.LU R23, [R1+0x158] ;  /* 0x0001580001177983 */ /* 0x000f220000300800 */
[----:B0-----:R-:W-:-:S03]  /*47a0*/  IMAD.X R3, R7, 0x1, R29, P0 ;  /* 0x0000000107037824 */ /* 0x001fc600000e061d */
[----:B------:R0:W-:Y:S04]  /*47b0*/  STL [R1+0x2c0], R5 ;  /* 0x0002c00501007387 */ /* 0x0001e80000100800 */
[----:B------:R-:W4:Y:S01]  /*47c0*/  LDL.LU R20, [R1+0x148] ;  /* 0x0001480001147983 */ /* 0x000f220000300800 */
[----:B0-----:R-:W-:-:S03]  /*47d0*/  IADD3 R5, P0, R6, R26, RZ ;  /* 0x0000001a06057210 */ /* 0x001fc60007f1e0ff */
[----:B------:R0:W-:Y:S02]  /*47e0*/  STL [R1+0x4b8], R3 ;  /* 0x0004b80301007387 */ /* 0x0001e40000100800 */
[----:B0-----:R-:W-:Y:S02]  /*47f0*/  IMAD.X R3, R7, 0x1, R27, P0 ;  /* 0x0000000107037824 */ /* 0x001fe400000e061b */
[----:B------:R-:W0:Y:S04]  /*4800*/  LDS.64 R6, [R4] ;  /* 0x0000000004067984 */ /* 0x000e280000000a00 */
[----:B------:R1:W-:Y:S04]  /*4810*/  STL [R1+0x2c4], R5 ;  /* 0x0002c40501007387 */ /* 0x0003e80000100800 */
[----:B------:R0:W-:Y:S01]  /*4820*/  STL [R1+0x4d8], R3 ;  /* 0x0004d80301007387 */ /* 0x0001e20000100800 */
[----:B------:R-:W-:Y:S01]  /*4830*/  BAR.SYNC.DEFER_BLOCKING 0x0 ;  /* 0x0000000000007b1d */ /* 0x000fe20000010000 */
[----:B0-----:R-:W-:-:S05]  /*4840*/  IADD3 R8, P0, R6, R25, RZ ;  /* 0x0000001906087210 */ /* 0x001fca0007f1e0ff */
[C---:B-1----:R-:W-:Y:S01]  /*4850*/  IMAD.X R5, R7.reuse, 0x1, R28, P0 ;  /* 0x0000000107057824 */ /* 0x042fe200000e061c */
[----:B------:R-:W-:Y:S01]  /*4860*/  IADD3 R3, P0, R6, R21, RZ ;  /* 0x0000001506037210 */ /* 0x000fe20007f1e0ff */
[----:B------:R-:W-:Y:S04]  /*4870*/  STL [R1+0x1dc], R8 ;  /* 0x0001dc0801007387 */ /* 0x000fe80000100800 */
[----:B------:R-:W4:Y:S04]  /*4880*/  LDL.LU R25, [R1+0x174] ;  /* 0x0001740001197983 */ /* 0x000f280000300800 */
[----:B------:R0:W-:Y:S04]  /*4890*/  STL [R1+0x220], R5 ;  /* 0x0002200501007387 */ /* 0x0001e80000100800 */
[----:B------:R1:W-:Y:S01]  /*48a0*/  STL [R1+0x2c8], R3 ;  /* 0x0002c80301007387 */ /* 0x0003e20000100800 */
[----:B0-----:R-:W-:Y:S01]  /*48b0*/  IMAD.X R5, R7, 0x1, R29, P0 ;  /* 0x0000000107057824 */ /* 0x001fe200000e061d */
[----:B------:R-:W-:-:S05]  /*48c0*/  IADD3 R8, P0, R6, R26, RZ ;  /* 0x0000001a06087210 */ /* 0x000fca0007f1e0ff */
[----:B-1----:R-:W-:Y:S01]  /*48d0*/  IMAD.X R3, R7, 0x1, R27, P0 ;  /* 0x0000000107037824 */ /* 0x002fe200000e061b */
[----:B------:R0:W-:Y:S04]  /*48e0*/  STL [R1+0x4f0], R5 ;  /* 0x0004f00501007387 */ /* 0x0001e80000100800 */
[----:B0-----:R-:W4:Y:S04]  /*48f0*/  LDL R5, [R1+0x254] ;  /* 0x0002540001057983 */ /* 0x001f280000100800 */
[----:B------:R-:W-:Y:S04]  /*4900*/  STL [R1+0x3ec], R8 ;  /* 0x0003ec0801007387 */ /* 0x000fe80000100800 */
[----:B------:R0:W-:Y:S01]  /*4910*/  STL [R1+0x518], R3 ;  /* 0x0005180301007387 */ /* 0x0001e20000100800 */
[----:B--2---:R-:W-:-:S04]  /*4920*/  IADD3 R26, P0, R24, UR4, RZ ;  /* 0x00000004181a7c10 */ /* 0x004fc8000ff1e0ff */
[----:B---3--:R-:W-:Y:S02]  /*4930*/  IADD3.X R27, R18, UR5, RZ, P0, !PT ;  /* 0x00000005121b7c10 */ /* 0x008fe400087fe4ff */
[----:B------:R-:W-:-:S04]  /*4940*/  IADD3 R28, P0, R24, UR8, RZ ;  /* 0x00000008181c7c10 */ /* 0x000fc8000ff1e0ff */
[----:B------:R-:W-:Y:S02]  /*4950*/  IADD3.X R29, R18, UR9, RZ, P0, !PT ;  /* 0x00000009121d7c10 */ /* 0x000fe400087fe4ff */
[----:B------:R-:W-:-:S03]  /*4960*/  IADD3 R6, P0, R24, UR10, RZ ;  /* 0x0000000a18067c10 */ /* 0x000fc6000ff1e0ff */
[----:B------:R-:W-:Y:S04]  /*4970*/  STL [R1+0x7a8], R29 ;  /* 0x0007a81d01007387 */ /* 0x000fe80000100800 */
[----:B0-----:R-:W2:Y:S04]  /*4980*/  LDL R3, [R1+0x328] ;  /* 0x0003280001037983 */ /* 0x001ea80000100800 */
[----:B------:R0:W-:Y:S04]  /*4990*/  STL [R1+0x7a4], R6 ;  /* 0x0007a40601007387 */ /* 0x0001e80000100800 */
[----:B0-----:R-:W3:Y:S01]  /*49a0*/  LDL.LU R6, [R1+0x150] ;  /* 0x0001500001067983 */ /* 0x001ee20000300800 */
[----:B------:R-:W-:-:S05]  /*49b0*/  IADD3.X R7, R18, UR11, RZ, P0, !PT ;  /* 0x0000000b12077c10 */ /* 0x000fca00087fe4ff */
[----:B------:R0:W-:Y:S04]  /*49c0*/  STL [R1+0x7a0], R7 ;  /* 0x0007a00701007387 */ /* 0x0001e80000100800 */
[----:B------:R-:W3:Y:S01]  /*49d0*/  LDL R29, [R1+0xc0] ;  /* 0x0000c000011d7983 */ /* 0x000ee20000100800 */
[----:B0-----:R-:W-:Y:S01]  /*49e0*/  IMAD.MOV.U32 R7, RZ, RZ, R21 ;  /* 0x000000ffff077224 */ /* 0x001fe200078e0015 */
[----:B-----5:R-:W-:-:S04]  /*49f0*/  IADD3 R8, P0, R19, UR4, RZ ;  /* 0x0000000413087c10 */ /* 0x020fc8000ff1e0ff */
[----:B----4-:R-:W-:Y:S02]  /*4a00*/  IADD3.X R9, R22, UR5, RZ, P0, !PT ;  /* 0x0000000516097c10 */ /* 0x010fe400087fe4ff */
[----:B------:R-:W-:-:S04]  /*4a10*/  IADD3 R10, P0, R19, UR8, RZ ;  /* 0x00000008130a7c10 */ /* 0x000fc8000ff1e0ff */
[----:B------:R-:W-:Y:S02]  /*4a20*/  IADD3.X R11, R22, UR9, RZ, P0, !PT ;  /* 0x00000009160b7c10 */ /* 0x000fe400087fe4ff */
        /* <DEDUP_REMOVED lines=8> */
[----:B------:R-:W-:Y:S01]  /*4ab0*/  IADD3 R20, P1, R25, UR4, RZ ;  /* 0x0000000419147c10 */ /* 0x000fe2000ff3e0ff */
[----:B------:R-:W-:-:S04]  /*4ac0*/  IMAD.WIDE R26, R5, 0x4, R26 ;  /* 0x00000004051a7825 */ /* 0x000fc800078e021a */
[----:B------:R-:W-:-:S04]  /*4ad0*/  IMAD.WIDE R8, R5, 0x4, R8 ;  /* 0x0000000405087825 */ /* 0x000fc800078e0208 */
[----:B------:R-:W-:-:S04]  /*4ae0*/  IMAD.WIDE R14, R5, 0x4, R14 ;  /* 0x00000004050e7825 */ /* 0x000fc800078e020e */
[----:B--2---:R-:W-:Y:S01]  /*4af0*/  IMAD.WIDE R26, R3, 0x4, R26 ;  /* 0x00000004031a7825 */ /* 0x004fe200078e021a */
[----:B---3--:R-:W-:Y:S02]  /*4b00*/  IADD3.X R21, R6, UR5, RZ, P1, !PT ;  /* 0x0000000506157c10 */ /* 0x008fe40008ffe4ff */
[----:B------:R-:W-:Y:S01]  /*4b10*/  IADD3 R22, P1, R25, UR8, RZ ;  /* 0x0000000819167c10 */ /* 0x000fe2000ff3e0ff */
[----:B------:R-:W-:-:S03]  /*4b20*/  IMAD.WIDE R20, R5, 0x4, R20 ;  /* 0x0000000405147825 */ /* 0x000fc600078e0214 */
[----:B------:R-:W-:Y:S02]  /*4b30*/  IADD3.X R23, R6, UR9, RZ, P1, !PT ;  /* 0x0000000906177c10 */ /* 0x000fe40008ffe4ff */
[----:B------:R-:W-:Y:S01]  /*4b40*/  IADD3 R24, P1, R25, UR10, RZ ;  /* 0x0000000a19187c10 */ /* 0x000fe2000ff3e0ff */
[----:B------:R-:W-:-:S03]  /*4b50*/  IMAD.WIDE R8, R3, 0x4, R8 ;  /* 0x0000000403087825 */ /* 0x000fc600078e0208 */
[----:B------:R-:W-:Y:S01]  /*4b60*/  IADD3.X R25, R6, UR11, RZ, P1, !PT ;  /* 0x0000000b06197c10 */ /* 0x000fe20008ffe4ff */
[C---:B------:R-:W-:Y:S01]  /*4b70*/  IMAD.WIDE R14, R3.reuse, 0x4, R14 ;  /* 0x00000004030e7825 */ /* 0x040fe200078e020e */
[----:B------:R-:W2:Y:S03]  /*4b80*/  LDL R6, [R1+0x20] ;  /* 0x0000200001067983 */ /* 0x000ea60000100800 */
[----:B------:R-:W-:Y:S01]  /*4b90*/  IMAD.WIDE R20, R3, 0x4, R20 ;  /* 0x0000000403147825 */ /* 0x000fe200078e0214 */
[----:B------:R-:W3:Y:S04]  /*4ba0*/  LDL.LU R5, [R1+0x7b0] ;  /* 0x0007b00001057983 */ /* 0x000ee80000300800 */
[----:B------:R-:W4:Y:S04]  /*4bb0*/  LDL.LU R3, [R1+0x7ac] ;  /* 0x0007ac0001037983 */ /* 0x000f280000300800 */
[----:B----4-:R0:W-:Y:S04]  /*4bc0*/  STS.64 [R3], R26 ;  /* 0x0000001a03007388 */ /* 0x0101e80000000a00 */
[----:B0-----:R-:W4:Y:S04]  /*4bd0*/  LDL R27, [R1+0x50] ;  /* 0x00005000011b7983 */ /* 0x001f280000100800 */
[----:B------:R-:W-:Y:S01]  /*4be0*/  STS.64 [R3+0x10], R8 ;  /* 0x0000100803007388 */ /* 0x000fe20000000a00 */
[----:B------:R-:W-:-:S03]  /*4bf0*/  LOP3.LUT P1, RZ, R2, 0x40000, RZ, 0xc0, !PT ;  /* 0x0004000002ff7812 */ /* 0x000fc6000782c0ff */
[----:B----4-:R-:W-:Y:S04]  /*4c00*/  STS.64 [R27], R14 ;  /* 0x0000000e1b007388 */ /* 0x010fe80000000a00 */
[----:B------:R-:W-:Y:S01]  /*4c10*/  STS.64 [R3+0x30], R20 ;  /* 0x0000301403007388 */ /* 0x000fe20000000a00 */
[----:B------:R-:W-:Y:S06]  /*4c20*/  BAR.SYNC.DEFER_BLOCKING 0x0 ;  /* 0x0000000000007b1d */ /* 0x000fec0000010000 */
[----:B---3--:R-:W0:Y:S04]  /*4c30*/  LDS.64 R26, [R5] ;  /* 0x00000000051a7984 */ /* 0x008e280000000a00 */
[----:B------:R1:W3:Y:S01]  /*4c40*/  LDS.64 R8, [R29] ;  /* 0x000000001d087984 */ /* 0x0002e20000000a00 */
[----:B------:R-:W-:-:S03]  /*4c50*/  LOP3.LUT P0, RZ, R2, 0x10, RZ, 0xc0, !PT ;  /* 0x0000001002ff7812 */ /* 0x000fc6000780c0ff */
[----:B------:R4:W5:Y:S01]  /*4c60*/  LDS.64 R14, [R0] ;  /* 0x00000000000e7984 */ /* 0x0009620000000a00 */
[----:B-1----:R-:W-:-:S03]  /*4c70*/  IMAD.MOV.U32 R29, RZ, RZ, RZ ;  /* 0x000000ffff1d7224 */ /* 0x002fc600078e00ff */
[----:B------:R-:W1:Y:S04]  /*4c80*/  LDS.64 R20, [R4] ;  /* 0x0000000004147984 */ /* 0x000e680000000a00 */
[----:B0-----:R0:W2:Y:S01]  /*4c90*/  @P1 LDG.E.EL R29, desc[UR6][R26.64] ;  /* 0x000000061a1d1981 */ /* 0x0010a2000c2e1900 */
[----:B----4-:R-:W-:-:S06]  /*4ca0*/  IMAD.MOV.U32 R0, RZ, RZ, RZ ;  /* 0x000000ffff007224 */ /* 0x010fcc00078e00ff */
[----:B---3--:R-:W3:Y:S01]  /*4cb0*/  @P0 LDG.E.EL R0, desc[UR6][R8.64] ;  /* 0x0000000608000981 */ /* 0x008ee2000c2e1900 */
[----:B------:R-:W-:-:S04]  /*4cc0*/  LOP3.LUT R2, R2, 0xfffeffff, RZ, 0xc0, !PT ;  /* 0xfffeffff02027812 */ /* 0x000fc800078ec0ff */
[----:B------:R-:W-:-:S04]  /*4cd0*/  @P1 LOP3.LUT R2, R2, 0x10000, RZ, 0xfc, !PT ;  /* 0x0001000002021812 */ /* 0x000fc800078efcff */
[----:B------:R-:W-:Y:S01]  /*4ce0*/  LOP3.LUT P1, RZ, R2, 0x8, RZ, 0xc0, !PT ;  /* 0x0000000802ff7812 */ /* 0x000fe2000782c0ff */
[----:B0-----:R-:W-:Y:S02]  /*4cf0*/  IMAD.MOV.U32 R27, RZ, RZ, R7 ;  /* 0x000000ffff1b7224 */ /* 0x001fe400078e0007 */
[----:B------:R-:W-:-:S10]  /*4d00*/  IMAD.MOV.U32 R7, RZ, RZ, RZ ;  /* 0x000000ffff077224 */ /* 0x000fd400078e00ff */
[----:B-----5:R0:W4:Y:S01]  /*4d10*/  @P1 LDG.E.EL R7, desc[UR6][R14.64] ;  /* 0x000000060e071981 */ /* 0x020122000c2e1900 */
[----:B------:R-:W-:-:S03]  /*4d20*/  LOP3.LUT P0, RZ, R2, 0x20000, RZ, 0xc0, !PT ;  /* 0x0002000002ff7812 */ /* 0x000fc6000780c0ff */
[----:B--2---:R2:W-:Y:S04]  /*4d30*/  STL [R1+0x1b4], R29 ;  /* 0x0001b41d01007387 */ /* 0x0045e80000100800 */
[----:B--2---:R-:W2:Y:S04]  /*4d40*/  LDL.LU R29, [R1+0x7a8] ;  /* 0x0007a800011d7983 */ /* 0x004ea80000300800 */
[----:B------:R-:W5:Y:S04]  /*4d50*/  LDL R26, [R1+0x50] ;  /* 0x00005000011a7983 */ /* 0x000f680000100800 */
[----:B---3--:R3:W-:Y:S02]  /*4d60*/  STL [R1+0x3f8], R0 ;  /* 0x0003f80001007387 */ /* 0x0087e40000100800 */
[----:B---3--:R-:W-:-:S04]  /*4d70*/  IMAD.MOV.U32 R0, RZ, RZ, RZ ;  /* 0x000000ffff007224 */ /* 0x008fc800078e00ff */
[----:B0-----:R-:W-:-:S06]  /*4d80*/  IMAD.MOV.U32 R14, RZ, RZ, R0 ;  /* 0x000000ffff0e7224 */ /* 0x001fcc00078e0000 */
[----:B-1----:R-:W3:Y:S01]  /*4d90*/  @P0 LDG.E.EL R14, desc[UR6][R20.64] ;  /* 0x00000006140e0981 */ /* 0x002ee2000c2e1900 */
[----:B------:R-:W-:-:S04]  /*4da0*/  IMAD.WIDE R10, R6, 0x4, R10 ;  /* 0x00000004060a7825 */ /* 0x000fc800078e020a */
[----:B------:R-:W-:-:S04]  /*4db0*/  IMAD.WIDE R16, R6, 0x4, R16 ;  /* 0x0000000406107825 */ /* 0x000fc800078e0210 */
[C---:B------:R-:W-:Y:S01]  /*4dc0*/  IMAD.WIDE R22, R6.reuse, 0x4, R22 ;  /* 0x0000000406167825 */ /* 0x040fe200078e0216 */
[----:B------:R-:W-:Y:S03]  /*4dd0*/  BAR.SYNC.DEFER_BLOCKING 0x0 ;  /* 0x0000000000007b1d */ /* 0x000fe60000010000 */
[----:B--2---:R-:W-:-:S03]  /*4de0*/  IMAD.WIDE R8, R6, 0x4, R28 ;  /* 0x0000000406087825 */ /* 0x004fc600078e021c */
[----:B------:R-:W2:Y:S04]  /*4df0*/  LDL R28, [R1+0x94] ;  /* 0x00009400011c7983 */ /* 0x000ea80000100800 */
[----:B------:R-:W2:Y:S04]  /*4e00*/  LDL R29, [R1+0x10] ;  /* 0x00001000011d7983 */ /* 0x000ea80000100800 */
[----:B------:R-:W-:Y:S04]  /*4e10*/  STL [R1+0x40c], R0 ;  /* 0x00040c0001007387 */ /* 0x000fe80000100800 */
[----:B------:R-:W2:Y:S04]  /*4e20*/  LDL.LU R6, [R1+0x7a4] ;  /* 0x0007a40001067983 */ /* 0x000ea80000300800 */
[----:B----4-:R0:W-:Y:S04]  /*4e30*/  STL [R1+0x404], R7 ;  /* 0x0004040701007387 */ /* 0x0101e80000100800 */
[----:B0-----:R-:W4:Y:S04]  /*4e40*/  LDL.LU R7, [R1+0x7a0] ;  /* 0x0007a00001077983 */ /* 0x001f280000300800 */
[----:B------:R-:W4:Y:S01]  /*4e50*/  LDL R21, [R1+0xc0] ;  /* 0x0000c00001157983 */ /* 0x000f220000100800 */
[----:B------:R-:W0:Y:S01]  /*4e60*/  S2R R0, SR_CTAID.X ;  /* 0x0000000000007919 */ /* 0x000e220000002500 */
[----:B-----5:R-:W-:-:S02]  /*4e70*/  IMAD.MOV.U32 R15, RZ, RZ, R26 ;  /* 0x000000ffff0f7224 */ /* 0x020fc400078e001a */
[----:B---3--:R1:W-:Y:S02]  /*4e80*/  @P0 STL [R1+0x40c], R14 ;  /* 0x00040c0e01000387 */ /* 0x0083e40000100800 */
[----:B------:R-:W-:Y:S01]  /*4e90*/  IMAD.MOV.U32 R20, RZ, RZ, R15 ;  /* 0x000000ffff147224 */ /* 0x000fe200078e000f */
[----:B0-----:R-:W-:-:S04]  /*4ea0*/  SHF.R.S32.HI R26, RZ, 0x1f, R0 ;  /* 0x0000001fff1a7819 */ /* 0x001fc80000011400 */
[----:B------:R-:W-:-:S04]  /*4eb0*/  LEA.HI R26, R26, R0, RZ, 0x5 ;  /* 0x000000001a1a7211 */ /* 0x000fc800078f28ff */
[----:B------:R-:W-:-:S05]  /*4ec0*/  SHF.R.S32.HI R26, RZ, 0x5, R26 ;  /* 0x00000005ff1a7819 */ /* 0x000fca000001141a */
[----:B------:R-:W-:-:S04]  /*4ed0*/  IMAD.SHL.U32 R26, R26, 0x1000, RZ ;  /* 0x000010001a1a7824 */ /* 0x000fc800078e00ff */
[----:B------:R-:W-:-:S04]  /*4ee0*/  IMAD.WIDE R8, R26, 0x4, R8 ;  /* 0x000000041a087825 */ /* 0x000fc800078e0208 */
[----:B------:R-:W-:-:S04]  /*4ef0*/  IMAD.WIDE R10, R26, 0x4, R10 ;  /* 0x000000041a0a7825 */ /* 0x000fc800078e020a */
[C---:B-1----:R-:W-:Y:S01]  /*4f00*/  IMAD.WIDE R14, R26.reuse, 0x4, R16 ;  /* 0x000000041a0e7825 */ /* 0x042fe200078e0210 */
[----:B------:R-:W-:Y:S03]  /*4f10*/  STS.64 [R3], R8 ;  /* 0x0000000803007388 */ /* 0x000fe60000000a00 */
[----:B------:R-:W-:Y:S01]  /*4f20*/  IMAD.WIDE R16, R26, 0x4, R22 ;  /* 0x000000041a107825 */ /* 0x000fe200078e0216 */
[----:B------:R-:W-:Y:S04]  /*4f30*/  STS.64 [R3+0x10], R10 ;  /* 0x0000100a03007388 */ /* 0x000fe80000000a00 */
[----:B------:R-:W-:Y:S04]  /*4f40*/  STS.64 [R20], R14 ;  /* 0x0000000e14007388 */ /* 0x000fe80000000a00 */
[----:B------:R-:W-:Y:S01]  /*4f50*/  STS.64 [R3+0x30], R16 ;  /* 0x0000301003007388 */ /* 0x000fe20000000a00 */
[----:B------:R-:W-:Y:S06]  /*4f60*/  BAR.SYNC.DEFER_BLOCKING 0x0 ;  /* 0x0000000000007b1d */ /* 0x000fec0000010000 */
[----:B------:R-:W0:Y:S04]  /*4f70*/  LDS.64 R8, [R5] ;  /* 0x0000000005087984 */ /* 0x000e280000000a00 */
[----:B------:R-:W-:Y:S04]  /*4f80*/  LDS.64 R16, [R4] ;  /* 0x0000000004107984 */ /* 0x000fe80000000a00 */
[----:B--2---:R-:W-:Y:S04]  /*4f90*/  LDS.64 R14, [R28] ;  /* 0x000000001c0e7984 */ /* 0x004fe80000000a00 */
[----:B----4-:R1:W2:Y:S02]  /*4fa0*/  LDS.64 R10, [R21] ;  /* 0x00000000150a7984 */ /* 0x0102a40000000a00 */
[----:B-1----:R-:W-:-:S06]  /*4fb0*/  CS2R R20, SRZ ;  /* 0x0000000000147805 */ /* 0x002fcc000001ff00 */
[----:B0-----:R-:W3:Y:S04]  /*4fc0*/  @P2 LDG.E.EL R21, desc[UR6][R8.64] ;  /* 0x0000000608152981 */ /* 0x001ee8000c2e1900 */
[----:B--2---:R0:W2:Y:S02]  /*4fd0*/  @P2 LDG.E.EL R20, desc[UR6][R10.64] ;  /* 0x000000060a142981 */ /* 0x0040a4000c2e1900 */
[C---:B0-----:R-:W-:Y:S02]  /*4fe0*/  IMAD.WIDE R10, R29.reuse, 0x4, R18 ;  /* 0x000000041d0a7825 */ /* 0x041fe400078e0212 */
[----:B---3--:R-:W-:Y:S04]  /*4ff0*/  STL [R1+0x1c0], R21 ;  /* 0x0001c01501007387 */ /* 0x008fe80000100800 */
[----:B--2---:R0:W-:Y:S04]  /*5000*/  STL [R1+0x468], R20 ;  /* 0x0004681401007387 */ /* 0x0041e80000100800 */
[----:B------:R-:W2:Y:S01]  /*5010*/  LDL R18, [R1+0xc0] ;  /* 0x0000c00001127983 */ /* 0x000ea20000100800 */
[----:B------:R-:W-:-:S03]  /*5020*/  IMAD.WIDE R6, R29, 0x4, R6 ;  /* 0x000000041d067825 */ /* 0x000fc600078e0206 */
[----:B------:R-:W3:Y:S01]  /*5030*/  LDL R19, [R1+0x94] ;  /* 0x0000940001137983 */ /* 0x000ee20000100800 */
[----:B0-----:R-:W-:-:S06]  /*5040*/  CS2R R20, SRZ ;  /* 0x0000000000147805 */ /* 0x001fcc000001ff00 */
[----:B------:R-:W4:Y:S04]  /*5050*/  @P2 LDG.E.EL R21, desc[UR6][R14.64] ;  /* 0x000000060e152981 */ /* 0x000f28000c2e1900 */
[----:B------:R0:W5:Y:S04]  /*5060*/  @P2 LDG.E.EL R20, desc[UR6][R16.64] ;  /* 0x0000000610142981 */ /* 0x000168000c2e1900 */
[----:B------:R-:W2:Y:S01]  /*5070*/  LDL R15, [R1+0x50] ;  /* 0x00005000010f7983 */ /* 0x000ea20000100800 */
[----:B------:R-:W-:-:S04]  /*5080*/  IMAD.WIDE R8, R29, 0x4, R12 ;  /* 0x000000041d087825 */ /* 0x000fc800078e020c */
[----:B------:R-:W-:-:S04]  /*5090*/  IMAD.WIDE R12, R29, 0x4, R24 ;  /* 0x000000041d0c7825 */ /* 0x000fc800078e0218 */
[C---:B------:R-:W-:Y:S01]  /*50a0*/  IMAD.WIDE R6, R26.reuse, 0x4, R6 ;  /* 0x000000041a067825 */ /* 0x040fe200078e0206 */
[----:B------:R-:W-:Y:S03]  /*50b0*/  BAR.SYNC.DEFER_BLOCKING 0x0 ;  /* 0x0000000000007b1d */ /* 0x000fe60000010000 */
[----:B------:R-:W-:-:S04]  /*50c0*/  IMAD.WIDE R8, R26, 0x4, R8 ;  /* 0x000000041a087825 */ /* 0x000fc800078e0208 */
[C---:B------:R-:W-:Y:S01]  /*50d0*/  IMAD.WIDE R10, R26.reuse, 0x4, R10 ;  /* 0x000000041a0a7825 */ /* 0x040fe200078e020a */
[----:B0-----:R-:W-:Y:S01]  /*50e0*/  CS2R R16, SRZ ;  /* 0x0000000000107805 */ /* 0x001fe2000001ff00 */
[----:B------:R-:W3:Y:S02]  /*50f0*/  LDL.LU.64 R24, [R1+0xd8] ;  /* 0x0000d80001187983 */ /* 0x000ee40000300a00 */
[----:B------:R-:W-:Y:S02]  /*5100*/  IMAD.WIDE R12, R26, 0x4, R12 ;  /* 0x000000041a0c7825 */ /* 0x000fe400078e020c */
[----:B------:R-:W3:Y:S04]  /*5110*/  LDL.LU.64 R22, [R1+0xe8] ;  /* 0x0000e80001167983 */ /* 0x000ee80000300a00 */
[----:B------:R-:W4:Y:S04]  /*5120*/  LDL.LU.64 R28, [R1+0xe0] ;  /* 0x0000e000011c7983 */ /* 0x000f280000300a00 */
[----:B------:R-:W-:Y:S04]  /*5130*/  STS.64 [R3], R6 ;  /* 0x0000000603007388 */ /* 0x000fe80000000a00 */
[----:B------:R-:W-:Y:S04]  /*5140*/  STS.64 [R3+0x10], R8 ;  /* 0x0000100803007388 */ /* 0x000fe80000000a00 */
[----:B--2---:R-:W-:Y:S04]  /*5150*/  STS.64 [R15], R10 ;  /* 0x0000000a0f007388 */ /* 0x004fe80000000a00 */
[----:B------:R-:W-:Y:S01]  /*5160*/  STS.64 [R3+0x30], R12 ;  /* 0x0000300c03007388 */ /* 0x000fe20000000a00 */
[----:B------:R-:W-:Y:S06]  /*5170*/  BAR.SYNC.DEFER_BLOCKING 0x0 ;  /* 0x0000000000007b1d */ /* 0x000fec0000010000 */
[----:B------:R-:W0:Y:S04]  /*5180*/  LDS.64 R8, [R18] ;  /* 0x0000000012087984 */ /* 0x000e280000000a00 */
[----:B------:R-:W1:Y:S04]  /*5190*/  LDS.64 R6, [R5] ;  /* 0x0000000005067984 */ /* 0x000e680000000a00 */
[----:B-----5:R-:W-:Y:S04]  /*51a0*/  STL [R1+0x4a0], R20 ;  /* 0x0004a01401007387 */ /* 0x020fe80000100800 */
[----:B------:R-:W2:Y:S01]  /*51b0*/  LDS.64 R12, [R4] ;  /* 0x00000000040c7984 */ /* 0x000ea20000000a00 */
[----:B------:R-:W-:-:S03]  /*51c0*/  LOP3.LUT R2, R2, 0xffffbfff, RZ, 0xc0, !PT ;  /* 0xffffbfff02027812 */ /* 0x000fc600078ec0ff */
[----:B---3--:R-:W3:Y:S04]  /*51d0*/  LDS.64 R10, [R19] ;  /* 0x00000000130a7984 */ /* 0x008ee80000000a00 */
[----:B0-----:R-:W5:Y:S04]  /*51e0*/  @P4 LDG.E.EL R16, desc[UR6][R8.64] ;  /* 0x0000000608104981 */ /* 0x001f68000c2e1900 */
[----:B-1----:R0:W5:Y:S04]  /*51f0*/  @P3 LDG.E.EL R17, desc[UR6][R6.64] ;  /* 0x0000000606113981 */ /* 0x002168000c2e1900 */
[----:B----4-:R1:W-:Y:S04]  /*5200*/  STL [R1+0x49c], R21 ;  /* 0x00049c1501007387 */ /* 0x0103e80000100800 */
[----:B-1----:R-:W4:Y:S01]  /*5210*/  LDL.LU.64 R20, [R1+0x100] ;  /* 0x0001000001147983 */ /* 0x002f220000300a00 */
[----:B------:R-:W-:-:S04]  /*5220*/  @P0 LOP3.LUT R2, R2, 0x4000, RZ, 0xfc, !PT ;  /* 0x0000400002020812 */ /* 0x000fc800078efcff */
[----:B------:R-:W-:-:S04]  /*5230*/  LOP3.LUT R2, R2, 0xffff7fff, RZ, 0xc0, !PT ;  /* 0xffff7fff02027812 */ /* 0x000fc800078ec0ff */
[----:B------:R-:W-:-:S05]  /*5240*/  @P2 LOP3.LUT R2, R2, 0x8000, RZ, 0xfc, !PT ;  /* 0x0000800002022812 */ /* 0x000fca00078efcff */
[----:B------:R1:W-:Y:S02]  /*5250*/  STL [R1+0x798], R2 ;  /* 0x0007980201007387 */ /* 0x0003e40000100800 */
[----:B-1----:R-:W-:-:S06]  /*5260*/  IMAD.MOV.U32 R2, RZ, RZ, RZ ;  /* 0x000000ffff027224 */ /* 0x002fcc00078e00ff */
[----:B--2---:R-:W2:Y:S01]  /*5270*/  @P6 LDG.E.EL R2, desc[UR6][R12.64] ;  /* 0x000000060c026981 */ /* 0x004ea2000c2e1900 */
[----:B------:R-:W-:-:S06]  /*5280*/  IMAD.MOV.U32 R14, RZ, RZ, RZ ;  /* 0x000000ffff0e7224 */ /* 0x000fcc00078e00ff */
[----:B---3--:R1:W3:Y:S01]  /*5290*/  @P5 LDG.E.EL R14, desc[UR6][R10.64] ;  /* 0x000000060a0e5981 */ /* 0x0082e2000c2e1900 */
[----:B------:R-:W-:-:S04]  /*52a0*/  IMAD.SHL.U32 R26, R0, 0x200, RZ ;  /* 0x00000200001a7824 */ /* 0x000fc800078e00ff */
[C---:B0-----:R-:W-:Y:S01]  /*52b0*/  IMAD.WIDE R6, R26.reuse, 0x4, R24 ;  /* 0x000000041a067825 */ /* 0x041fe200078e0218 */
[----:B------:R-:W-:Y:S06]  /*52c0*/  BAR.SYNC.DEFER_BLOCKING 0x0 ;  /* 0x0000000000007b1d */ /* 0x000fec0000010000 */
[----:B-----5:R-:W-:Y:S04]  /*52d0*/  STL [R1+0x3f0], R16 ;  /* 0x0003f01001007387 */ /* 0x020fe80000100800 */
[----:B------:R0:W-:Y:S04]  /*52e0*/  STL [R1+0x1b0], R17 ;  /* 0x0001b01101007387 */ /* 0x0001e80000100800 */
[----:B0-----:R-:W5:Y:S01]  /*52f0*/  LDL.LU.64 R16, [R1+0xb8] ;  /* 0x0000b80001107983 */ /* 0x001f620000300a00 */
[----:B------:R-:W-:-:S04]  /*5300*/  IMAD.WIDE R8, R26, 0x4, R22 ;  /* 0x000000041a087825 */ /* 0x000fc800078e0216 */
[C---:B-1----:R-:W-:Y:S01]  /*5310*/  IMAD.WIDE R10, R26.reuse, 0x4, R28 ;  /* 0x000000041a0a7825 */ /* 0x042fe200078e021c */
[----:B------:R-:W-:Y:S03]  /*5320*/  STS.64 [R3], R6 ;  /* 0x0000000603007388 */ /* 0x000fe60000000a00 */
[----:B----4-:R-:W-:Y:S01]  /*5330*/  IMAD.WIDE R12, R26, 0x4, R20 ;  /* 0x000000041a0c7825 */ /* 0x010fe200078e0214 */
[----:B------:R-:W-:Y:S04]  /*5340*/  STS.64 [R3+0x10], R8 ;  /* 0x0000100803007388 */ /* 0x000fe80000000a00 */
[----:B------:R-:W-:Y:S04]  /*5350*/  STS.64 [R15], R10 ;  /* 0x0000000a0f007388 */ /* 0x000fe80000000a00 */
[----:B------:R-:W-:Y:S01]  /*5360*/  STS.64 [R3+0x30], R12 ;  /* 0x0000300c03007388 */ /* 0x000fe20000000a00 */
[----:B------:R-:W-:Y:S06]  /*5370*/  BAR.SYNC.DEFER_BLOCKING 0x0 ;  /* 0x0000000000007b1d */ /* 0x000fec0000010000 */
[----:B------:R-:W0:Y:S04]  /*5380*/  LDS.64 R6, [R5] ;  /* 0x0000000005067984 */ /* 0x000e280000000a00 */
[----:B------:R-:W1:Y:S01]  /*5390*/  LDS.64 R8, [R18] ;  /* 0x0000000012087984 */ /* 0x000e620000000a00 */
[----:B------:R-:W-:Y:S01]  /*53a0*/  ISETP.GE.AND P1, PT, R0, 0x80, PT ;  /* 0x000000800000780c */ /* 0x000fe20003f26270 */
[----:B------:R-:W-:-:S02]  /*53b0*/  IMAD.MOV.U32 R20, RZ, RZ, R27 ;  /* 0x000000ffff147224 */ /* 0x000fc400078e001b */
[----:B------:R-:W4:Y:S04]  /*53c0*/  LDS.64 R10, [R19] ;  /* 0x00000000130a7984 */ /* 0x000f280000000a00 */
[----:B-----5:R5:W-:Y:S04]  /*53d0*/  STL [R1+0x79c], R17 ;  /* 0x00079c1101007387 */ /* 0x020be80000100800 */
[----:B------:R-:W4:Y:S04]  /*53e0*/  LDL.LU.64 R24, [R1+0xb0] ;  /* 0x0000b00001187983 */ /* 0x000f280000300a00 */
[----:B------:R-:W4:Y:S01]  /*53f0*/  LDL.LU.64 R28, [R1+0xa8] ;  /* 0x0000a800011c7983 */ /* 0x000f220000300a00 */
[----:B-----5:R-:W-:-:S03]  /*5400*/  IMAD.MOV.U32 R17, RZ, RZ, RZ ;  /* 0x000000ffff117224 */ /* 0x020fc600078e00ff */
[----:B------:R-:W5:Y:S04]  /*5410*/  LDL R22, [R1+0x8c] ;  /* 0x00008c0001167983 */ /* 0x000f680000100800 */
[----:B------:R-:W5:Y:S04]  /*5420*/  LDL R23, [R1+0xf0] ;  /* 0x0000f00001177983 */ /* 0x000f680000100800 */
[----:B------:R-:W5:Y:S04]  /*5430*/  LDL R21, [R1+0xf8] ;  /* 0x0000f80001157983 */ /* 0x000f680000100800 */
[----:B------:R-:W5:Y:S04]  /*5440*/  LDL R26, [R1+0xf4] ;  /* 0x0000f400011a7983 */ /* 0x000f680000100800 */
[----:B------:R-:W5:Y:S04]  /*5450*/  LDL R27, [R1+0xfc] ;  /* 0x0000fc00011b7983 */ /* 0x000f680000100800 */
[----:B--2---:R2:W-:Y:S04]  /*5460*/  STL [R1+0x46c], R2 ;  /* 0x00046c0201007387 */ /* 0x0045e80000100800 */
[----:B0-----:R-:W5:Y:S04]  /*5470*/  @!P1 LDG.E.EL R17, desc[UR6][R6.64] ;  /* 0x0000000606119981 */ /* 0x001f68000c2e1900 */
[----:B------:R-:W0:Y:S01]  /*5480*/  LDS.64 R12, [R4] ;  /* 0x00000000040c7984 */ /* 0x000e220000000a00 */
[----:B--2---:R-:W-:-:S06]  /*5490*/  IMAD.MOV.U32 R2, RZ, RZ, RZ ;  /* 0x000000ffff027224 */ /* 0x004fcc00078e00ff */
[----:B-1----:R-:W2:Y:S04]  /*54a0*/  @!P1 LDG.E.EL R2, desc[UR6][R8.64] ;  /* 0x0000000608029981 */ /* 0x002ea8000c2e1900 */
[----:B---3--:R1:W-:Y:S01]  /*54b0*/  STL [R1+0x3f4], R14 ;  /* 0x0003f40e01007387 */ /* 0x0083e20000100800 */
[----:B------:R-:W-:-:S06]  /*54c0*/  IMAD.MOV.U32 R0, RZ, RZ, RZ ;  /* 0x000000ffff007224 */ /* 0x000fcc00078e00ff */
[----:B----4-:R-:W3:Y:S01]  /*54d0*/  @!P1 LDG.E.EL R0, desc[UR6][R10.64] ;  /* 0x000000060a009981 */ /* 0x010ee2000c2e1900 */
[----:B-1----:R-:W-:-:S06]  /*54e0*/  IMAD.MOV.U32 R14, RZ, RZ, RZ ;  /* 0x000000ffff0e7224 */ /* 0x002fcc00078e00ff */
[----:B0-----:R0:W4:Y:S01]  /*54f0*/  @!P1 LDG.E.EL R14, desc[UR6][R12.64] ;  /* 0x000000060c0e9981 */ /* 0x001122000c2e1900 */
[----:B------:R-:W-:Y:S06]  /*5500*/  BAR.SYNC.DEFER_BLOCKING 0x0 ;  /* 0x0000000000007b1d */ /* 0x000fec0000010000 */
[----:B-----5:R1:W-:Y:S04]  /*5510*/  STL [R1+0x478], R17 ;  /* 0x0004781101007387 */ /* 0x0203e80000100800 */
[----:B-1----:R-:W5:Y:S04]  /*5520*/  LDL.LU R17, [R1+0x79c] ;  /* 0x00079c0001117983 */ /* 0x002f680000300800 */
[----:B------:R-:W3:Y:S04]  /*5530*/  LDL.LU.64 R6, [R1+0xc8] ;  /* 0x0000c80001067983 */ /* 0x000ee80000300a00 */
[----:B--2---:R1:W-:Y:S04]  /*5540*/  STL [R1+0x47c], R2 ;  /* 0x00047c0201007387 */ /* 0x0043e80000100800 */
[----:B-1----:R-:W2:Y:S04]  /*5550*/  LDL.LU R2, [R1+0x798] ;  /* 0x0007980001027983 */ /* 0x002ea80000300800 */
[----:B-----5:R-:W-:Y:S04]  /*5560*/  STS.64 [R3+0x10], R16 ;  /* 0x0000101003007388 */ /* 0x020fe80000000a00 */
[----:B---3--:R-:W-:Y:S04]  /*5570*/  STS.64 [R3], R6 ;  /* 0x0000000603007388 */ /* 0x008fe80000000a00 */
[----:B------:R-:W-:Y:S04]  /*5580*/  STS.64 [R15], R24 ;  /* 0x000000180f007388 */ /* 0x000fe80000000a00 */
[----:B------:R1:W-:Y:S01]  /*5590*/  STS.64 [R3+0x30], R28 ;  /* 0x0000301c03007388 */ /* 0x0003e20000000a00 */
[----:B------:R-:W-:Y:S06]  /*55a0*/  BAR.SYNC.DEFER_BLOCKING 0x0 ;  /* 0x0000000000007b1d */ /* 0x000fec0000010000 */
[----:B--2---:R-:W-:Y:S04]  /*55b0*/  STL.64 [R1+0x778], R2 ;  /* 0x0007780201007387 */ /* 0x004fe80000100a00 */
[----:B-1----:R-:W2:Y:S04]  /*55c0*/  LDL.LU.64 R28, [R1+0x40] ;  /* 0x00004000011c7983 */ /* 0x002ea80000300a00 */
[----:B------:R-:W1:Y:S02]  /*55d0*/  LDS.64 R6, [R5] ;  /* 0x0000000005067984 */ /* 0x000e640000000a00 */
[----:B-1----:R-:W-:-:S05]  /*55e0*/  IADD3 R5, P0, R6, R22, RZ ;  /* 0x0000001606057210 */ /* 0x002fca0007f1e0ff */
[----:B0-----:R-:W-:Y:S01]  /*55f0*/  IMAD.X R12, R7, 0x1, R23, P0 ;  /* 0x00000001070c7824 */ /* 0x001fe200000e0617 */
[----:B------:R-:W-:-:S05]  /*5600*/  IADD3 R2, P0, R6, R20, RZ ;  /* 0x0000001406027210 */ /* 0x000fca0007f1e0ff */
[----:B------:R-:W-:-:S05]  /*5610*/  IMAD.X R3, R7, 0x1, R21, P0 ;  /* 0x0000000107037824 */ /* 0x000fca00000e0615 */
[----:B------:R0:W-:Y:S04]  /*5620*/  STL.64 [R1+0x780], R2 ;  /* 0x0007800201007387 */ /* 0x0001e80000100a00 */
[----:B------:R1:W-:Y:S01]  /*5630*/  STL [R1+0x480], R0 ;  /* 0x0004800001007387 */ /* 0x0003e20000100800 */
[----:B0-----:R-:W-:Y:S01]  /*5640*/  IMAD.MOV.U32 R2, RZ, RZ, R20 ;  /* 0x000000ffff027224 */ /* 0x001fe200078e0014 */
[----:B------:R-:W-:-:S05]  /*5650*/  IADD3 R20, P0, R6, R26, RZ ;  /* 0x0000001a06147210 */ /* 0x000fca0007f1e0ff */
[----:B-1----:R-:W-:Y:S02]  /*5660*/  IMAD.X R0, R7, 0x1, R27, P0 ;  /* 0x0000000107007824 */ /* 0x002fe400000e061b */
[----:B------:R-:W0:Y:S02]  /*5670*/  LDS.64 R6, [R18] ;  /* 0x0000000012067984 */ /* 0x000e240000000a00 */
[----:B0-----:R-:W-:-:S05]  /*5680*/  IADD3 R9, P0, R6, R22, RZ ;  /* 0x0000001606097210 */ /* 0x001fca0007f1e0ff */
[C---:B------:R-:W-:Y:S01]  /*5690*/  IMAD.X R8, R7.reuse, 0x1, R23, P0 ;  /* 0x0000000107087824 */ /* 0x040fe200000e0617 */
[----:B------:R-:W-:Y:S01]  /*56a0*/  IADD3 R3, P0, R6, R2, RZ ;  /* 0x0000000206037210 */ /* 0x000fe20007f1e0ff */
        /* <DEDUP_REMOVED lines=8> */
[----:B------:R1:W-:Y:S04]  /*5730*/  STL [R1+0x3cc], R8 ;  /* 0x0003cc0801007387 */ /* 0x0003e80000100800 */
[----:B----4-:R-:W-:Y:S04]  /*5740*/  STL [R1+0x484], R14 ;  /* 0x0004840e01007387 */ /* 0x010fe80000100800 */
[----:B------:R3:W-:Y:S01]  /*5750*/  STL [R1+0x504], R3 ;  /* 0x0005040301007387 */ /* 0x0007e20000100800 */
[----:B0-----:R-:W-:-:S05]  /*5760*/  IADD3 R9, P0, R6, R22, RZ ;  /* 0x0000001606097210 */ /* 0x001fca0007f1e0ff */
[C---:B-1----:R-:W-:Y:S01]  /*5770*/  IMAD.X R8, R7.reuse, 0x1, R23, P0 ;  /* 0x0000000107087824 */ /* 0x042fe200000e0617 */
[----:B---3--:R-:W-:Y:S01]  /*5780*/  IADD3 R3, P0, R6, R2, RZ ;  /* 0x0000000206037210 */ /* 0x008fe20007f1e0ff */
        /* <DEDUP_REMOVED lines=8> */
[----:B------:R0:W-:Y:S04]  /*5810*/  STL [R1+0x3d8], R8 ;  /* 0x0003d80801007387 */ /* 0x0001e80000100800 */
[----:B------:R1:W-:Y:S04]  /*5820*/  STL [R1+0x768], R4 ;  /* 0x0007680401007387 */ /* 0x0003e80000100800 */
[----:B------:R3:W-:Y:S01]  /*5830*/  STL [R1+0x510], R3 ;  /* 0x0005100301007387 */ /* 0x0007e20000100800 */
[----:B------:R-:W-:Y:S01]  /*5840*/  BAR.SYNC.DEFER_BLOCKING 0x0 ;  /* 0x0000000000007b1d */ /* 0x000fe20000010000 */
        /* <DEDUP_REMOVED lines=8> */
[----:B0-----:R-:W-:Y:S01]  /*58d0*/  IMAD.X R3, R7, 0x1, R27, P0 ;  /* 0x0000000107037824 */ /* 0x001fe200000e061b */
[----:B--2---:R-:W-:Y:S01]  /*58e0*/  IADD3 R10, P0, R28, R22, RZ ;  /* 0x000000161c0a7210 */ /* 0x004fe20007f1e0ff */
[----:B------:R0:W-:Y:S04]  /*58f0*/  STL [R1+0x4e4], R8 ;  /* 0x0004e40801007387 */ /* 0x0001e80000100800 */
[----:B------:R-:W-:Y:S01]  /*5900*/  IMAD.X R11, R29, 0x1, R23, P0 ;  /* 0x000000011d0b7824 */ /* 0x000fe200000e0617 */
[----:B------:R1:W-:Y:S04]  /*5910*/  STL [R1+0x3e4], R4 ;  /* 0x0003e40401007387 */ /* 0x0003e80000100800 */
[----:B------:R2:W-:Y:S01]  /*5920*/  STL [R1+0x514], R3 ;  /* 0x0005140301007387 */ /* 0x0005e20000100800 */
[----:B0-----:R-:W-:Y:S01]  /*5930*/  IADD3 R8, P0, R28, R2, RZ ;  /* 0x000000021c087210 */ /* 0x001fe20007f1e0ff */
[C---:B-1----:R-:W-:Y:S01]  /*5940*/  IMAD.SHL.U32 R4, R10.reuse, 0x4, RZ ;  /* 0x000000040a047824 */ /* 0x042fe200078e00ff */
[----:B--2---:R-:W-:-:S03]  /*5950*/  SHF.L.U64.HI R3, R10, 0x2, R11 ;  /* 0x000000020a037819 */ /* 0x004fc6000001020b */
[C---:B------:R-:W-:Y:S01]  /*5960*/  IMAD.X R9, R29.reuse, 0x1, R21, P0 ;  /* 0x000000011d097824 */ /* 0x040fe200000e0615 */
[----:B------:R-:W-:Y:S01]  /*5970*/  IADD3 R6, P0, R28, R26, RZ ;  /* 0x0000001a1c067210 */ /* 0x000fe20007f1e0ff */
[----:B------:R-:W-:Y:S04]  /*5980*/  STL [R1+0x228], R4 ;  /* 0x0002280401007387 */ /* 0x000fe80000100800 */
[----:B------:R-:W-:Y:S01]  /*5990*/  STL [R1+0x178], R3 ;  /* 0x0001780301007387 */ /* 0x000fe20000100800 */
[----:B------:R-:W-:-:S03]  /*59a0*/  IMAD.X R7, R29, 0x1, R27, P0 ;  /* 0x000000011d077824 */ /* 0x000fc600000e061b */
[----:B------:R-:W2:Y:S01]  /*59b0*/  LDL.LU R26, [R1+0x1bc] ;  /* 0x0001bc00011a7983 */ /* 0x000ea20000300800 */
[----:B------:R-:W-:-:S03]  /*59c0*/  IADD3 R14, P0, R4, UR4, RZ ;  /* 0x00000004040e7c10 */ /* 0x000fc6000ff1e0ff */
[----:B------:R-:W3:Y:S01]  /*59d0*/  LDL.LU R27, [R1+0x184] ;  /* 0x00018400011b7983 */ /* 0x000ee20000300800 */
[----:B------:R-:W-:Y:S02]  /*59e0*/  IADD3.X R15, R3, UR5, RZ, P0, !PT ;  /* 0x00000005030f7c10 */ /* 0x000fe400087fe4ff */
[----:B------:R-:W-:-:S04]  /*59f0*/  IADD3 R10, P0, R4, UR8, RZ ;  /* 0x00000008040a7c10 */ /* 0x000fc8000ff1e0ff */
[----:B------:R-:W-:Y:S01]  /*5a00*/  IADD3.X R11, R3, UR9, RZ, P0, !PT ;  /* 0x00000009030b7c10 */ /* 0x000fe200087fe4ff */
[----:B------:R-:W-:Y:S04]  /*5a10*/  STL.64 [R1+0x18], R14 ;  /* 0x0000180e01007387 */ /* 0x000fe80000100a00 */
[----:B------:R0:W-:Y:S02]  /*5a20*/  STL.64 [R1+0x128], R10 ;  /* 0x0001280a01007387 */ /* 0x0001e40000100a00 */
[----:B0-----:R-:W-:-:S04]  /*5a30*/  IADD3 R10, P0, R4, UR10, RZ ;  /* 0x0000000a040a7c10 */ /* 0x001fc8000ff1e0ff */
[----:B------:R-:W-:Y:S02]  /*5a40*/  IADD3.X R11, R3, UR11, RZ, P0, !PT ;  /* 0x0000000b030b7c10 */ /* 0x000fe400087fe4ff */
[----:B------:R-:W-:-:S03]  /*5a50*/  SHF.L.U64.HI R3, R8, 0x2, R9 ;  /* 0x0000000208037819 */ /* 0x000fc60000010209 */
[----:B------:R0:W-:Y:S04]  /*5a60*/  STL.64 [R1+0x80], R10 ;  /* 0x0000800a01007387 */ /* 0x0001e80000100a00 */
[----:B------:R1:W-:Y:S04]  /*5a70*/  STL [R1+0x17c], R3 ;  /* 0x00017c0301007387 */ /* 0x0003e80000100800 */
[----:B------:R-:W4:Y:S04]  /*5a80*/  LDL.LU R19, [R1+0x1b8] ;  /* 0x0001b80001137983 */ /* 0x000f280000300800 */
[----:B------:R-:W5:Y:S01]  /*5a90*/  LDL.LU R22, [R1+0x180] ;  /* 0x0001800001167983 */ /* 0x000f620000300800 */
[----:B0-----:R-:W-:-:S02]  /*5aa0*/  IMAD.SHL.U32 R10, R8, 0x4, RZ ;  /* 0x00000004080a7824 */ /* 0x001fc400078e00ff */
[----:B------:R-:W-:-:S03]  /*5ab0*/  IMAD.IADD R8, R28, 0x1, R2 ;  /* 0x000000011c087824 */ /* 0x000fc600078e0202 */
[----:B------:R-:W-:Y:S01]  /*5ac0*/  IADD3 R14, P0, R10, UR4, RZ ;  /* 0x000000040a0e7c10 */ /* 0x000fe2000ff1e0ff */
[----:B------:R-:W-:-:S03]  /*5ad0*/  IMAD.SHL.U32 R4, R8, 0x4, RZ ;  /* 0x0000000408047824 */ /* 0x000fc600078e00ff */
[----:B------:R-:W-:Y:S02]  /*5ae0*/  IADD3.X R15, R3, UR5, RZ, P0, !PT ;  /* 0x00000005030f7c10 */ /* 0x000fe400087fe4ff */
[----:B------:R-:W-:-:S04]  /*5af0*/  IADD3 R10, P0, R4, UR14, RZ ;  /* 0x0000000e040a7c10 */ /* 0x000fc8000ff1e0ff */
[----:B------:R-:W-:Y:S02]  /*5b00*/  IADD3.X R11, R3, UR15, RZ, P0, !PT ;  /* 0x0000000f030b7c10 */ /* 0x000fe400087fe4ff */
[----:B------:R-:W-:Y:S01]  /*5b10*/  IADD3 R8, P0, R4, UR18, RZ ;  /* 0x0000001204087c10 */ /* 0x000fe2000ff1e0ff */
[----:B------:R-:W-:Y:S03]  /*5b20*/  STL.64 [R1+0x38], R14 ;  /* 0x0000380e01007387 */ /* 0x000fe60000100a00 */
[----:B------:R-:W-:Y:S01]  /*5b30*/  IADD3.X R9, R3, UR19, RZ, P0, !PT ;  /* 0x0000001303097c10 */ /* 0x000fe200087fe4ff */
[----:B------:R0:W-:Y:S01]  /*5b40*/  STL [R1+0x238], R4 ;  /* 0x0002380401007387 */ /* 0x0001e20000100800 */
[----:B-1----:R-:W-:-:S03]  /*5b50*/  SHF.L.U64.HI R3, R6, 0x2, R7 ;  /* 0x0000000206037819 */ /* 0x002fc60000010207 */
[----:B------:R-:W-:Y:S01]  /*5b60*/  STL.64 [R1+0x108], R10 ;  /* 0x0001080a01007387 */ /* 0x000fe20000100a00 */
[----:B0-----:R-:W-:-:S03]  /*5b70*/  IMAD.SHL.U32 R4, R6, 0x4, RZ ;  /* 0x0000000406047824 */ /* 0x001fc600078e00ff */
[----:B------:R0:W-:Y:S02]  /*5b80*/  STL.64 [R1+0x78], R8 ;  /* 0x0000780801007387 */ /* 0x0001e40000100a00 */
[----:B0-----:R-:W-:-:S04]  /*5b90*/  IADD3 R8, P0, R4, UR16, RZ ;  /* 0x0000001004087c10 */ /* 0x001fc8000ff1e0ff */
[----:B------:R-:W-:Y:S02]  /*5ba0*/  IADD3.X R9, R3, UR17, RZ, P0, !PT ;  /* 0x0000001103097c10 */ /* 0x000fe400087fe4ff */
[----:B------:R-:W-:Y:S01]  /*5bb0*/  IADD3 R6, P0, R4, UR14, RZ ;  /* 0x0000000e04067c10 */ /* 0x000fe2000ff1e0ff */
[----:B------:R-:W-:Y:S03]  /*5bc0*/  STL [R1+0x224], R4 ;  /* 0x0002240401007387 */ /* 0x000fe60000100800 */
[----:B------:R-:W-:Y:S01]  /*5bd0*/  IADD3.X R7, R3, UR15, RZ, P0, !PT ;  /* 0x0000000f03077c10 */ /* 0x000fe200087fe4ff */
[----:B------:R-:W-:Y:S04]  /*5be0*/  STL [R1+0x174], R3 ;  /* 0x0001740301007387 */ /* 0x000fe80000100800 */
[----:B------:R-:W5:Y:S04]  /*5bf0*/  LDL.LU R23, [R1+0x1d4] ;  /* 0x0001d40001177983 */ /* 0x000f680000300800 */
[----:B------:R-:W5:Y:S04]  /*5c00*/  LDL.LU R21, [R1+0x1a8] ;  /* 0x0001a80001157983 */ /* 0x000f680000300800 */
[----:B------:R-:W-:Y:S04]  /*5c10*/  STL.64 [R1+0x60], R8 ;  /* 0x0000600801007387 */ /* 0x000fe80000100a00 */
[----:B------:R0:W-:Y:S04]  /*5c20*/  STL.64 [R1+0x100], R6 ;  /* 0x0001000601007387 */ /* 0x0001e80000100a00 */
[----:B------:R-:W5:Y:S01]  /*5c30*/  LDL.LU R25, [R1+0x22c] ;  /* 0x00022c0001197983 */ /* 0x000f620000300800 */
[----:B0-----:R-:W-:-:S04]  /*5c40*/  IADD3 R6, P0, R4, UR18, RZ ;  /* 0x0000001204067c10 */ /* 0x001fc8000ff1e0ff */
[----:B------:R-:W-:-:S05]  /*5c50*/  IADD3.X R7, R3, UR19, RZ, P0, !PT ;  /* 0x0000001303077c10 */ /* 0x000fca00087fe4ff */
[----:B------:R0:W-:Y:S01]  /*5c60*/  STL.64 [R1+0x98], R6 ;  /* 0x0000980601007387 */ /* 0x0001e20000100a00 */
[----:B--2---:R-:W-:-:S04]  /*5c70*/  IADD3 R28, P0, R26, UR4, RZ ;  /* 0x000000041a1c7c10 */ /* 0x004fc8000ff1e0ff */
[----:B---3--:R-:W-:Y:S02]  /*5c80*/  IADD3.X R29, R27, UR5, RZ, P0, !PT ;  /* 0x000000051b1d7c10 */ /* 0x008fe400087fe4ff */
[----:B0-----:R-:W-:-:S04]  /*5c90*/  IADD3 R6, P0, R26, UR8, RZ ;  /* 0x000000081a067c10 */ /* 0x001fc8000ff1e0ff */
[----:B------:R-:W-:Y:S02]  /*5ca0*/  IADD3.X R7, R27, UR9, RZ, P0, !PT ;  /* 0x000000091b077c10 */ /* 0x000fe400087fe4ff */
[----:B------:R-:W-:Y:S01]  /*5cb0*/  IADD3 R8, P0, R26, UR10, RZ ;  /* 0x0000000a1a087c10 */ /* 0x000fe2000ff1e0ff */
[----:B------:R-:W-:Y:S03]  /*5cc0*/  STL.64 [R1+0x760], R28 ;  /* 0x0007601c01007387 */ /* 0x000fe60000100a00 */
[----:B------:R-:W-:Y:S01]  /*5cd0*/  IADD3.X R9, R27, UR11, RZ, P0, !PT ;  /* 0x0000000b1b097c10 */ /* 0x000fe200087fe4ff */
[----:B------:R-:W-:Y:S04]  /*5ce0*/  STL [R1+0x754], R6 ;  /* 0x0007540601007387 */ /* 0x000fe80000100800 */
[----:B------:R0:W-:Y:S04]  /*5cf0*/  STL [R1+0x750], R7 ;  /* 0x0007500701007387 */ /* 0x0001e80000100800 */
[----:B0-----:R-:W2:Y:S04]  /*5d00*/  LDL.LU R7, [R1] ;  /* 0x0000000001077983 */ /* 0x001ea80000300800 */
[----:B------:R0:W-:Y:S04]  /*5d10*/  STL [R1+0x758], R9 ;  /* 0x0007580901007387 */ /* 0x0001e80000100800 */
[----:B0-----:R-:W3:Y:S01]  /*5d20*/  LDL.LU R9, [R1+0x1ac] ;  /* 0x0001ac0001097983 */ /* 0x001ee20000300800 */
[----:B----4-:R-:W-:-:S04]  /*5d30*/  IADD3 R26, P0, R19, UR4, RZ ;  /* 0x00000004131a7c10 */ /* 0x010fc8000ff1e0ff */
[----:B-----5:R-:W-:-:S05]  /*5d40*/  IADD3.X R27, R22, UR5, RZ, P0, !PT ;  /* 0x00000005161b7c10 */ /* 0x020fca00087fe4ff */
[----:B------:R0:W-:Y:S04]  /*5d50*/  STL.64 [R1+0x770], R26 ;  /* 0x0007701a01007387 */ /* 0x0001e80000100a00 */
[----:B0-----:R-:W4:Y:S01]  /*5d60*/  LDL.LU R27, [R1+0x4] ;  /* 0x00000400011b7983 */ /* 0x001f220000300800 */
[----:B------:R-:W-:-:S04]  /*5d70*/  IADD3 R10, P0, R19, UR8, RZ ;  /* 0x00000008130a7c10 */ /* 0x000fc8000ff1e0ff */
[----:B------:R-:W-:-:S05]  /*5d80*/  IADD3.X R11, R22, UR9, RZ, P0, !PT ;  /* 0x00000009160b7c10 */ /* 0x000fca00087fe4ff */
[----:B------:R0:W-:Y:S04]  /*5d90*/  STL.64 [R1+0x788], R10 ;  /* 0x0007880a01007387 */ /* 0x0001e80000100a00 */
[----:B------:R-:W5:Y:S04]  /*5da0*/  LDL.LU R6, [R1+0x34] ;  /* 0x0000340001067983 */ /* 0x000f680000300800 */
[----:B------:R-:W5:Y:S01]  /*5db0*/  LDL.LU R28, [R1+0x30] ;  /* 0x00003000011c7983 */ /* 0x000f620000300800 */
[----:B------:R-:W-:Y:S01]  /*5dc0*/  IMAD.MOV.U32 R3, RZ, RZ, R12 ;  /* 0x000000ffff037224 */ /* 0x000fe200078e000c */
[----:B------:R-:W-:-:S04]  /*5dd0*/  IADD3 R12, P0, R19, UR10, RZ ;  /* 0x0000000a130c7c10 */ /* 0x000fc8000ff1e0ff */
[----:B------:R-:W-:Y:S01]  /*5de0*/  IADD3.X R13, R22, UR11, RZ, P0, !PT ;  /* 0x0000000b160d7c10 */ /* 0x000fe200087fe4ff */
[----:B------:R-:W-:-:S04]  /*5df0*/  IMAD.MOV.U32 R29, RZ, RZ, R0 ;  /* 0x000000ffff1d7224 */ /* 0x000fc800078e0000 */
[----:B------:R1:W-:Y:S04]  /*5e00*/  STL.64 [R1+0x790], R12 ;  /* 0x0007900c01007387 */ /* 0x0003e80000100a00 */
[----:B0-----:R-:W5:Y:S04]  /*5e10*/  LDL.LU R10, [R1+0xd0] ;  /* 0x0000d000010a7983 */ /* 0x001f680000300800 */
[----:B------:R-:W5:Y:S01]  /*5e20*/  LDL.LU R0, [R1+0x5c] ;  /* 0x00005c0001007983 */ /* 0x000f620000300800 */
[----:B------:R-:W-:-:S03]  /*5e30*/  IMAD.MOV.U32 R4, RZ, RZ, R20 ;  /* 0x000000ffff047224 */ /* 0x000fc600078e0014 */
[----:B------:R-:W5:Y:S01]  /*5e40*/  LDL.LU R11, [R1+0x48] ;  /* 0x00004800010b7983 */ /* 0x000f620000300800 */
[----:B------:R-:W-:-:S04]  /*5e50*/  IADD3 R14, P0, R23, UR4, RZ ;  /* 0x00000004170e7c10 */ /* 0x000fc8000ff1e0ff */
[----:B------:R-:W-:Y:S02]  /*5e60*/  IADD3.X R15, R21, UR5, RZ, P0, !PT ;  /* 0x00000005150f7c10 */ /* 0x000fe400087fe4ff */
[----:B------:R-:W-:-:S04]  /*5e70*/  IADD3 R16, P0, R23, UR8, RZ ;  /* 0x0000000817107c10 */ /* 0x000fc8000ff1e0ff */
[----:B------:R-:W-:Y:S02]  /*5e80*/  IADD3.X R17, R21, UR9, RZ, P0, !PT ;  /* 0x0000000915117c10 */ /* 0x000fe400087fe4ff */
[----:B------:R-:W-:-:S04]  /*5e90*/  IADD3 R18, P0, R23, UR10, RZ ;  /* 0x0000000a17127c10 */ /* 0x000fc8000ff1e0ff */
[----:B------:R-:W-:Y:S02]  /*5ea0*/  IADD3.X R19, R21, UR11, RZ, P0, !PT ;  /* 0x0000000b15137c10 */ /* 0x000fe400087fe4ff */
[----:B------:R-:W-:-:S04]  /*5eb0*/  IADD3 R20, P0, R25, UR4, RZ ;  /* 0x0000000419147c10 */ /* 0x000fc8000ff1e0ff */
[----:B---3--:R-:W-:Y:S02]  /*5ec0*/  IADD3.X R21, R9, UR5, RZ, P0, !PT ;  /* 0x0000000509157c10 */ /* 0x008fe400087fe4ff */
[----:B------:R-:W-:-:S04]  /*5ed0*/  IADD3 R22, P0, R25, UR8, RZ ;  /* 0x0000000819167c10 */ /* 0x000fc8000ff1e0ff */
[----:B------:R-:W-:Y:S02]  /*5ee0*/  IADD3.X R23, R9, UR9, RZ, P0, !PT ;  /* 0x0000000909177c10 */ /* 0x000fe400087fe4ff */
[----:B------:R-:W-:-:S04]  /*5ef0*/  IADD3 R24, P0, R25, UR10, RZ ;  /* 0x0000000a19187c10 */ /* 0x000fc8000ff1e0ff */
[----:B------:R-:W-:Y:S01]  /*5f00*/  IADD3.X R25, R9, UR11, RZ, P0, !PT ;  /* 0x0000000b09197c10 */ /* 0x000fe200087fe4ff */
[----:B--2---:R-:W-:-:S05]  /*5f10*/  IMAD.SHL.U32 R9, R7, 0x4, RZ ;  /* 0x0000000407097824 */ /* 0x004fca00078e00ff */
[----:B------:R-:W-:Y:S04]  /*5f20*/  STL [R1+0x22c], R9 ;  /* 0x00022c0901007387 */ /* 0x000fe80000100800 */
[----:B------:R-:W2:Y:S01]  /*5f30*/  LDL.LU R26, [R1+0x28] ;  /* 0x00002800011a7983 */ /* 0x000ea20000300800 */
[----:B----4-:R-:W-:Y:S02]  /*5f40*/  SHF.L.U64.HI R7, R7, 0x2, R27 ;  /* 0x0000000207077819 */ /* 0x010fe4000001021b */
[----:B-1----:R-:W-:-:S04]  /*5f50*/  IADD3 R12, P0, R9, UR4, RZ ;  /* 0x00000004090c7c10 */ /* 0x002fc8000ff1e0ff */
[----:B------:R-:W-:Y:S01]  /*5f60*/  IADD3.X R13, R7, UR5, RZ, P0, !PT ;  /* 0x00000005070d7c10 */ /* 0x000fe200087fe4ff */
[----:B------:R-:W-:Y:S04]  /*5f70*/  STL [R1+0x180], R7 ;  /* 0x0001800701007387 */ /* 0x000fe80000100800 */
[----:B------:R0:W-:Y:S02]  /*5f80*/  STL.64 [R1], R12 ;  /* 0x0000000c01007387 */ /* 0x0001e40000100a00 */
[----:B0-----:R-:W-:-:S04]  /*5f90*/  IADD3 R12, P0, R9, UR8, RZ ;  /* 0x00000008090c7c10 */ /* 0x001fc8000ff1e0ff */
[----:B------:R-:W-:-:S05]  /*5fa0*/  IADD3.X R13, R7, UR9, RZ, P0, !PT ;  /* 0x00000009070d7c10 */ /* 0x000fca00087fe4ff */
[----:B------:R0:W-:Y:S04]  /*5fb0*/  STL.64 [R1+0x110], R12 ;  /* 0x0001100c01007387 */ /* 0x0001e80000100a00 */
[----:B------:R-:W3:Y:S01]  /*5fc0*/  LDL.LU R27, [R1+0x4c] ;  /* 0x00004c00011b7983 */ /* 0x000ee20000300800 */
[----:B0-----:R-:W-:-:S03]  /*5fd0*/  IADD3 R12, P0, R9, UR10, RZ ;  /* 0x0000000a090c7c10 */ /* 0x001fc6000ff1e0ff */
[----:B------:R-:W4:Y:S01]  /*5fe0*/  LDL.LU R9, [R1+0x2c] ;  /* 0x00002c0001097983 */ /* 0x000f220000300800 */
[----:B------:R-:W-:Y:S01]  /*5ff0*/  IADD3.X R13, R7, UR11, RZ, P0, !PT ;  /* 0x0000000b070d7c10 */ /* 0x000fe200087fe4ff */
[C---:B-----5:R-:W-:Y:S01]  /*6000*/  IMAD.SHL.U32 R7, R28.reuse, 0x4, RZ ;  /* 0x000000041c077824 */ /* 0x060fe200078e00ff */
[----:B------:R-:W-:-:S03]  /*6010*/  SHF.L.U64.HI R6, R28, 0x2, R6 ;  /* 0x000000021c067819 */ /* 0x000fc60000010206 */
[----:B------:R0:W-:Y:S04]  /*6020*/  STL.64 [R1+0xa0], R12 ;  /* 0x0000a00c01007387 */ /* 0x0001e80000100a00 */
[----:B------:R-:W-:Y:S01]  /*6030*/  STL [R1+0x29c], R7 ;  /* 0x00029c0701007387 */ /* 0x000fe20000100800 */
[----:B0-----:R-:W-:-:S04]  /*6040*/  IADD3 R12, P0, R7, UR16, RZ ;  /* 0x00000010070c7c10 */ /* 0x001fc8000ff1e0ff */
[----:B------:R-:W-:Y:S01]  /*6050*/  IADD3.X R13, R6, UR17, RZ, P0, !PT ;  /* 0x00000011060d7c10 */ /* 0x000fe200087fe4ff */
[----:B------:R-:W-:Y:S04]  /*6060*/  STL [R1+0x1a8], R6 ;  /* 0x0001a80601007387 */ /* 0x000fe80000100800 */
[----:B------:R0:W-:Y:S04]  /*6070*/  STL.64 [R1+0x30], R12 ;  /* 0x0000300c01007387 */ /* 0x0001e80000100a00 */
[----:B------:R-:W5:Y:S01]  /*6080*/  LDL.LU R28, [R1+0x58] ;  /* 0x00005800011c7983 */ /* 0x000f620000300800 */
[----:B0-----:R-:W-:-:S04]  /*6090*/  IADD3 R12, P0, R7, UR14, RZ ;  /* 0x0000000e070c7c10 */ /* 0x001fc8000ff1e0ff */
[----:B------:R-:W-:-:S05]  /*60a0*/  IADD3.X R13, R6, UR15, RZ, P0, !PT ;  /* 0x0000000f060d7c10 */ /* 0x000fca00087fe4ff */
[----:B------:R0:W-:Y:S02]  /*60b0*/  STL.64 [R1+0x118], R12 ;  /* 0x0001180c01007387 */ /* 0x0001e40000100a00 */
[----:B0-----:R-:W-:Y:S02]  /*60c0*/  IADD3 R12, P0, R7, UR18, RZ ;  /* 0x00000012070c7c10 */ /* 0x001fe4000ff1e0ff */
[----:B------:R-:W5:Y:S02]  /*60d0*/  LDL.LU R7, [R1+0x70] ;  /* 0x0000700001077983 */ /* 0x000f640000300800 */
[----:B------:R-:W-:Y:S01]  /*60e0*/  IADD3.X R13, R6, UR19, RZ, P0, !PT ;  /* 0x00000013060d7c10 */ /* 0x000fe200087fe4ff */
[C---:B------:R-:W-:Y:S01]  /*60f0*/  IMAD.SHL.U32 R6, R0.reuse, 0x4, RZ ;  /* 0x0000000400067824 */ /* 0x040fe200078e00ff */
[----:B------:R-:W-:-:S04]  /*6100*/  SHF.L.U64.HI R0, R0, 0x2, R10 ;  /* 0x0000000200007819 */ /* 0x000fc8000001020a */
[----:B------:R-:W-:Y:S04]  /*6110*/  STL [R1+0x2a8], R6 ;  /* 0x0002a80601007387 */ /* 0x000fe80000100800 */
[----:B------:R0:W-:Y:S02]  /*6120*/  STL.64 [R1+0xa8], R12 ;  /* 0x0000a80c01007387 */ /* 0x0001e40000100a00 */
[----:B0-----:R-:W-:-:S04]  /*6130*/  IADD3 R12, P0, R6, UR16, RZ ;  /* 0x00000010060c7c10 */ /* 0x001fc8000ff1e0ff */
[----:B------:R-:W-:-:S05]  /*6140*/  IADD3.X R13, R0, UR17, RZ, P0, !PT ;  /* 0x00000011000d7c10 */ /* 0x000fca00087fe4ff */
[----:B------:R0:W-:Y:S02]  /*6150*/  STL.64 [R1+0x68], R12 ;  /* 0x0000680c01007387 */ /* 0x0001e40000100a00 */
[----:B0-----:R-:W-:-:S04]  /*6160*/  IADD3 R12, P0, R6, UR14, RZ ;  /* 0x0000000e060c7c10 */ /* 0x001fc8000ff1e0ff */
[----:B------:R-:W-:-:S05]  /*6170*/  IADD3.X R13, R0, UR15, RZ, P0, !PT ;  /* 0x0000000f000d7c10 */ /* 0x000fca00087fe4ff */
[----:B------:R0:W-:Y:S02]  /*6180*/  STL.64 [R1+0x120], R12 ;  /* 0x0001200c01007387 */ /* 0x0001e40000100a00 */
[----:B0-----:R-:W-:-:S04]  /*6190*/  IADD3 R12, P0, R6, UR18, RZ ;  /* 0x00000012060c7c10 */ /* 0x001fc8000ff1e0ff */
[----:B------:R-:W-:-:S05]  /*61a0*/  IADD3.X R13, R0, UR19, RZ, P0, !PT ;  /* 0x00000013000d7c10 */ /* 0x000fca00087fe4ff */
[----:B------:R0:W-:Y:S04]  /*61b0*/  STL.64 [R1+0xb0], R12 ;  /* 0x0000b00c01007387 */ /* 0x0001e80000100a00 */
[----:B0-----:R-:W5:Y:S04]  /*61c0*/  LDL.LU.64 R12, [R1+0x790] ;  /* 0x00079000010c7983 */ /* 0x001f680000300a00 */
[----:B------:R0:W-:Y:S01]  /*61d0*/  STL [R1+0x6f0], R0 ;  /* 0x0006f00001007387 */ /* 0x0001e20000100800 */
[C---:B--2---:R-:W-:Y:S01]  /*61e0*/  IMAD.SHL.U32 R6, R26.reuse, 0x4, RZ ;  /* 0x000000041a067824 */ /* 0x044fe200078e00ff */
[----:B0-----:R-:W-:-:S04]  /*61f0*/  SHF.L.U64.HI R0, R26, 0x2, R11 ;  /* 0x000000021a007819 */ /* 0x001fc8000001020b */
[----:B------:R-:W-:Y:S01]  /*6200*/  IADD3 R10, P0, R6, UR4, RZ ;  /* 0x00000004060a7c10 */ /* 0x000fe2000ff1e0ff */
[----:B------:R-:W-:Y:S03]  /*6210*/  STL [R1+0x23c], R6 ;  /* 0x00023c0601007387 */ /* 0x000fe60000100800 */
[----:B------:R-:W-:Y:S01]  /*6220*/  IADD3.X R11, R0, UR5, RZ, P0, !PT ;  /* 0x00000005000b7c10 */ /* 0x000fe200087fe4ff */
[----:B------:R-:W-:Y:S04]  /*6230*/  STL [R1+0x184], R0 ;  /* 0x0001840001007387 */ /* 0x000fe80000100800 */
[----:B------:R0:W-:Y:S02]  /*6240*/  STL.64 [R1+0x40], R10 ;  /* 0x0000400a01007387 */ /* 0x0001e40000100a00 */
[----:B0-----:R-:W-:-:S04]  /*6250*/  IADD3 R10, P0, R6, UR8, RZ ;  /* 0x00000008060a7c10 */ /* 0x001fc8000ff1e0ff */
[----:B------:R-:W-:-:S05]  /*6260*/  IADD3.X R11, R0, UR9, RZ, P0, !PT ;  /* 0x00000009000b7c10 */ /* 0x000fca00087fe4ff */
[----:B------:R0:W-:Y:S02]  /*6270*/  STL.64 [R1+0x130], R10 ;  /* 0x0001300a01007387 */ /* 0x0001e40000100a00 */
[----:B0-----:R-:W-:Y:S01]  /*6280*/  IADD3 R10, P0, R6, UR10, RZ ;  /* 0x0000000a060a7c10 */ /* 0x001fe2000ff1e0ff */
[----:B----4-:R-:W-:-:S03]  /*6290*/  IMAD.SHL.U32 R6, R9, 0x4, RZ ;  /* 0x0000000409067824 */ /* 0x010fc600078e00ff */
[----:B------:R-:W-:Y:S02]  /*62a0*/  IADD3.X R11, R0, UR11, RZ, P0, !PT ;  /* 0x0000000b000b7c10 */ /* 0x000fe400087fe4ff */
[----:B---3--:R-:W-:Y:S02]  /*62b0*/  SHF.L.U64.HI R0, R9, 0x2, R27 ;  /* 0x0000000209007819 */ /* 0x008fe4000001021b */
[----:B------:R-:W-:Y:S01]  /*62c0*/  IADD3 R26, P0, R6, UR16, RZ ;  /* 0x00000010061a7c10 */ /* 0x000fe2000ff1e0ff */
[----:B------:R0:W-:Y:S03]  /*62d0*/  STL.64 [R1+0xb8], R10 ;  /* 0x0000b80a01007387 */ /* 0x0001e60000100a00 */
[----:B------:R-:W-:Y:S01]  /*62e0*/  IADD3.X R27, R0, UR17, RZ, P0, !PT ;  /* 0x00000011001b7c10 */ /* 0x000fe200087fe4ff */
[----:B0-----:R-:W2:Y:S04]  /*62f0*/  LDL.LU.64 R10, [R1+0x788] ;  /* 0x00078800010a7983 */ /* 0x001ea80000300a00 */
[----:B------:R-:W-:Y:S04]  /*6300*/  STL [R1+0x30c], R6 ;  /* 0x00030c0601007387 */ /* 0x000fe80000100800 */
[----:B------:R-:W-:Y:S04]  /*6310*/  STL [R1+0x1b8], R0 ;  /* 0x0001b80001007387 */ /* 0x000fe80000100800 */
[----:B------:R0:W-:Y:S02]  /*6320*/  STL.64 [R1+0x48], R26 ;  /* 0x0000481a01007387 */ /* 0x0001e40000100a00 */
[----:B0-----:R-:W-:-:S04]  /*6330*/  IADD3 R26, P0, R6, UR14, RZ ;  /* 0x0000000e061a7c10 */ /* 0x001fc8000ff1e0ff */
[----:B------:R-:W-:-:S05]  /*6340*/  IADD3.X R27, R0, UR15, RZ, P0, !PT ;  /* 0x0000000f001b7c10 */ /* 0x000fca00087fe4ff */
[----:B------:R0:W-:Y:S02]  /*6350*/  STL.64 [R1+0x148], R26 ;  /* 0x0001481a01007387 */ /* 0x0001e40000100a00 */
[----:B0-----:R-:W-:Y:S01]  /*6360*/  IADD3 R26, P0, R6, UR18, RZ ;  /* 0x00000012061a7c10 */ /* 0x001fe2000ff1e0ff */
[----:B-----5:R-:W-:-:S03]  /*6370*/  IMAD.SHL.U32 R6, R28, 0x4, RZ ;  /* 0x000000041c067824 */ /* 0x020fc600078e00ff */
[----:B------:R-:W-:Y:S02]  /*6380*/  IADD3.X R27, R0, UR19, RZ, P0, !PT ;  /* 0x00000013001b7c10 */ /* 0x000fe400087fe4ff */
[----:B------:R-:W-:-:S03]  /*6390*/  SHF.L.U64.HI R0, R28, 0x2, R7 ;  /* 0x000000021c007819 */ /* 0x000fc60000010207 */
[----:B------:R0:W-:Y:S04]  /*63a0*/  STL.64 [R1+0xd8], R26 ;  /* 0x0000d81a01007387 */ /* 0x0001e80000100a00 */
[----:B------:R-:W-:Y:S01]  /*63b0*/  STL [R1+0x314], R6 ;  /* 0x0003140601007387 */ /* 0x000fe20000100800 */
[----:B0-----:R-:W-:-:S04]  /*63c0*/  IADD3 R26, P0, R6, UR16, RZ ;  /* 0x00000010061a7c10 */ /* 0x001fc8000ff1e0ff */
[----:B------:R-:W-:Y:S01]  /*63d0*/  IADD3.X R27, R0, UR17, RZ, P0, !PT ;  /* 0x00000011001b7c10 */ /* 0x000fe200087fe4ff */
[----:B------:R-:W-:Y:S04]  /*63e0*/  STL [R1+0x1bc], R0 ;  /* 0x0001bc0001007387 */ /* 0x000fe80000100800 */
[----:B------:R0:W-:Y:S02]  /*63f0*/  STL.64 [R1+0x70], R26 ;  /* 0x0000701a01007387 */ /* 0x0001e40000100a00 */
[----:B0-----:R-:W-:-:S04]  /*6400*/  IADD3 R26, P0, R6, UR14, RZ ;  /* 0x0000000e061a7c10 */ /* 0x001fc8000ff1e0ff */
[----:B------:R-:W-:Y:S02]  /*6410*/  IADD3.X R27, R0, UR15, RZ, P0, !PT ;  /* 0x0000000f001b7c10 */ /* 0x000fe400087fe4ff */
[----:B------:R-:W-:-:S03]  /*6420*/  IADD3 R6, P0, R6, UR18, RZ ;  /* 0x0000001206067c10 */ /* 0x000fc6000ff1e0ff */
[----:B------:R0:W-:Y:S01]  /*6430*/  STL.64 [R1+0x150], R26 ;  /* 0x0001501a01007387 */ /* 0x0001e20000100a00 */
[----:B------:R-:W-:Y:S01]  /*6440*/  IADD3.X R7, R0, UR19, RZ, P0, !PT ;  /* 0x0000001300077c10 */ /* 0x000fe200087fe4ff */
[----:B------:R-:W-:Y:S02]  /*6450*/  IMAD.MOV.U32 R0, RZ, RZ, R2 ;  /* 0x000000ffff007224 */ /* 0x000fe400078e0002 */
[----:B------:R-:W3:Y:S04]  /*6460*/  LDL.LU R9, [R1+0x254] ;  /* 0x0002540001097983 */ /* 0x000ee80000300800 */
[----:B------:R1:W-:Y:S01]  /*6470*/  STL.64 [R1+0xe8], R6 ;  /* 0x0000e80601007387 */ /* 0x0003e20000100a00 */
[----:B0-----:R-:W-:-:S05]  /*6480*/  IMAD.SHL.U32 R26, R5, 0x4, RZ ;  /* 0x00000004051a7824 */ /* 0x001fca00078e00ff */
[----:B------:R-:W-:Y:S02]  /*6490*/  IADD3 R2, P0, R26, UR16, RZ ;  /* 0x000000101a027c10 */ /* 0x000fe4000ff1e0ff */
[----:B-1----:R-:W-:Y:S01]  /*64a0*/  SHF.L.U64.HI R7, R5, 0x2, R3 ;  /* 0x0000000205077819 */ /* 0x002fe20000010203 */
[----:B------:R-:W4:Y:S03]  /*64b0*/  LDL.LU R6, [R1+0x328] ;  /* 0x0003280001067983 */ /* 0x000f260000300800 */
[----:B------:R-:W-:Y:S01]  /*64c0*/  IADD3.X R3, R7, UR17, RZ, P0, !PT ;  /* 0x0000001107037c10 */ /* 0x000fe200087fe4ff */
[----:B------:R-:W-:Y:S04]  /*64d0*/  STL [R1+0x31c], R26 ;  /* 0x00031c1a01007387 */ /* 0x000fe80000100800 */
[----:B------:R-:W-:Y:S04]  /*64e0*/  STL [R1+0x1d4], R7 ;  /* 0x0001d40701007387 */ /* 0x000fe80000100800 */
[----:B------:R0:W-:Y:S02]  /*64f0*/  STL.64 [R1+0x28], R2 ;  /* 0x0000280201007387 */ /* 0x0001e40000100a00 */
[----:B0-----:R-:W-:-:S04]  /*6500*/  IADD3 R2, P0, R26, UR14, RZ ;  /* 0x0000000e1a027c10 */ /* 0x001fc8000ff1e0ff */
[----:B------:R-:W-:-:S05]  /*6510*/  IADD3.X R3, R7, UR15, RZ, P0, !PT ;  /* 0x0000000f07037c10 */ /* 0x000fca00087fe4ff */
[----:B------:R0:W-:Y:S04]  /*6520*/  STL.64 [R1+0x158], R2 ;  /* 0x0001580201007387 */ /* 0x0001e80000100a00 */
[----:B0-----:R-:W5:Y:S01]  /*6530*/  LDL.LU.64 R2, [R1+0x780] ;  /* 0x0007800001027983 */ /* 0x001f620000300a00 */
[----:B------:R-:W-:-:S04]  /*6540*/  IADD3 R26, P0, R26, UR18, RZ ;  /* 0x000000121a1a7c10 */ /* 0x000fc8000ff1e0ff */
[----:B------:R-:W-:-:S05]  /*6550*/  IADD3.X R27, R7, UR19, RZ, P0, !PT ;  /* 0x00000013071b7c10 */ /* 0x000fca00087fe4ff */
[----:B------:R5:W-:Y:S02]  /*6560*/  STL.64 [R1+0xe0], R26 ;  /* 0x0000e01a01007387 */ /* 0x000be40000100a00 */
[C---:B-----5:R-:W-:Y:S01]  /*6570*/  IMAD.SHL.U32 R26, R2.reuse, 0x4, RZ ;  /* 0x00000004021a7824 */ /* 0x060fe200078e00ff */
[----:B------:R-:W-:-:S04]  /*6580*/  SHF.L.U64.HI R28, R2, 0x2, R3 ;  /* 0x00000002021c7819 */ /* 0x000fc80000010203 */
[----:B------:R-:W-:Y:S01]  /*6590*/  IADD3 R2, P0, R26, UR16, RZ ;  /* 0x000000101a027c10 */ /* 0x000fe2000ff1e0ff */
[----:B------:R-:W-:Y:S03]  /*65a0*/  STL [R1+0x51c], R26 ;  /* 0x00051c1a01007387 */ /* 0x000fe60000100800 */
[----:B------:R-:W-:Y:S01]  /*65b0*/  IADD3.X R3, R28, UR17, RZ, P0, !PT ;  /* 0x000000111c037c10 */ /* 0x000fe200087fe4ff */
[----:B------:R-:W-:Y:S04]  /*65c0*/  STL [R1+0x270], R28 ;  /* 0x0002701c01007387 */ /* 0x000fe80000100800 */
[----:B------:R-:W5:Y:S04]  /*65d0*/  LDL R7, [R1+0xc0] ;  /* 0x0000c00001077983 */ /* 0x000f680000100800 */
[----:B------:R-:W2:Y:S04]  /*65e0*/  LDL R5, [R1+0x94] ;  /* 0x0000940001057983 */ /* 0x000ea80000100800 */
[----:B------:R0:W-:Y:S02]  /*65f0*/  STL.64 [R1+0x58], R2 ;  /* 0x0000580201007387 */ /* 0x0001e40000100a00 */
[----:B0-----:R-:W-:-:S04]  /*6600*/  IADD3 R2, P0, R26, UR14, RZ ;  /* 0x0000000e1a027c10 */ /* 0x001fc8000ff1e0ff */
[----:B------:R-:W-:Y:S02]  /*6610*/  IADD3.X R3, R28, UR15, RZ, P0, !PT ;  /* 0x0000000f1c037c10 */ /* 0x000fe400087fe4ff */
[----:B------:R-:W-:-:S04]  /*6620*/  IADD3 R26, P0, R26, UR18, RZ ;  /* 0x000000121a1a7c10 */ /* 0x000fc8000ff1e0ff */
[----:B------:R-:W-:Y:S01]  /*6630*/  IADD3.X R27, R28, UR19, RZ, P0, !PT ;  /* 0x000000131c1b7c10 */ /* 0x000fe200087fe4ff */
[C---:B------:R-:W-:Y:S01]  /*6640*/  IMAD.SHL.U32 R28, R4.reuse, 0x4, RZ ;  /* 0x00000004041c7824 */ /* 0x040fe200078e00ff */
[----:B------:R0:W-:Y:S01]  /*6650*/  STL.64 [R1+0x140], R2 ;  /* 0x0001400201007387 */ /* 0x0001e20000100a00 */
[----:B------:R-:W-:-:S03]  /*6660*/  SHF.L.U64.HI R4, R4, 0x2, R29 ;  /* 0x0000000204047819 */ /* 0x000fc6000001021d */
[----:B0-----:R-:W2:Y:S04]  /*6670*/  LDL.LU.64 R2, [R1+0x778] ;  /* 0x0007780001027983 */ /* 0x001ea80000300a00 */
        /* <DEDUP_REMOVED lines=8> */
[----:B------:R-:W-:-:S04]  /*6700*/  IADD3 R28, P1, R28, UR18, RZ ;  /* 0x000000121c1c7c10 */ /* 0x000fc8000ff3e0ff */
[----:B------:R-:W-:Y:S01]  /*6710*/  IADD3.X R29, R4, UR19, RZ, P1, !PT ;  /* 0x00000013041d7c10 */ /* 0x000fe20008ffe4ff */
[----:B------:R0:W-:Y:S04]  /*6720*/  STL.64 [R1+0x138], R26 ;  /* 0x0001381a01007387 */ /* 0x0001e80000100a00 */
[----:B0-----:R-:W2:Y:S04]  /*6730*/  LDL.LU.64 R26, [R1+0x770] ;  /* 0x00077000011a7983 */ /* 0x001ea80000300a00 */
[----:B------:R-:W2:Y:S04]  /*6740*/  LDL.LU R4, [R1+0x768] ;  /* 0x0007680001047983 */ /* 0x000ea80000300800 */
[----:B------:R0:W-:Y:S04]  /*6750*/  STL.64 [R1+0xc8], R28 ;  /* 0x0000c81c01007387 */ /* 0x0001e80000100a00 */
[----:B0-----:R-:W3:Y:S02]  /*6760*/  LDL.LU.64 R28, [R1+0x760] ;  /* 0x00076000011c7983 */ /* 0x001ee40000300a00 */
[----:B---3--:R-:W-:-:S04]  /*6770*/  IMAD.WIDE R28, R9, 0x4, R28 ;  /* 0x00000004091c7825 */ /* 0x008fc800078e021c */
[----:B----4-:R-:W-:-:S05]  /*6780*/  IMAD.WIDE R28, R6, 0x4, R28 ;  /* 0x00000004061c7825 */ /* 0x010fca00078e021c */
[----:B--2---:R0:W-:Y:S04]  /*6790*/  STS.64 [R3], R28 ;  /* 0x0000001c03007388 */ /* 0x0041e80000000a00 */
[----:B0-----:R-:W2:Y:S04]  /*67a0*/  LDL R28, [R1+0x50] ;  /* 0x00005000011c7983 */ /* 0x001ea80000100800 */
[----:B------:R-:W3:Y:S01]  /*67b0*/  LDL R29, [R1+0x90] ;  /* 0x00009000011d7983 */ /* 0x000ee20000100800 */
[----:B------:R-:W-:-:S04]  /*67c0*/  IMAD.WIDE R26, R9, 0x4, R26 ;  /* 0x00000004091a7825 */ /* 0x000fc800078e021a */
[----:B------:R-:W-:-:S04]  /*67d0*/  IMAD.WIDE R14, R9, 0x4, R14 ;  /* 0x00000004090e7825 */ /* 0x000fc800078e020e */
[----:B------:R-:W-:-:S04]  /*67e0*/  IMAD.WIDE R26, R6, 0x4, R26 ;  /* 0x00000004061a7825 */ /* 0x000fc800078e021a */
[----:B------:R-:W-:-:S04]  /*67f0*/  IMAD.WIDE R20, R9, 0x4, R20 ;  /* 0x0000000409147825 */ /* 0x000fc800078e0214 */
[----:B------:R-:W-:Y:S01]  /*6800*/  IMAD.WIDE R14, R6, 0x4, R14 ;  /* 0x00000004060e7825 */ /* 0x000fe200078e020e */
[----:B------:R-:W-:Y:S01]  /*6810*/  STS.64 [R3+0x10], R26 ;  /* 0x0000101a03007388 */ /* 0x000fe20000000a00 */
[C---:B------:R-:W-:Y:S02]  /*6820*/  LOP3.LUT P1, RZ, R2.reuse, 0x10000, RZ, 0xc0, !PT ;  /* 0x0001000002ff7812 */ /* 0x040fe4000782c0ff */
[----:B------:R-:W-:Y:S01]  /*6830*/  LOP3.LUT P2, RZ, R2, 0x10, RZ, 0xc0, !PT ;  /* 0x0000001002ff7812 */ /* 0x000fe2000784c0ff */
[----:B------:R-:W4:Y:S04]  /*6840*/  LDL.LU R9, [R1+0x758] ;  /* 0x0007580001097983 */ /* 0x000f280000300800 */
[----:B--2---:R0:W-:Y:S02]  /*6850*/  STS.64 [R28], R14 ;  /* 0x0000000e1c007388 */ /* 0x0041e40000000a00 */
[----:B0-----:R-:W-:Y:S01]  /*6860*/  IMAD.WIDE R14, R6, 0x4, R20 ;  /* 0x00000004060e7825 */ /* 0x001fe200078e0214 */
[----:B------:R-:W-:Y:S01]  /*6870*/  LOP3.LUT P0, RZ, R2, 0x8, RZ, 0xc0, !PT ;  /* 0x0000000802ff7812 */ /* 0x000fe2000780c0ff */
[----:B------:R-:W2:Y:S04]  /*6880*/  LDL.LU R6, [R1+0x754] ;  /* 0x0007540001067983 */ /* 0x000ea80000300800 */
[----:B------:R-:W-:Y:S01]  /*6890*/  STS.64 [R3+0x30], R14 ;  /* 0x0000300e03007388 */ /* 0x000fe20000000a00 */
[----:B------:R-:W-:Y:S06]  /*68a0*/  BAR.SYNC.DEFER_BLOCKING 0x0 ;  /* 0x0000000000007b1d */ /* 0x000fec0000010000 */
[----:B---3--:R-:W0:Y:S04]  /*68b0*/  LDS.64 R28, [R29] ;  /* 0x000000001d1c7984 */ /* 0x008e280000000a00 */
[----:B-----5:R1:W3:Y:S04]  /*68c0*/  LDS.64 R26, [R7] ;  /* 0x00000000071a7984 */ /* 0x0202e80000000a00 */
[----:B------:R-:W5:Y:S01]  /*68d0*/  LDS.64 R14, [R5] ;  /* 0x00000000050e7984 */ /* 0x000f620000000a00 */
[----:B-1----:R-:W-:-:S03]  /*68e0*/  IMAD.MOV.U32 R7, RZ, RZ, RZ ;  /* 0x000000ffff077224 */ /* 0x002fc600078e00ff */
[----:B------:R-:W1:Y:S04]  /*68f0*/  LDS.64 R20, [R4] ;  /* 0x0000000004147984 */ /* 0x000e680000000a00 */
[----:B0-----:R0:W2:Y:S02]  /*6900*/  @P1 LDG.E.EL R7, desc[UR6][R28.64] ;  /* 0x000000061c071981 */ /* 0x0010a4000c2e1900 */
[----:B0-----:R-:W-:-:S06]  /*6910*/  IMAD.MOV.U32 R28, RZ, RZ, RZ ;  /* 0x000000ffff1c7224 */ /* 0x001fcc00078e00ff */
[----:B---3--:R-:W3:Y:S04]  /*6920*/  @P2 LDG.E.EL R28, desc[UR6][R26.64] ;  /* 0x000000061a1c2981 */ /* 0x008ee8000c2e1900 */
[----:B--2---:R0:W-:Y:S04]  /*6930*/  STL [R1+0x24], R7 ;  /* 0x0000240701007387 */ /* 0x0041e80000100800 */
[----:B0-----:R-:W2:Y:S04]  /*6940*/  LDL.LU R7, [R1+0x750] ;  /* 0x0007500001077983 */ /* 0x001ea80000300800 */
[----:B------:R-:W2:Y:S04]  /*6950*/  LDL.LU R29, [R1+0x20] ;  /* 0x00002000011d7983 */ /* 0x000ea80000300800 */
[----:B------:R-:W2:Y:S04]  /*6960*/  LDL R27, [R1+0xc0] ;  /* 0x0000c000011b7983 */ /* 0x000ea80000100800 */
[----:B------:R-:W2:Y:S04]  /*6970*/  LDL.LU R26, [R1+0x50] ;  /* 0x00005000011a7983 */ /* 0x000ea80000300800 */
[----:B---3--:R0:W-:Y:S02]  /*6980*/  STL [R1+0x3dc], R28 ;  /* 0x0003dc1c01007387 */ /* 0x0081e40000100800 */
[----:B0-----:R-:W-:-:S06]  /*6990*/  IMAD.MOV.U32 R28, RZ, RZ, RZ ;  /* 0x000000ffff1c7224 */ /* 0x001fcc00078e00ff */
[----:B-----5:R-:W3:Y:S01]  /*69a0*/  @P0 LDG.E.EL R28, desc[UR6][R14.64] ;  /* 0x000000060e1c0981 */ /* 0x020ee2000c2e1900 */
[C---:B------:R-:W-:Y:S02]  /*69b0*/  LOP3.LUT P0, RZ, R2.reuse, 0x4000, RZ, 0xc0, !PT ;  /* 0x0000400002ff7812 */ /* 0x040fe4000780c0ff */
[----:B------:R-:W-:Y:S01]  /*69c0*/  LOP3.LUT P2, RZ, R2, 0x8000, RZ, 0xc0, !PT ;  /* 0x0000800002ff7812 */ /* 0x000fe2000784c0ff */
[----:B------:R0:W-:Y:S04]  /*69d0*/  STL [R1+0x744], R2 ;  /* 0x0007440201007387 */ /* 0x0001e80000100800 */
[----:B0-----:R-:W5:Y:S04]  /*69e0*/  LDL R2, [R1+0x90] ;  /* 0x0000900001027983 */ /* 0x001f680000100800 */
[----:B---3--:R0:W-:Y:S02]  /*69f0*/  STL [R1+0x3e0], R28 ;  /* 0x0003e01c01007387 */ /* 0x0081e40000100800 */
[----:B0-----:R-:W-:-:S06]  /*6a00*/  IMAD.MOV.U32 R28, RZ, RZ, RZ ;  /* 0x000000ffff1c7224 */ /* 0x001fcc00078e00ff */
[----:B-1----:R-:W3:Y:S04]  /*6a10*/  @P0 LDG.E.EL R28, desc[UR6][R20.64] ;  /* 0x00000006141c0981 */ /* 0x002ee8000c2e1900 */
[----:B------:R-:W4:Y:S04]  /*6a20*/  LDL.LU R20, [R1+0x10] ;  /* 0x0000100001147983 */ /* 0x000f280000300800 */
[----:B------:R-:W3:Y:S01]  /*6a30*/  LDL R21, [R1+0x2b8] ;  /* 0x0002b80001157983 */ /* 0x000ee20000100800 */
[----:B--2---:R-:W-:-:S04]  /*6a40*/  IMAD.WIDE R6, R29, 0x4, R6 ;  /* 0x000000041d067825 */ /* 0x004fc800078e0206 */
[----:B------:R-:W-:Y:S01]  /*6a50*/  IMAD.WIDE R10, R29, 0x4, R10 ;  /* 0x000000041d0a7825 */ /* 0x000fe200078e020a */
[----:B------:R-:W-:Y:S03]  /*6a60*/  BAR.SYNC.DEFER_BLOCKING 0x0 ;  /* 0x0000000000007b1d */ /* 0x000fe60000010000 */
[----:B---3--:R-:W-:-:S05]  /*6a70*/  IMAD.WIDE R6, R21, 0x4, R6 ;  /* 0x0000000415067825 */ /* 0x008fca00078e0206 */
[----:B------:R0:W-:Y:S02]  /*6a80*/  STS.64 [R3], R6 ;  /* 0x0000000603007388 */ /* 0x0001e40000000a00 */
[----:B0-----:R-:W-:-:S05]  /*6a90*/  IMAD.WIDE R6, R21, 0x4, R10 ;  /* 0x0000000415067825 */ /* 0x001fca00078e020a */
[----:B------:R0:W-:Y:S01]  /*6aa0*/  STS.64 [R3+0x10], R6 ;  /* 0x0000100603007388 */ /* 0x0001e20000000a00 */
[----:B------:R-:W-:-:S04]  /*6ab0*/  IMAD.WIDE R10, R29, 0x4, R22 ;  /* 0x000000041d0a7825 */ /* 0x000fc800078e0216 */
[----:B0-----:R-:W-:-:S04]  /*6ac0*/  IMAD.WIDE R6, R29, 0x4, R16 ;  /* 0x000000041d067825 */ /* 0x001fc800078e0210 */
[----:B------:R-:W-:-:S05]  /*6ad0*/  IMAD.WIDE R6, R21, 0x4, R6 ;  /* 0x0000000415067825 */ /* 0x000fca00078e0206 */
[----:B------:R0:W-:Y:S02]  /*6ae0*/  STS.64 [R26], R6 ;  /* 0x000000061a007388 */ /* 0x0001e40000000a00 */
[----:B0-----:R-:W-:-:S05]  /*6af0*/  IMAD.WIDE R6, R21, 0x4, R10 ;  /* 0x0000000415067825 */ /* 0x001fca00078e020a */
[----:B------:R-:W-:Y:S01]  /*6b00*/  STS.64 [R3+0x30], R6 ;  /* 0x0000300603007388 */ /* 0x000fe20000000a00 */
[----:B------:R-:W-:Y:S06]  /*6b10*/  BAR.SYNC.DEFER_BLOCKING 0x0 ;  /* 0x0000000000007b1d */ /* 0x000fec0000010000 */
[----:B-----5:R-:W0:Y:S04]  /*6b20*/  LDS.64 R6, [R2] ;  /* 0x0000000002067984 */ /* 0x020e280000000a00 */
[----:B------:R-:W1:Y:S04]  /*6b30*/  LDS.64 R14, [R5] ;  /* 0x00000000050e7984 */ /* 0x000e680000000a00 */
[----:B------:R-:W2:Y:S04]  /*6b40*/  LDS.64 R10, [R27] ;  /* 0x000000001b0a7984 */ /* 0x000ea80000000a00 */
[----:B------:R-:W3:Y:S04]  /*6b50*/  LDS.64 R16, [R4] ;  /* 0x0000000004107984 */ /* 0x000ee80000000a00 */
[----:B------:R5:W-:Y:S02]  /*6b60*/  STL [R1+0x3e8], R28 ;  /* 0x0003e81c01007387 */ /* 0x000be40000100800 */
[----:B-----5:R-:W-:-:S06]  /*6b70*/  IMAD.MOV.U32 R28, RZ, RZ, RZ ;  /* 0x000000ffff1c7224 */ /* 0x020fcc00078e00ff */
[----:B0-----:R0:W5:Y:S02]  /*6b80*/  @P2 LDG.E.EL R28, desc[UR6][R6.64] ;  /* 0x00000006061c2981 */ /* 0x001164000c2e1900 */
[----:B0-----:R-:W-:-:S06]  /*6b90*/  IMAD.MOV.U32 R6, RZ, RZ, RZ ;  /* 0x000000ffff067224 */ /* 0x001fcc00078e00ff */
[----:B-1----:R-:W4:Y:S01]  /*6ba0*/  @P2 LDG.E.EL R6, desc[UR6][R14.64] ;  /* 0x000000060e062981 */ /* 0x002f22000c2e1900 */
[----:B------:R-:W-:-:S06]  /*6bb0*/  IMAD.MOV.U32 R22, RZ, RZ, RZ ;  /* 0x000000ffff167224 */ /* 0x000fcc00078e00ff */
[----:B--2---:R0:W2:Y:S02]  /*6bc0*/  @P2 LDG.E.EL R22, desc[UR6][R10.64] ;  /* 0x000000060a162981 */ /* 0x0040a4000c2e1900 */
[----:B0-----:R-:W-:-:S06]  /*6bd0*/  IMAD.MOV.U32 R10, RZ, RZ, RZ ;  /* 0x000000ffff0a7224 */ /* 0x001fcc00078e00ff */
[----:B---3--:R-:W3:Y:S01]  /*6be0*/  @P2 LDG.E.EL R10, desc[UR6][R16.64] ;  /* 0x00000006100a2981 */ /* 0x008ee2000c2e1900 */
[----:B------:R-:W-:Y:S06]  /*6bf0*/  BAR.SYNC.DEFER_BLOCKING 0x0 ;  /* 0x0000000000007b1d */ /* 0x000fec0000010000 */
[----:B----4-:R0:W-:Y:S04]  /*6c00*/  STL [R1+0x450], R6 ;  /* 0x0004500601007387 */ /* 0x0101e80000100800 */
[----:B------:R-:W4:Y:S01]  /*6c10*/  LDL.LU.64 R14, [R1+0x188] ;  /* 0x00018800010e7983 */ /* 0x000f220000300a00 */
[----:B0-----:R-:W-:-:S04]  /*6c20*/  IMAD.WIDE R6, R20, 0x4, R8 ;  /* 0x0000000414067825 */ /* 0x001fc800078e0208 */
[----:B------:R-:W-:-:S05]  /*6c30*/  IMAD.WIDE R6, R21, 0x4, R6 ;  /* 0x0000000415067825 */ /* 0x000fca00078e0206 */
[----:B------:R0:W-:Y:S01]  /*6c40*/  STS.64 [R3], R6 ;  /* 0x0000000603007388 */ /* 0x0001e20000000a00 */
[----:B------:R-:W-:-:S03]  /*6c50*/  IMAD.WIDE R8, R20, 0x4, R18 ;  /* 0x0000000414087825 */ /* 0x000fc600078e0212 */
[----:B-----5:R1:W-:Y:S01]  /*6c60*/  STL [R1+0x54], R28 ;  /* 0x0000541c01007387 */ /* 0x0203e20000100800 */
[----:B0-----:R-:W-:-:S03]  /*6c70*/  IMAD.WIDE R6, R20, 0x4, R12 ;  /* 0x0000000414067825 */ /* 0x001fc600078e020c */
[----:B-1----:R-:W5:Y:S04]  /*6c80*/  LDL.LU.64 R28, [R1+0x190] ;  /* 0x00019000011c7983 */ /* 0x002f680000300a00 */
[----:B---3--:R0:W-:Y:S01]  /*6c90*/  STL [R1+0x44c], R10 ;  /* 0x00044c0a01007387 */ /* 0x0081e20000100800 */
[----:B------:R-:W-:-:S05]  /*6ca0*/  IMAD.WIDE R6, R21, 0x4, R6 ;  /* 0x0000000415067825 */ /* 0x000fca00078e0206 */
[----:B------:R1:W-:Y:S01]  /*6cb0*/  STS.64 [R3+0x10], R6 ;  /* 0x0000100603007388 */ /* 0x0003e20000000a00 */
[----:B0-----:R-:W-:-:S03]  /*6cc0*/  IMAD.WIDE R10, R20, 0x4, R24 ;  /* 0x00000004140a7825 */ /* 0x001fc600078e0218 */
[----:B------:R-:W3:Y:S01]  /*6cd0*/  LDL.LU.64 R24, [R1] ;  /* 0x0000000001187983 */ /* 0x000ee20000300a00 */
[----:B------:R-:W-:-:S04]  /*6ce0*/  IMAD.WIDE R10, R21, 0x4, R10 ;  /* 0x00000004150a7825 */ /* 0x000fc800078e020a */
[----:B-1----:R-:W-:-:S05]  /*6cf0*/  IMAD.WIDE R6, R21, 0x4, R8 ;  /* 0x0000000415067825 */ /* 0x002fca00078e0208 */
[----:B------:R-:W-:Y:S04]  /*6d00*/  STS.64 [R26], R6 ;  /* 0x000000061a007388 */ /* 0x000fe80000000a00 */
[----:B------:R-:W-:Y:S01]  /*6d10*/  STS.64 [R3+0x30], R10 ;  /* 0x0000300a03007388 */ /* 0x000fe20000000a00 */
[----:B------:R-:W-:Y:S06]  /*6d20*/  BAR.SYNC.DEFER_BLOCKING 0x0 ;  /* 0x0000000000007b1d */ /* 0x000fec0000010000 */
[----:B------:R0:W1:Y:S04]  /*6d30*/  LDS.64 R6, [R2] ;  /* 0x0000000002067984 */ /* 0x0000680000000a00 */
[----:B------:R-:W3:Y:S01]  /*6d40*/  LDS.64 R8, [R27] ;  /* 0x000000001b087984 */ /* 0x000ee20000000a00 */
[----:B0-----:R-:W-:-:S03]  /*6d50*/  IMAD.MOV.U32 R2, RZ, RZ, RZ ;  /* 0x000000ffff027224 */ /* 0x001fc600078e00ff */
[----:B--2---:R0:W-:Y:S04]  /*6d60*/  STL [R1+0x41c], R22 ;  /* 0x00041c1601007387 */ /* 0x0041e80000100800 */
[----:B------:R2:W-:Y:S04]  /*6d70*/  LDS.64 R12, [R4] ;  /* 0x00000000040c7984 */ /* 0x0005e80000000a00 */
[----:B------:R-:W3:Y:S04]  /*6d80*/  LDS.64 R10, [R5] ;  /* 0x00000000050a7984 */ /* 0x000ee80000000a00 */
[----:B0-----:R-:W3:Y:S04]  /*6d90*/  LDL.LU.64 R22, [R1+0x1a0] ;  /* 0x0001a00001167983 */ /* 0x001ee80000300a00 */
[----:B------:R-:W3:Y:S04]  /*6da0*/  LDL.LU.64 R20, [R1+0x198] ;  /* 0x0001980001147983 */ /* 0x000ee80000300a00 */
[----:B--2---:R-:W2:Y:S04]  /*6db0*/  LDL.LU R4, [R1+0x74c] ;  /* 0x00074c0001047983 */ /* 0x004ea80000300800 */
[----:B-1----:R-:W2:Y:S04]  /*6dc0*/  @P3 LDG.E.EL R2, desc[UR6][R6.64] ;  /* 0x0000000606023981 */ /* 0x002ea8000c2e1900 */
[----:B--2---:R0:W-:Y:S02]  /*6dd0*/  STL [R1+0x14], R2 ;  /* 0x0000140201007387 */ /* 0x0041e40000100800 */
[----:B0-----:R-:W-:-:S06]  /*6de0*/  IMAD.MOV.U32 R2, RZ, RZ, RZ ;  /* 0x000000ffff027224 */ /* 0x001fcc00078e00ff */
[----:B---3--:R-:W2:Y:S04]  /*6df0*/  @P4 LDG.E.EL R2, desc[UR6][R8.64] ;  /* 0x0000000608024981 */ /* 0x008ea8000c2e1900 */
[----:B--2---:R0:W-:Y:S02]  /*6e00*/  STL [R1+0x3d0], R2 ;  /* 0x0003d00201007387 */ /* 0x0041e40000100800 */
[----:B0-----:R-:W-:-:S06]  /*6e10*/  IMAD.MOV.U32 R2, RZ, RZ, RZ ;  /* 0x000000ffff027224 */ /* 0x001fcc00078e00ff */
[----:B------:R-:W2:Y:S04]  /*6e20*/  @P5 LDG.E.EL R2, desc[UR6][R10.64] ;  /* 0x000000060a025981 */ /* 0x000ea8000c2e1900 */
[----:B------:R-:W3:Y:S01]  /*6e30*/  LDL.LU.64 R10, [R1+0x18] ;  /* 0x00001800010a7983 */ /* 0x000ee20000300a00 */
[----:B------:R-:W-:Y:S01]  /*6e40*/  IMAD.SHL.U32 R5, R4, 0x40, RZ ;  /* 0x0000004004057824 */ /* 0x000fe200078e00ff */
[----:B------:R-:W0:Y:S02]  /*6e50*/  S2R R27, SR_CTAID.X ;  /* 0x00000000001b7919 */ /* 0x000e240000002500 */
[----:B--2---:R1:W-:Y:S04]  /*6e60*/  STL [R1+0x3d4], R2 ;  /* 0x0003d40201007387 */ /* 0x0043e80000100800 */
[----:B------:R-:W2:Y:S01]  /*6e70*/  LDL.LU R4, [R1+0x748] ;  /* 0x0007480001047983 */ /* 0x000ea20000300800 */
[----:B-1----:R-:W-:-:S06]  /*6e80*/  IMAD.MOV.U32 R2, RZ, RZ, RZ ;  /* 0x000000ffff027224 */ /* 0x002fcc00078e00ff */
[----:B------:R1:W2:Y:S01]  /*6e90*/  @P6 LDG.E.EL R2, desc[UR6][R12.64] ;  /* 0x000000060c026981 */ /* 0x0002a2000c2e1900 */
[----:B0-----:R-:W-:-:S04]  /*6ea0*/  IMAD.SHL.U32 R27, R27, 0x200, RZ ;  /* 0x000002001b1b7824 */ /* 0x001fc800078e00ff */
[C---:B----4-:R-:W-:Y:S01]  /*6eb0*/  IMAD.WIDE R6, R27.reuse, 0x4, R14 ;  /* 0x000000041b067825 */ /* 0x050fe200078e020e */
[----:B------:R-:W-:Y:S03]  /*6ec0*/  BAR.SYNC.DEFER_BLOCKING 0x0 ;  /* 0x0000000000007b1d */ /* 0x000fe60000010000 */
[----:B-----5:R-:W-:-:S03]  /*6ed0*/  IMAD.WIDE R8, R27, 0x4, R28 ;  /* 0x000000041b087825 */ /* 0x020fc600078e021c */
[----:B------:R-:W4:Y:S04]  /*6ee0*/  LDL.LU.64 R14, [R1+0x40] ;  /* 0x00004000010e7983 */ /* 0x000f280000300a00 */
[----:B------:R3:W-:Y:S04]  /*6ef0*/  STS.64 [R3], R6 ;  /* 0x0000000603007388 */ /* 0x0007e80000000a00 */
[----:B------:R0:W-:Y:S01]  /*6f00*/  STS.64 [R3+0x10], R8 ;  /* 0x0000100803007388 */ /* 0x0001e20000000a00 */
[----:B------:R-:W-:Y:S02]  /*6f10*/  IMAD.MOV.U32 R28, RZ, RZ, RZ ;  /* 0x000000ffff1c7224 */ /* 0x000fe400078e00ff */
[C---:B-1----:R-:W-:Y:S01]  /*6f20*/  IMAD.WIDE R12, R5.reuse, 0x4, R24 ;  /* 0x00000004050c7825 */ /* 0x042fe200078e0218 */
[----:B------:R-:W5:Y:S03]  /*6f30*/  LDL.LU.64 R18, [R1+0x28] ;  /* 0x0000280001127983 */ /* 0x000f660000300a00 */
[----:B---3--:R-:W-:Y:S01]  /*6f40*/  IMAD.WIDE R6, R5, 0x4, R10 ;  /* 0x0000000405067825 */ /* 0x008fe200078e020a */
[----:B------:R-:W3:Y:S03]  /*6f50*/  LDL.LU.64 R16, [R1+0x48] ;  /* 0x0000480001107983 */ /* 0x000ee60000300a00 */
[C---:B------:R-:W-:Y:S01]  /*6f60*/  IMAD.WIDE R10, R27.reuse, 0x4, R22 ;  /* 0x000000041b0a7825 */ /* 0x040fe200078e0216 */
[----:B------:R-:W3:Y:S03]  /*6f70*/  LDL.LU.64 R24, [R1+0x70] ;  /* 0x0000700001187983 */ /* 0x000ee60000300a00 */
[----:B0-----:R-:W-:Y:S01]  /*6f80*/  IMAD.WIDE R8, R27, 0x4, R20 ;  /* 0x000000041b087825 */ /* 0x001fe200078e0214 */
[----:B------:R-:W-:Y:S04]  /*6f90*/  STS.64 [R26], R10 ;  /* 0x0000000a1a007388 */ /* 0x000fe80000000a00 */
[----:B------:R0:W-:Y:S04]  /*6fa0*/  STS.64 [R3+0x30], R8 ;  /* 0x0000300803007388 */ /* 0x0001e80000000a00 */
[----:B------:R-:W3:Y:S04]  /*6fb0*/  LDL.LU.64 R22, [R1+0x8] ;  /* 0x0000080001167983 */ /* 0x000ee80000300a00 */
[----:B0-----:R-:W3:Y:S01]  /*6fc0*/  LDL.LU.64 R8, [R1+0x38] ;  /* 0x0000380001087983 */ /* 0x001ee20000300a00 */
[----:B------:R-:W-:Y:S01]  /*6fd0*/  BAR.SYNC.DEFER_BLOCKING 0x0 ;  /* 0x0000000000007b1d */ /* 0x000fe20000010000 */
[----:B--2---:R-:W-:-:S04]  /*6fe0*/  IMAD.SHL.U32 R29, R4, 0x2000, RZ ;  /* 0x00002000041d7824 */ /* 0x004fc800078e00ff */
[----:B------:R-:W-:-:S05]  /*6ff0*/  IMAD.WIDE R6, R29, 0x4, R6 ;  /* 0x000000041d067825 */ /* 0x000fca00078e0206 */
[----:B------:R-:W2:Y:S04]  /*7000*/  @P1 LDG.E.EL R28, desc[UR6][R6.64] ;  /* 0x00000006061c1981 */ /* 0x000ea8000c2e1900 */
[----:B------:R-:W2:Y:S01]  /*7010*/  LDL.LU.64 R6, [R1+0x30] ;  /* 0x0000300001067983 */ /* 0x000ea20000300a00 */
[----:B------:R-:W-:Y:S02]  /*7020*/  IMAD.MOV.U32 R27, RZ, RZ, RZ ;  /* 0x000000ffff1b7224 */ /* 0x000fe400078e00ff */
[----:B------:R-:W-:Y:S01]  /*7030*/  IMAD.WIDE R12, R29, 0x4, R12 ;  /* 0x000000041d0c7825 */ /* 0x000fe200078e020c */
[----:B------:R0:W-:Y:S03]  /*7040*/  STL [R1+0x410], R2 ;  /* 0x0004100201007387 */ /* 0x0001e60000100800 */
[----:B----4-:R-:W-:Y:S01]  /*7050*/  IMAD.WIDE R14, R5, 0x4, R14 ;  /* 0x00000004050e7825 */ /* 0x010fe200078e020e */
[----:B------:R2:W4:Y:S01]  /*7060*/  @P1 LDG.E.EL R27, desc[UR6][R12.64] ;  /* 0x000000060c1b1981 */ /* 0x000522000c2e1900 */
[----:B------:R-:W-:-:S02]  /*7070*/  CS2R R20, SRZ ;  /* 0x0000000000147805 */ /* 0x000fc4000001ff00 */
[----:B------:R-:W-:Y:S02]  /*7080*/  IMAD.MOV.U32 R26, RZ, RZ, RZ ;  /* 0x000000ffff1a7224 */ /* 0x000fe400078e00ff */
[----:B0-----:R-:W-:Y:S02]  /*7090*/  IMAD.SHL.U32 R2, R4, 0x2000, RZ ;  /* 0x0000200004027824 */ /* 0x001fe400078e00ff */
[----:B------:R-:W-:Y:S01]  /*70a0*/  IMAD.WIDE R14, R29, 0x4, R14 ;  /* 0x000000041d0e7825 */ /* 0x000fe200078e020e */
[----:B------:R0:W-:Y:S03]  /*70b0*/  STL [R1+0x740], R4 ;  /* 0x0007400401007387 */ /* 0x0001e60000100800 */
[----:B------:R-:W-:Y:S01]  /*70c0*/  IMAD.MOV.U32 R10, RZ, RZ, RZ ;  /* 0x000000ffff0a7224 */ /* 0x000fe200078e00ff */
[----:B------:R-:W4:Y:S04]  /*70d0*/  @P1 LDG.E.EL R26, desc[UR6][R14.64] ;  /* 0x000000060e1a1981 */ /* 0x000f28000c2e1900 */
[----:B0-----:R-:W4:Y:S01]  /*70e0*/  LDL.LU R4, [R1+0x1b4] ;  /* 0x0001b40001047983 */ /* 0x001f220000300800 */
[----:B-----5:R-:W-:-:S04]  /*70f0*/  IMAD.WIDE R18, R5, 0x4, R18 ;  /* 0x0000000405127825 */ /* 0x020fc800078e0212 */
[----:B------:R-:W-:-:S05]  /*7100*/  IMAD.WIDE R18, R2, 0x4, R18 ;  /* 0x0000000402127825 */ /* 0x000fca00078e0212 */
[----:B------:R0:W5:Y:S01]  /*7110*/  @P1 LDG.E.EL R20, desc[UR6][R18.64] ;  /* 0x0000000612141981 */ /* 0x000162000c2e1900 */
[----:B---3--:R-:W-:-:S04]  /*7120*/  IMAD.WIDE R8, R5, 0x4, R8 ;  /* 0x0000000405087825 */ /* 0x008fc800078e0208 */
[----:B------:R-:W-:Y:S02]  /*7130*/  IMAD.WIDE R8, R29, 0x4, R8 ;  /* 0x000000041d087825 */ /* 0x000fe400078e0208 */
[----:B------:R-:W3:Y:S04]  /*7140*/  LDL.LU R29, [R1+0x24] ;  /* 0x00002400011d7983 */ /* 0x000ee80000300800 */
[----:B------:R-:W3:Y:S04]  /*7150*/  LDL.LU.64 R14, [R1+0x68] ;  /* 0x00006800010e7983 */ /* 0x000ee80000300a00 */
[----:B------:R-:W0:Y:S01]  /*7160*/  LDL.LU.64 R18, [R1+0x58] ;  /* 0x0000580001127983 */ /* 0x000e220000300a00 */
[----:B--2---:R-:W-:-:S04]  /*7170*/  IMAD.WIDE R12, R5, 0x4, R6 ;  /* 0x00000004050c7825 */ /* 0x004fc800078e0206 */
[----:B------:R-:W-:-:S05]  /*7180*/  IMAD.WIDE R12, R2, 0x4, R12 ;  /* 0x00000004020c7825 */ /* 0x000fca00078e020c */
[----:B------:R-:W2:Y:S04]  /*7190*/  @P1 LDG.E.EL R10, desc[UR6][R12.64] ;  /* 0x000000060c0a1981 */ /* 0x000ea8000c2e1900 */
[----:B------:R-:W2:Y:S01]  /*71a0*/  LDL.LU.64 R12, [R1+0x60] ;  /* 0x00006000010c7983 */ /* 0x000ea20000300a00 */
[----:B------:R-:W-:Y:S01]  /*71b0*/  IMAD.WIDE R16, R5, 0x4, R16 ;  /* 0x0000000405107825 */ /* 0x000fe200078e0210 */
[----:B------:R-:W-:-:S03]  /*71c0*/  CS2R R6, SRZ ;  /* 0x0000000000067805 */ /* 0x000fc6000001ff00 */
[----:B------:R-:W-:-:S05]  /*71d0*/  IMAD.WIDE R16, R2, 0x4, R16 ;  /* 0x0000000402107825 */ /* 0x000fca00078e0210 */
[----:B------:R2:W4:Y:S01]  /*71e0*/  @P1 LDG.E.EL R7, desc[UR6][R16.64] ;  /* 0x0000000610071981 */ /* 0x000522000c2e1900 */
[----:B------:R-:W-:-:S04]  /*71f0*/  IMAD.WIDE R22, R5, 0x4, R22 ;  /* 0x0000000405167825 */ /* 0x000fc800078e0216 */
[----:B------:R-:W-:-:S06]  /*7200*/  IMAD.MOV.U32 R11, RZ, RZ, RZ ;  /* 0x000000ffff0b7224 */ /* 0x000fcc00078e00ff */
[----:B------:R1:W4:Y:S01]  /*7210*/  @P1 LDG.E.EL R11, desc[UR6][R8.64] ;  /* 0x00000006080b1981 */ /* 0x000322000c2e1900 */
[----:B0-----:R-:W-:-:S04]  /*7220*/  IMAD.WIDE R18, R5, 0x4, R18 ;  /* 0x0000000405127825 */ /* 0x001fc800078e0212 */
[----:B---3--:R-:W-:-:S04]  /*7230*/  IMAD.WIDE R14, R5, 0x4, R14 ;  /* 0x00000004050e7825 */ /* 0x008fc800078e020e */
[----:B--2---:R-:W-:-:S04]  /*7240*/  IMAD.WIDE R16, R5, 0x4, R12 ;  /* 0x0000000405107825 */ /* 0x004fc800078e020c */
[----:B------:R-:W-:-:S04]  /*7250*/  IMAD.WIDE R12, R5, 0x4, R24 ;  /* 0x00000004050c7825 */ /* 0x000fc800078e0218 */
[----:B------:R-:W-:-:S04]  /*7260*/  IMAD.WIDE R24, R2, 0x4, R18 ;  /* 0x0000000402187825 */ /* 0x000fc800078e0212 */
[----:B------:R-:W-:Y:S02]  /*7270*/  IMAD.MOV.U32 R19, RZ, RZ, R2 ;  /* 0x000000ffff137224 */ /* 0x000fe400078e0002 */
[----:B------:R-:W2:Y:S02]  /*7280*/  LDL.LU R2, [R1+0x744] ;  /* 0x0007440001027983 */ /* 0x000ea40000300800 */
[----:B------:R-:W-:-:S04]  /*7290*/  IMAD.WIDE R16, R19, 0x4, R16 ;  /* 0x0000000413107825 */ /* 0x000fc800078e0210 */
[----:B------:R-:W-:-:S04]  /*72a0*/  IMAD.WIDE R14, R19, 0x4, R14 ;  /* 0x00000004130e7825 */ /* 0x000fc800078e020e */
[C---:B------:R-:W-:Y:S01]  /*72b0*/  IMAD.WIDE R12, R19.reuse, 0x4, R12 ;  /* 0x00000004130c7825 */ /* 0x040fe200078e020c */
[----:B------:R-:W3:Y:S03]  /*72c0*/  @P1 LDG.E.EL R6, desc[UR6][R14.64] ;  /* 0x000000060e061981 */ /* 0x000ee6000c2e1900 */
[----:B------:R-:W-:Y:S02]  /*72d0*/  IMAD.WIDE R18, R19, 0x4, R22 ;  /* 0x0000000413127825 */ /* 0x000fe400078e0216 */
[----:B------:R-:W2:Y:S04]  /*72e0*/  LDL.LU R22, [R1+0x1e8] ;  /* 0x0001e80001167983 */ /* 0x000ea80000300800 */
[----:B------:R-:W3:Y:S01]  /*72f0*/  LDL.LU R23, [R1+0x1c8] ;  /* 0x0001c80001177983 */ /* 0x000ee20000300800 */
[----:B------:R-:W-:Y:S01]  /*7300*/  IMAD.MOV.U32 R3, RZ, RZ, RZ ;  /* 0x000000ffff037224 */ /* 0x000fe200078e00ff */
[----:B-1----:R-:W-:-:S02]  /*7310*/  CS2R R8, SRZ ;  /* 0x0000000000087805 */ /* 0x002fc4000001ff00 */
[----:B------:R-:W5:Y:S04]  /*7320*/  @P1 LDG.E.EL R21, desc[UR6][R18.64] ;  /* 0x0000000612151981 */ /* 0x000f68000c2e1900 */
[----:B------:R4:W5:Y:S04]  /*7330*/  @P1 LDG.E.EL R3, desc[UR6][R12.64] ;  /* 0x000000060c031981 */ /* 0x000968000c2e1900 */
[----:B------:R0:W5:Y:S04]  /*7340*/  @P1 LDG.E.EL R8, desc[UR6][R16.64] ;  /* 0x0000000610081981 */ /* 0x000168000c2e1900 */
[----:B------:R-:W5:Y:S01]  /*7350*/  @P1 LDG.E.EL R9, desc[UR6][R24.64] ;  /* 0x0000000618091981 */ /* 0x000f62000c2e1900 */
[----:B----4-:R-:W-:-:S02]  /*7360*/  SEL R12, R4, RZ, P1 ;  /* 0x000000ff040c7207 */ /* 0x010fc40000800000 */
[----:B0-----:R-:W-:Y:S02]  /*7370*/  SEL R16, R28, RZ, P1 ;  /* 0x000000ff1c107207 */ /* 0x001fe40000800000 */
[----:B------:R-:W-:Y:S02]  /*7380*/  SEL R11, R11, RZ, P1 ;  /* 0x000000ff0b0b7207 */ /* 0x000fe40000800000 */
[----:B--2---:R-:W-:Y:S02]  /*7390*/  SEL R14, R22, RZ, P1 ;  /* 0x000000ff160e7207 */ /* 0x004fe40000800000 */
[----:B---3--:R-:W-:-:S03]  /*73a0*/  SEL R13, R23, RZ, P1 ;  /* 0x000000ff170d7207 */ /* 0x008fc60000800000 */
[----:B------:R0:W-:Y:S01]  /*73b0*/  STL [R1+0x3fc], R14 ;  /* 0x0003fc0e01007387 */ /* 0x0001e20000100800 */
[----:B------:R-:W-:-:S03]  /*73c0*/  SEL R22, R27, RZ, P1 ;  /* 0x000000ff1b167207 */ /* 0x000fc60000800000 */
[----:B0-----:R-:W2:Y:S04]  /*73d0*/  LDL.LU.64 R14, [R1+0xa0] ;  /* 0x0000a000010e7983 */ /* 0x001ea80000300a00 */
[----:B------:R-:W-:Y:S04]  /*73e0*/  STL [R1+0x400], R13 ;  /* 0x0004000d01007387 */ /* 0x000fe80000100800 */
[----:B------:R-:W3:Y:S04]  /*73f0*/  LDL R4, [R1+0x2b8] ;  /* 0x0002b80001047983 */ /* 0x000ee80000100800 */
[----:B------:R0:W-:Y:S01]  /*7400*/  STL [R1+0x408], R12 ;  /* 0x0004080c01007387 */ /* 0x0001e20000100800 */
[----:B------:R-:W-:-:S02]  /*7410*/  SEL R27, R26, RZ, P1 ;  /* 0x000000ff1a1b7207 */ /* 0x000fc40000800000 */
[----:B0-----:R-:W-:Y:S02]  /*7420*/  SEL R12, R29, RZ, P1 ;  /* 0x000000ff1d0c7207 */ /* 0x001fe40000800000 */
[----:B------:R-:W4:Y:S04]  /*7430*/  LDL.LU.64 R28, [R1+0x98] ;  /* 0x00009800011c7983 */ /* 0x000f280000300a00 */
[----:B------:R0:W-:Y:S04]  /*7440*/  STL [R1+0x414], R12 ;  /* 0x0004140c01007387 */ /* 0x0001e80000100800 */
[----:B0-----:R-:W4:Y:S04]  /*7450*/  LDL.LU.64 R12, [R1+0xb0] ;  /* 0x0000b000010c7983 */ /* 0x001f280000300a00 */
[----:B------:R0:W-:Y:S04]  /*7460*/  STL [R1+0x420], R16 ;  /* 0x0004201001007387 */ /* 0x0001e80000100800 */
[----:B0-----:R-:W4:Y:S04]  /*7470*/  LDL.LU.64 R16, [R1+0xb8] ;  /* 0x0000b80001107983 */ /* 0x001f280000300a00 */
[----:B------:R-:W4:Y:S04]  /*7480*/  LDL.LU.64 R18, [R1+0xd8] ;  /* 0x0000d80001127983 */ /* 0x000f280000300a00 */
[----:B------:R0:W-:Y:S04]  /*7490*/  STL [R1+0x418], R22 ;  /* 0x0004181601007387 */ /* 0x0001e80000100800 */
[----:B0-----:R-:W4:Y:S04]  /*74a0*/  LDL.LU.64 R22, [R1+0xe0] ;  /* 0x0000e00001167983 */ /* 0x001f280000300a00 */
[----:B------:R-:W4:Y:S04]  /*74b0*/  LDL.LU.64 R24, [R1+0xd0] ;  /* 0x0000d00001187983 */ /* 0x000f280000300a00 */
[----:B------:R0:W-:Y:S04]  /*74c0*/  STL [R1+0x424], R27 ;  /* 0x0004241b01007387 */ /* 0x0001e80000100800 */
[----:B0-----:R-:W4:Y:S04]  /*74d0*/  LDL.LU.64 R26, [R1+0xc8] ;  /* 0x0000c800011a7983 */ /* 0x001f280000300a00 */
[----:B------:R5:W-:Y:S02]  /*74e0*/  STL [R1+0x42c], R11 ;  /* 0x00042c0b01007387 */ /* 0x000be40000100800 */
[----:B-----5:R-:W-:-:S02]  /*74f0*/  SEL R11, R20, RZ, P1 ;  /* 0x000000ff140b7207 */ /* 0x020fc40000800000 */
[----:B------:R-:W-:-:S03]  /*7500*/  SEL R20, R10, RZ, P1 ;  /* 0x000000ff0a147207 */ /* 0x000fc60000800000 */
[----:B------:R0:W-:Y:S04]  /*7510*/  STL [R1+0x428], R11 ;  /* 0x0004280b01007387 */ /* 0x0001e80000100800 */
[----:B0-----:R-:W5:Y:S04]  /*7520*/  LDL.LU.64 R10, [R1+0x80] ;  /* 0x00008000010a7983 */ /* 0x001f680000300a00 */
[----:B------:R0:W-:Y:S02]  /*7530*/  STL [R1+0x430], R20 ;  /* 0x0004301401007387 */ /* 0x0001e40000100800 */
[----:B0-----:R-:W-:-:S02]  /*7540*/  SEL R20, R7, RZ, P1 ;  /* 0x000000ff07147207 */ /* 0x001fc40000800000 */
[----:B------:R-:W-:-:S03]  /*7550*/  SEL R7, R9, RZ, P1 ;  /* 0x000000ff09077207 */ /* 0x000fc60000800000 */
[----:B------:R0:W-:Y:S02]  /*7560*/  STL [R1+0x438], R20 ;  /* 0x0004381401007387 */ /* 0x0001e40000100800 */
[----:B0-----:R-:W-:Y:S02]  /*7570*/  SEL R20, R8, RZ, P1 ;  /* 0x000000ff08147207 */ /* 0x001fe40000800000 */
[----:B------:R-:W5:Y:S04]  /*7580*/  LDL.LU.64 R8, [R1+0x78] ;  /* 0x0000780001087983 */ /* 0x000f680000300a00 */
[----:B------:R0:W-:Y:S04]  /*7590*/  STL [R1+0x444], R7 ;  /* 0x0004440701007387 */ /* 0x0001e80000100800 */
[----:B------:R1:W-:Y:S01]  /*75a0*/  STL [R1+0x454], R20 ;  /* 0x0004541401007387 */ /* 0x0003e20000100800 */
[----:B0-----:R-:W-:-:S02]  /*75b0*/  SEL R7, R6, RZ, P1 ;  /* 0x000000ff06077207 */ /* 0x001fc40000800000 */
[----:B------:R-:W-:Y:S02]  /*75c0*/  SEL R6, R3, RZ, P1 ;  /* 0x000000ff03067207 */ /* 0x000fe40000800000 */
[----:B------:R-:W-:Y:S01]  /*75d0*/  SEL R3, R21, RZ, P1 ;  /* 0x000000ff15037207 */ /* 0x000fe20000800000 */
[----:B------:R-:W-:Y:S04]  /*75e0*/  STL [R1+0x45c], R7 ;  /* 0x00045c0701007387 */ /* 0x000fe80000100800 */
[----:B-1----:R-:W5:Y:S04]  /*75f0*/  LDL.LU.64 R20, [R1+0xe8] ;  /* 0x0000e80001147983 */ /* 0x002f680000300a00 */
[----:B------:R-:W-:Y:S04]  /*7600*/  STL [R1+0x460], R6 ;  /* 0x0004600601007387 */ /* 0x000fe80000100800 */
[----:B------:R0:W-:Y:S02]  /*7610*/  STL [R1+0x464], R3 ;  /* 0x0004640301007387 */ /* 0x0001e40000100800 */
[----:B0-----:R-:W-:-:S02]  /*7620*/  VIADD R3, R5, 0xffffd000 ;  /* 0xffffd00005037836 */ /* 0x001fc40000000000 */
[----:B------:R0:W-:Y:S01]  /*7630*/  STL [R1+0x718], R2 ;  /* 0x0007180201007387 */ /* 0x0001e20000100800 */
[----:B------:R-:W-:-:S03]  /*7640*/  LOP3.LUT P1, RZ, R2, 0x2000, RZ, 0xc0, !PT ;  /* 0x0000200002ff7812 */ /* 0x000fc6000782c0ff */
[----:B------:R1:W-:Y:S01]  /*7650*/  STL [R1+0x73c], R5 ;  /* 0x00073c0501007387 */ /* 0x0003e20000100800 */
[----:B0-----:R-:W-:Y:S02]  /*7660*/  IMAD.MOV.U32 R2, RZ, RZ, RZ ;  /* 0x000000ffff027224 */ /* 0x001fe400078e00ff */
[----:B-1----:R-:W-:Y:S02]  /*7670*/  IMAD.MOV.U32 R5, RZ, RZ, RZ ;  /* 0x000000ffff057224 */ /* 0x002fe400078e00ff */
[----:B--2---:R-:W-:-:S04]  /*7680*/  IMAD.WIDE R14, R3, 0x4, R14 ;  /* 0x00000004030e7825 */ /* 0x004fc800078e020e */
[----:B---3--:R-:W-:-:S05]  /*7690*/  IMAD.WIDE R14, R4, 0x4, R14 ;  /* 0x00000004040e7825 */ /* 0x008fca00078e020e */
[----:B------:R-:W2:Y:S01]  /*76a0*/  @P3 LDG.E.EL R2, desc[UR6][R14.64] ;  /* 0x000000060e023981 */ /* 0x000ea2000c2e1900 */
[----:B----4-:R-:W-:-:S04]  /*76b0*/  IMAD.WIDE R6, R3, 0x4, R28 ;  /* 0x0000000403067825 */ /* 0x010fc800078e021c */
[----:B-----5:R-:W-:-:S04]  /*76c0*/  IMAD.WIDE R10, R3, 0x4, R10 ;  /* 0x00000004030a7825 */ /* 0x020fc800078e020a */
[----:B------:R-:W-:Y:S02]  /*76d0*/  IMAD.WIDE R28, R4, 0x4, R10 ;  /* 0x00000004041c7825 */ /* 0x000fe400078e020a */
[----:B------:R-:W3:Y:S04]  /*76e0*/  LDL.LU.64 R10, [R1+0xa8] ;  /* 0x0000a800010a7983 */ /* 0x000ee80000300a00 */
[----:B------:R-:W4:Y:S04]  /*76f0*/  LDL.LU R4, [R1+0x740] ;  /* 0x0007400001047983 */ /* 0x000f280000300800 */
[----:B------:R0:W5:Y:S04]  /*7700*/  @P3 LDG.E.EL R5, desc[UR6][R28.64] ;  /* 0x000000061c053981 */ /* 0x000168000c2e1900 */
[----:B------:R-:W2:Y:S01]  /*7710*/  LDL R15, [R1+0x2b8] ;  /* 0x0002b800010f7983 */ /* 0x000ea20000100800 */
[----:B------:R-:W-:-:S04]  /*7720*/  IMAD.WIDE R18, R3, 0x4, R18 ;  /* 0x0000000403127825 */ /* 0x000fc800078e0212 */
[C---:B------:R-:W-:Y:S01]  /*7730*/  IMAD.WIDE R12, R3.reuse, 0x4, R12 ;  /* 0x00000004030c7825 */ /* 0x040fe200078e020c */
[----:B------:R-:W-:Y:S03]  /*7740*/  STL [R1+0x8], RZ ;  /* 0x000008ff01007387 */ /* 0x000fe60000100800 */
[----:B------:R-:W-:-:S04]  /*7750*/  IMAD.WIDE R16, R3, 0x4, R16 ;  /* 0x0000000403107825 */ /* 0x000fc800078e0210 */
[----:B------:R-:W-:-:S04]  /*7760*/  IMAD.WIDE R8, R3, 0x4, R8 ;  /* 0x0000000403087825 */ /* 0x000fc800078e0208 */
[----:B------:R-:W-:-:S04]  /*7770*/  IMAD.WIDE R22, R3, 0x4, R22 ;  /* 0x0000000403167825 */ /* 0x000fc800078e0216 */
[----:B------:R-:W-:-:S04]  /*7780*/  IMAD.WIDE R24, R3, 0x4, R24 ;  /* 0x0000000403187825 */ /* 0x000fc800078e0218 */
[----:B------:R-:W-:-:S04]  /*7790*/  IMAD.WIDE R26, R3, 0x4, R26 ;  /* 0x00000004031a7825 */ /* 0x000fc800078e021a */
[----:B0-----:R-:W-:Y:S02]  /*77a0*/  IMAD.MOV.U32 R28, RZ, RZ, RZ ;  /* 0x000000ffff1c7224 */ /* 0x001fe400078e00ff */
[----:B------:R-:W-:-:S04]  /*77b0*/  IMAD.WIDE R20, R3, 0x4, R20 ;  /* 0x0000000403147825 */ /* 0x000fc800078e0214 */
[----:B---3--:R-:W-:-:S04]  /*77c0*/  IMAD.WIDE R10, R3, 0x4, R10 ;  /* 0x00000004030a7825 */ /* 0x008fc800078e020a */
[----:B----4-:R-:W-:Y:S01]  /*77d0*/  IMAD.SHL.U32 R3, R4, 0x1000, RZ ;  /* 0x0000100004037824 */ /* 0x010fe200078e00ff */
[----:B-----5:R-:W-:Y:S03]  /*77e0*/  STL [R1+0x10], R5 ;  /* 0x0000100501007387 */ /* 0x020fe60000100800 */
[----:B------:R-:W-:Y:S01]  /*77f0*/  IMAD.WIDE R18, R3, 0x4, R18 ;  /* 0x0000000403127825 */ /* 0x000fe200078e0212 */
[----:B------:R0:W-:Y:S03]  /*7800*/  STL [R1+0x5dc], R4 ;  /* 0x0005dc0401007387 */ /* 0x0001e60000100800 */
[----:B--2---:R-:W-:Y:S01]  /*7810*/  IMAD.WIDE R14, R15, 0x4, R16 ;  /* 0x000000040f0e7825 */ /* 0x004fe200078e0210 */
[----:B------:R-:W2:Y:S03]  /*7820*/  @P3 LDG.E.EL R28, desc[UR6][R18.64] ;  /* 0x00000006121c3981 */ /* 0x000ea6000c2e1900 */
[----:B------:R-:W-:Y:S01]  /*7830*/  IMAD.WIDE R16, R3, 0x4, R22 ;  /* 0x0000000403107825 */ /* 0x000fe200078e0216 */
[----:B0-----:R-:W3:Y:S04]  /*7840*/  LDL.LU R4, [R1+0x8] ;  /* 0x0000080001047983 */ /* 0x001ee80000300800 */
[----:B------:R0:W-:Y:S04]  /*7850*/  STL [R1+0xc], R2 ;  /* 0x00000c0201007387 */ /* 0x0001e80000100800 */
[----:B------:R1:W-:Y:S04]  /*7860*/  STL [R1+0x2a4], R3 ;  /* 0x0002a40301007387 */ /* 0x0003e80000100800 */
[----:B------:R-:W4:Y:S04]  /*7870*/  LDL.LU R22, [R1+0x1e4] ;  /* 0x0001e40001167983 */ /* 0x000f280000300800 */
[----:B------:R-:W5:Y:S04]  /*7880*/  LDL.LU R23, [R1+0x1c4] ;  /* 0x0001c40001177983 */ /* 0x000f680000300800 */
[----:B------:R-:W2:Y:S01]  /*7890*/  LDL R19, [R1+0x2a4] ;  /* 0x0002a40001137983 */ /* 0x000ea20000100800 */
[----:B------:R-:W-:-:S02]  /*78a0*/  IMAD.MOV.U32 R5, RZ, RZ, RZ ;  /* 0x000000ffff057224 */ /* 0x000fc400078e00ff */
[----:B0-----:R-:W-:Y:S02]  /*78b0*/  IMAD.MOV.U32 R2, RZ, RZ, RZ ;  /* 0x000000ffff027224 */ /* 0x001fe400078e00ff */
[----:B------:R-:W-:Y:S02]  /*78c0*/  IMAD.MOV.U32 R29, RZ, RZ, RZ ;  /* 0x000000ffff1d7224 */ /* 0x000fe400078e00ff */
[C---:B------:R-:W-:Y:S02]  /*78d0*/  IMAD.WIDE R8, R3.reuse, 0x4, R8 ;  /* 0x0000000403087825 */ /* 0x040fe400078e0208 */
[----:B------:R-:W4:Y:S02]  /*78e0*/  @P3 LDG.E.EL R2, desc[UR6][R16.64] ;  /* 0x0000000610023981 */ /* 0x000f24000c2e1900 */
[----:B------:R-:W-:Y:S02]  /*78f0*/  IMAD.WIDE R10, R3, 0x4, R10 ;  /* 0x00000004030a7825 */ /* 0x000fe400078e020a */
[----:B------:R0:W4:Y:S04]  /*7900*/  @P3 LDG.E.EL R5, desc[UR6][R8.64] ;  /* 0x0000000608053981 */ /* 0x000128000c2e1900 */
[----:B------:R1:W4:Y:S01]  /*7910*/  @P3 LDG.E.EL R29, desc[UR6][R10.64] ;  /* 0x000000060a1d3981 */ /* 0x000322000c2e1900 */
[----:B0-----:R-:W-:-:S02]  /*7920*/  CS2R R8, SRZ ;  /* 0x0000000000087805 */ /* 0x001fc4000001ff00 */
[----:B-1----:R-:W-:Y:S01]  /*7930*/  CS2R R10, SRZ ;  /* 0x00000000000a7805 */ /* 0x002fe2000001ff00 */
[----:B------:R-:W-:Y:S01]  /*7940*/  IMAD.MOV.U32 R3, RZ, RZ, RZ ;  /* 0x000000ffff037224 */ /* 0x000fe200078e00ff */
[----:B---3--:R0:W3:Y:S01]  /*7950*/  @P3 LDG.E.EL R4, desc[UR6][R14.64] ;  /* 0x000000060e043981 */ /* 0x0080e2000c2e1900 */
[----:B--2---:R-:W-:-:S04]  /*7960*/  IMAD.WIDE R6, R19, 0x4, R6 ;  /* 0x0000000413067825 */ /* 0x004fc800078e0206 */
[C---:B------:R-:W-:Y:S01]  /*7970*/  IMAD.WIDE R16, R19.reuse, 0x4, R20 ;  /* 0x0000000413107825 */ /* 0x040fe200078e0214 */
[----:B------:R-:W2:Y:S03]  /*7980*/  @P3 LDG.E.EL R8, desc[UR6][R6.64] ;  /* 0x0000000606083981 */ /* 0x000ea6000c2e1900 */
[C---:B0-----:R-:W-:Y:S01]  /*7990*/  IMAD.WIDE R14, R19.reuse, 0x4, R24 ;  /* 0x00000004130e7825 */ /* 0x041fe200078e0218 */
[----:B------:R-:W2:Y:S03]  /*79a0*/  LDL.LU R20, [R1+0x1b0] ;  /* 0x0001b00001147983 */ /* 0x000ea60000300800 */
[C---:B------:R-:W-:Y:S01]  /*79b0*/  IMAD.WIDE R12, R19.reuse, 0x4, R12 ;  /* 0x00000004130c7825 */ /* 0x040fe200078e020c */
[----:B------:R-:W2:Y:S03]  /*79c0*/  LDL.LU R21, [R1+0x14] ;  /* 0x0000140001157983 */ /* 0x000ea60000300800 */
[----:B------:R-:W-:Y:S01]  /*79d0*/  IMAD.WIDE R18, R19, 0x4, R26 ;  /* 0x0000000413127825 */ /* 0x000fe200078e021a */
[----:B------:R5:W2:Y:S04]  /*79e0*/  @P3 LDG.E.EL R10, desc[UR6][R16.64] ;  /* 0x00000006100a3981 */ /* 0x000aa8000c2e1900 */
[----:B------:R-:W2:Y:S04]  /*79f0*/  LDL.LU R26, [R1+0xc] ;  /* 0x00000c00011a7983 */ /* 0x000ea80000300800 */
[----:B------:R-:W2:Y:S04]  /*7a00*/  LDL.LU R27, [R1+0x2b8] ;  /* 0x0002b800011b7983 */ /* 0x000ea80000300800 */
[----:B------:R-:W2:Y:S04]  /*7a10*/  LDL.LU.64 R6, [R1+0x128] ;  /* 0x0001280001067983 */ /* 0x000ea80000300a00 */
[----:B------:R-:W2:Y:S04]  /*7a20*/  LDL.LU R17, [R1+0x10] ;  /* 0x0000100001117983 */ /* 0x000ea80000300800 */
[----:B------:R-:W2:Y:S04]  /*7a30*/  @P3 LDG.E.EL R3, desc[UR6][R14.64] ;  /* 0x000000060e033981 */ /* 0x000ea8000c2e1900 */
[----:B------:R4:W2:Y:S01]  /*7a40*/  @P3 LDG.E.EL R9, desc[UR6][R12.64] ;  /* 0x000000060c093981 */ /* 0x0008a2000c2e1900 */
[----:B-----5:R-:W-:-:S03]  /*7a50*/  SEL R16, R23, RZ, P3 ;  /* 0x000000ff17107207 */ /* 0x020fc60001800000 */
[----:B------:R0:W5:Y:S04]  /*7a60*/  @P3 LDG.E.EL R11, desc[UR6][R18.64] ;  /* 0x00000006120b3981 */ /* 0x000168000c2e1900 */
[----:B------:R-:W5:Y:S01]  /*7a70*/  LDL.LU.64 R14, [R1+0x108] ;  /* 0x00010800010e7983 */ /* 0x000f620000300a00 */
[----:B----4-:R-:W-:-:S05]  /*7a80*/  SEL R12, R22, RZ, P3 ;  /* 0x000000ff160c7207 */ /* 0x010fca0001800000 */
[----:B------:R1:W-:Y:S04]  /*7a90*/  STL [R1+0x3c], R12 ;  /* 0x00003c0c01007387 */ /* 0x0003e80000100800 */
[----:B------:R-:W4:Y:S04]  /*7aa0*/  LDL.LU.64 R22, [R1+0x118] ;  /* 0x0001180001167983 */ /* 0x000f280000300a00 */
[----:B-1----:R-:W4:Y:S04]  /*7ab0*/  LDL.LU.64 R12, [R1+0x120] ;  /* 0x00012000010c7983 */ /* 0x002f280000300a00 */
[----:B------:R2:W-:Y:S04]  /*7ac0*/  STL [R1+0x38], R16 ;  /* 0x0000381001007387 */ /* 0x0005e80000100800 */
[----:B------:R-:W4:Y:S01]  /*7ad0*/  LDL.LU.64 R24, [R1+0x130] ;  /* 0x0001300001187983 */ /* 0x000f220000300a00 */
[----:B---3--:R-:W-:-:S02]  /*7ae0*/  SEL R4, R4, RZ, P3 ;  /* 0x000000ff04047207 */ /* 0x008fc40001800000 */
[----:B--2---:R-:W-:Y:S02]  /*7af0*/  SEL R16, R20, RZ, P3 ;  /* 0x000000ff14107207 */ /* 0x004fe40001800000 */
[----:B0-----:R-:W-:Y:S02]  /*7b00*/  SEL R18, R21, RZ, P3 ;  /* 0x000000ff15127207 */ /* 0x001fe40001800000 */
[----:B------:R-:W2:Y:S04]  /*7b10*/  LDL.LU.64 R20, [R1+0x148] ;  /* 0x0001480001147983 */ /* 0x000ea80000300a00 */
[----:B------:R0:W-:Y:S01]  /*7b20*/  STL [R1+0x34], R16 ;  /* 0x0000341001007387 */ /* 0x0001e20000100800 */
[----:B------:R-:W-:-:S03]  /*7b30*/  SEL R26, R26, RZ, P3 ;  /* 0x000000ff1a1a7207 */ /* 0x000fc60001800000 */
[----:B------:R1:W-:Y:S01]  /*7b40*/  STL [R1+0x30], R18 ;  /* 0x0000301201007387 */ /* 0x0003e20000100800 */
[----:B0-----:R-:W-:-:S03]  /*7b50*/  SEL R16, R17, RZ, P3 ;  /* 0x000000ff11107207 */ /* 0x001fc60001800000 */
[----:B-1----:R-:W3:Y:S04]  /*7b60*/  LDL.LU.64 R18, [R1+0x158] ;  /* 0x0001580001127983 */ /* 0x002ee80000300a00 */
[----:B------:R0:W-:Y:S04]  /*7b70*/  STL [R1+0x48], R16 ;  /* 0x0000481001007387 */ /* 0x0001e80000100800 */
[----:B0-----:R-:W2:Y:S04]  /*7b80*/  LDL.LU.64 R16, [R1+0x140] ;  /* 0x0001400001107983 */ /* 0x001ea80000300a00 */
[----:B------:R0:W-:Y:S02]  /*7b90*/  STL [R1+0x44], R26 ;  /* 0x0000441a01007387 */ /* 0x0001e40000100800 */
[----:B0-----:R-:W-:-:S02]  /*7ba0*/  SEL R26, R5, RZ, P3 ;  /* 0x000000ff051a7207 */ /* 0x001fc40001800000 */
[----:B------:R-:W2:Y:S04]  /*7bb0*/  LDL.LU R5, [R1+0x73c] ;  /* 0x00073c0001057983 */ /* 0x000ea80000300800 */
[----:B------:R0:W-:Y:S04]  /*7bc0*/  STL [R1+0x40], R4 ;  /* 0x0000400401007387 */ /* 0x0001e80000100800 */
[----:B------:R-:W-:Y:S01]  /*7bd0*/  STL [R1+0x2c], R26 ;  /* 0x00002c1a01007387 */ /* 0x000fe20000100800 */
[----:B0-----:R-:W-:Y:S02]  /*7be0*/  SEL R4, R2, RZ, P3 ;  /* 0x000000ff02047207 */ /* 0x001fe40001800000 */
[----:B------:R-:W-:-:S03]  /*7bf0*/  SEL R2, R29, RZ, P3 ;  /* 0x000000ff1d027207 */ /* 0x000fc60001800000 */
[----:B------:R0:W-:Y:S04]  /*7c00*/  STL [R1+0x28], R4 ;  /* 0x0000280401007387 */ /* 0x0001e80000100800 */
[----:B------:R1:W-:Y:S01]  /*7c10*/  STL [R1+0x24], R2 ;  /* 0x0000240201007387 */ /* 0x0003e20000100800 */
[----:B0-----:R-:W-:-:S03]  /*7c20*/  SEL R4, R28, RZ, P3 ;  /* 0x000000ff1c047207 */ /* 0x001fc60001800000 */
[----:B------:R-:W3:Y:S01]  /*7c30*/  LDL.LU.64 R28, [R1+0x100] ;  /* 0x00010000011c7983 */ /* 0x000ee20000300a00 */
[----:B-1----:R-:W-:-:S03]  /*7c40*/  SEL R2, R3, RZ, P3 ;  /* 0x000000ff03027207 */ /* 0x002fc60001800000 */
[----:B------:R-:W-:Y:S01]  /*7c50*/  STL [R1+0x20], R4 ;  /* 0x0000200401007387 */ /* 0x000fe20000100800 */
[----:B------:R-:W-:-:S03]  /*7c60*/  SEL R3, R8, RZ, P3 ;  /* 0x000000ff08037207 */ /* 0x000fc60001800000 */
[----:B------:R0:W-:Y:S02]  /*7c70*/  STL [R1+0x71c], R2 ;  /* 0x00071c0201007387 */ /* 0x0001e40000100800 */
[----:B0-----:R-:W-:Y:S02]  /*7c80*/  SEL R2, R9, RZ, P3 ;  /* 0x000000ff09027207 */ /* 0x001fe40001800000 */
[----:B------:R-:W3:Y:S04]  /*7c90*/  LDL.LU.64 R8, [R1+0x110] ;  /* 0x0001100001087983 */ /* 0x000ee80000300a00 */
[----:B------:R-:W-:Y:S01]  /*7ca0*/  STL [R1+0x18], R3 ;  /* 0x0000180301007387 */ /* 0x000fe20000100800 */
[----:B------:R-:W-:-:S03]  /*7cb0*/  SEL R4, R10, RZ, P3 ;  /* 0x000000ff0a047207 */ /* 0x000fc60001800000 */
[----:B------:R5:W-:Y:S04]  /*7cc0*/  STL [R1+0x14], R2 ;  /* 0x0000140201007387 */ /* 0x000be80000100800 */
[----:B------:R-:W-:Y:S01]  /*7cd0*/  STL [R1+0x10], R4 ;  /* 0x0000100401007387 */ /* 0x000fe20000100800 */
[----:B-----5:R-:W-:-:S05]  /*7ce0*/  SEL R2, R11, RZ, P3 ;  /* 0x000000ff0b027207 */ /* 0x020fca0001800000 */
[----:B------:R0:W-:Y:S02]  /*7cf0*/  STL [R1+0xc], R2 ;  /* 0x00000c0201007387 */ /* 0x0001e40000100800 */
[----:B0-----:R-:W-:Y:S02]  /*7d00*/  IMAD.MOV.U32 R2, RZ, RZ, RZ ;  /* 0x000000ffff027224 */ /* 0x001fe400078e00ff */
[----:B--2---:R-:W-:Y:S01]  /*7d10*/  VIADD R3, R5, 0xffffe000 ;  /* 0xffffe00005037836 */ /* 0x004fe20000000000 */
[----:B------:R-:W-:-:S03]  /*7d20*/  CS2R R4, SRZ ;  /* 0x0000000000047805 */ /* 0x000fc6000001ff00 */
[----:B------:R-:W-:-:S04]  /*7d30*/  IMAD.WIDE R6, R3, 0x4, R6 ;  /* 0x0000000403067825 */ /* 0x000fc800078e0206 */
[----:B----4-:R-:W-:-:S04]  /*7d40*/  IMAD.WIDE R10, R3, 0x4, R24 ;  /* 0x00000004030a7825 */ /* 0x010fc800078e0218 */
[----:B------:R-:W-:-:S05]  /*7d50*/  IMAD.WIDE R6, R27, 0x4, R6 ;  /* 0x000000041b067825 */ /* 0x000fca00078e0206 */
[----:B------:R0:W2:Y:S01]  /*7d60*/  @P2 LDG.E.EL R5, desc[UR6][R6.64] ;  /* 0x0000000606052981 */ /* 0x0000a2000c2e1900 */
[----:B---3--:R-:W-:-:S04]  /*7d70*/  IMAD.WIDE R8, R3, 0x4, R8 ;  /* 0x0000000403087825 */ /* 0x008fc800078e0208 */
[C---:B------:R-:W-:Y:S02]  /*7d80*/  IMAD.WIDE R24, R27.reuse, 0x4, R8 ;  /* 0x000000041b187825 */ /* 0x040fe400078e0208 */
[----:B------:R-:W3:Y:S02]  /*7d90*/  LDL.LU.64 R8, [R1+0x150] ;  /* 0x0001500001087983 */ /* 0x000ee40000300a00 */
[----:B------:R-:W-:Y:S02]  /*7da0*/  IMAD.WIDE R26, R27, 0x4, R10 ;  /* 0x000000041b1a7825 */ /* 0x000fe400078e020a */
[----:B------:R-:W4:Y:S04]  /*7db0*/  @P2 LDG.E.EL R4, desc[UR6][R24.64] ;  /* 0x0000000618042981 */ /* 0x000f28000c2e1900 */
[----:B------:R-:W5:Y:S04]  /*7dc0*/  LDL.LU.64 R10, [R1+0x138] ;  /* 0x00013800010a7983 */ /* 0x000f680000300a00 */
[----:B------:R-:W2:Y:S04]  /*7dd0*/  @P2 LDG.E.EL R2, desc[UR6][R26.64] ;  /* 0x000000061a022981 */ /* 0x000ea8000c2e1900 */
[----:B------:R-:W2:Y:S01]  /*7de0*/  LDL R26, [R1+0x2a4] ;  /* 0x0002a400011a7983 */ /* 0x000ea20000100800 */
[----:B------:R-:W-:Y:S01]  /*7df0*/  IMAD.WIDE R18, R3, 0x4, R18 ;  /* 0x0000000403127825 */ /* 0x000fe200078e0212 */
[----:B0-----:R-:W-:-:S03]  /*7e00*/  CS2R R6, SRZ ;  /* 0x0000000000067805 */ /* 0x001fc6000001ff00 */
[----:B------:R-:W-:-:S04]  /*7e10*/  IMAD.WIDE R22, R3, 0x4, R22 ;  /* 0x0000000403167825 */ /* 0x000fc800078e0216 */
[----:B------:R-:W-:-:S04]  /*7e20*/  IMAD.WIDE R20, R3, 0x4, R20 ;  /* 0x0000000403147825 */ /* 0x000fc800078e0214 */
[----:B------:R-:W-:-:S04]  /*7e30*/  IMAD.WIDE R14, R3, 0x4, R14 ;  /* 0x00000004030e7825 */ /* 0x000fc800078e020e */
[----:B------:R-:W-:-:S04]  /*7e40*/  IMAD.WIDE R28, R3, 0x4, R28 ;  /* 0x00000004031c7825 */ /* 0x000fc800078e021c */
[----:B------:R-:W-:-:S04]  /*7e50*/  IMAD.WIDE R12, R3, 0x4, R12 ;  /* 0x00000004030c7825 */ /* 0x000fc800078e020c */
[----:B------:R-:W-:-:S04]  /*7e60*/  IMAD.WIDE R16, R3, 0x4, R16 ;  /* 0x0000000403107825 */ /* 0x000fc800078e0210 */
[C---:B---3--:R-:W-:Y:S01]  /*7e70*/  IMAD.WIDE R8, R3.reuse, 0x4, R8 ;  /* 0x0000000403087825 */ /* 0x048fe200078e0208 */
[----:B----4-:R0:W-:Y:S03]  /*7e80*/  STL [R1+0x4], R4 ;  /* 0x0000040401007387 */ /* 0x0101e60000100800 */
[----:B-----5:R-:W-:Y:S01]  /*7e90*/  IMAD.WIDE R10, R3, 0x4, R10 ;  /* 0x00000004030a7825 */ /* 0x020fe200078e020a */
[----:B0-----:R-:W3:Y:S03]  /*7ea0*/  LDL.LU R4, [R1+0x1f8] ;  /* 0x0001f80001047983 */ /* 0x001ee60000300800 */
[----:B------:R-:W-:Y:S01]  /*7eb0*/  IMAD.MOV.U32 R3, RZ, RZ, RZ ;  /* 0x000000ffff037224 */ /* 0x000fe200078e00ff */
[----:B------:R-:W4:Y:S04]  /*7ec0*/  LDL R27, [R1+0x3fc] ;  /* 0x0003fc00011b7983 */ /* 0x000f280000100800 */
[----:B------:R-:W5:Y:S01]  /*7ed0*/  LDL.LU R25, [R1+0x38] ;  /* 0x0000380001197983 */ /* 0x000f620000300800 */
[----:B--2---:R-:W-:-:S03]  /*7ee0*/  IMAD.WIDE R18, R26, 0x4, R18 ;  /* 0x000000041a127825 */ /* 0x004fc600078e0212 */
[----:B------:R0:W-:Y:S01]  /*7ef0*/  STL [R1], R2 ;  /* 0x0000000201007387 */ /* 0x0001e20000100800 */
[----:B------:R-:W-:-:S03]  /*7f00*/  IMAD.WIDE R22, R26, 0x4, R22 ;  /* 0x000000041a167825 */ /* 0x000fc600078e0216 */
[----:B------:R1:W2:Y:S01]  /*7f10*/  @P2 LDG.E.EL R7, desc[UR6][R18.64] ;  /* 0x0000000612072981 */ /* 0x0002a2000c2e1900 */
[----:B------:R-:W-:-:S03]  /*7f20*/  IMAD.WIDE R20, R26, 0x4, R20 ;  /* 0x000000041a147825 */ /* 0x000fc600078e0214 */
[----:B------:R-:W3:Y:S04]  /*7f30*/  @P2 LDG.E.EL R3, desc[UR6][R22.64] ;  /* 0x0000000616032981 */ /* 0x000ee8000c2e1900 */
[----:B0-----:R-:W5:Y:S04]  /*7f40*/  LDL R2, [R1+0x400] ;  /* 0x0004000001027983 */ /* 0x001f680000100800 */
[----:B------:R0:W-:Y:S01]  /*7f50*/  STL [R1+0x8], R5 ;  /* 0x0000080501007387 */ /* 0x0001e20000100800 */
[----:B------:R-:W-:-:S05]  /*7f60*/  IMAD.WIDE R16, R26, 0x4, R16 ;  /* 0x000000041a107825 */ /* 0x000fca00078e0210 */
[----:B------:R1:W4:Y:S01]  /*7f70*/  @P2 LDG.E.EL R6, desc[UR6][R16.64] ;  /* 0x0000000610062981 */ /* 0x000322000c2e1900 */
[----:B0-----:R-:W-:-:S06]  /*7f80*/  IMAD.MOV.U32 R5, RZ, RZ, RZ ;  /* 0x000000ffff057224 */ /* 0x001fcc00078e00ff */
[----:B------:R-:W4:Y:S01]  /*7f90*/  @P2 LDG.E.EL R5, desc[UR6][R20.64] ;  /* 0x0000000614052981 */ /* 0x000f22000c2e1900 */
[----:B------:R-:W-:Y:S02]  /*7fa0*/  IMAD.MOV.U32 R24, RZ, RZ, RZ ;  /* 0x000000ffff187224 */ /* 0x000fe400078e00ff */
[----:B------:R-:W-:Y:S01]  /*7fb0*/  IMAD.WIDE R14, R26, 0x4, R14 ;  /* 0x000000041a0e7825 */ /* 0x000fe200078e020e */
[----:B-1----:R-:W-:-:S04]  /*7fc0*/  CS2R R18, SRZ ;  /* 0x0000000000127805 */ /* 0x002fc8000001ff00 */
[----:B------:R0:W5:Y:S01]  /*7fd0*/  @P2 LDG.E.EL R24, desc[UR6][R14.64] ;  /* 0x000000060e182981 */ /* 0x000162000c2e1900 */
[----:B------:R-:W-:-:S04]  /*7fe0*/  IMAD.WIDE R16, R26, 0x4, R28 ;  /* 0x000000041a107825 */ /* 0x000fc800078e021c */
[----:B------:R-:W-:Y:S01]  /*7ff0*/  IMAD.WIDE R12, R26, 0x4, R12 ;  /* 0x000000041a0c7825 */ /* 0x000fe200078e020c */
[----:B0-----:R-:W-:-:S03]  /*8000*/  CS2R R14, SRZ ;  /* 0x00000000000e7805 */ /* 0x001fc6000001ff00 */
[----:B------:R-:W-:-:S03]  /*8010*/  IMAD.WIDE R8, R26, 0x4, R8 ;  /* 0x000000041a087825 */ /* 0x000fc600078e0208 */
[----:B------:R-:W5:Y:S04]  /*8020*/  @P2 LDG.E.EL R14, desc[UR6][R16.64] ;  /* 0x00000006100e2981 */ /* 0x000f68000c2e1900 */
[----:B------:R-:W5:Y:S04]  /*8030*/  @P2 LDG.E.EL R15, desc[UR6][R12.64] ;  /* 0x000000060c0f2981 */ /* 0x000f68000c2e1900 */
[----:B------:R0:W5:Y:S04]  /*8040*/  @P2 LDG.E.EL R18, desc[UR6][R8.64] ;  /* 0x0000000608122981 */ /* 0x000168000c2e1900 */
[----:B--2---:R1:W-:Y:S04]  /*8050*/  STL [R1+0x724], R7 ;  /* 0x0007240701007387 */ /* 0x0043e80000100800 */
[----:B-1----:R-:W2:Y:S04]  /*8060*/  LDL.LU R7, [R1+0x54] ;  /* 0x0000540001077983 */ /* 0x002ea80000300800 */
[----:B---3--:R1:W-:Y:S04]  /*8070*/  STL [R1+0x728], R3 ;  /* 0x0007280301007387 */ /* 0x0083e80000100800 */
[----:B-1----:R-:W3:Y:S04]  /*8080*/  LDL.LU R3, [R1+0x1c0] ;  /* 0x0001c00001037983 */ /* 0x002ee80000300800 */
[----:B----4-:R1:W-:Y:S04]  /*8090*/  STL [R1+0x72c], R5 ;  /* 0x00072c0501007387 */ /* 0x0103e80000100800 */
[----:B-1----:R-:W4:Y:S04]  /*80a0*/  LDL.LU R5, [R1+0x1e0] ;  /* 0x0001e00001057983 */ /* 0x002f280000300800 */
[----:B------:R1:W-:Y:S04]  /*80b0*/  STL [R1+0x730], R6 ;  /* 0x0007300601007387 */ /* 0x0003e80000100800 */
[----:B-1----:R-:W4:Y:S04]  /*80c0*/  LDL.LU R6, [R1+0x170] ;  /* 0x0001700001067983 */ /* 0x002f280000300800 */
[----:B------:R-:W4:Y:S04]  /*80d0*/  LDL.LU R20, [R1+0x34] ;  /* 0x0000340001147983 */ /* 0x000f280000300800 */
[----:B------:R-:W4:Y:S04]  /*80e0*/  LDL R21, [R1+0x408] ;  /* 0x0004080001157983 */ /* 0x000f280000100800 */
[----:B------:R-:W4:Y:S04]  /*80f0*/  LDL.LU R22, [R1+0x30] ;  /* 0x0000300001167983 */ /* 0x000f280000300800 */
[----:B------:R-:W4:Y:S04]  /*8100*/  LDL R23, [R1+0x414] ;  /* 0x0004140001177983 */ /* 0x000f280000100800 */
[----:B------:R-:W4:Y:S04]  /*8110*/  LDL.LU R28, [R1+0x4] ;  /* 0x00000400011c7983 */ /* 0x000f280000300800 */
[----:B------:R-:W4:Y:S04]  /*8120*/  LDL.LU R29, [R1] ;  /* 0x00000000011d7983 */ /* 0x000f280000300800 */
[----:B------:R-:W4:Y:S01]  /*8130*/  LDL.LU R16, [R1+0x3c] ;  /* 0x00003c0001107983 */ /* 0x000f220000300800 */
[----:B------:R-:W-:-:S03]  /*8140*/  IMAD.WIDE R10, R26, 0x4, R10 ;  /* 0x000000041a0a7825 */ /* 0x000fc600078e020a */
[----:B------:R-:W4:Y:S01]  /*8150*/  LDL.LU R17, [R1+0x8] ;  /* 0x0000080001117983 */ /* 0x000f220000300800 */
[----:B0-----:R-:W-:-:S03]  /*8160*/  SEL R8, R4, RZ, P2 ;  /* 0x000000ff04087207 */ /* 0x001fc60001000000 */
[----:B-----5:R-:W-:Y:S04]  /*8170*/  STL [R1+0x720], R14 ;  /* 0x0007200e01007387 */ /* 0x020fe80000100800 */
[----:B------:R-:W-:Y:S04]  /*8180*/  STL [R1+0x734], R15 ;  /* 0x0007340f01007387 */ /* 0x000fe80000100800 */
[----:B------:R0:W-:Y:S04]  /*8190*/  STL [R1+0x738], R18 ;  /* 0x0007381201007387 */ /* 0x0001e80000100800 */
[----:B------:R-:W5:Y:S04]  /*81a0*/  LDL.LU R26, [R1+0x48] ;  /* 0x00004800011a7983 */ /* 0x000f680000300800 */
[----:B------:R-:W5:Y:S04]  /*81b0*/  LDL R4, [R1+0x420] ;  /* 0x0004200001047983 */ /* 0x000f680000100800 */
[----:B0-----:R-:W5:Y:S04]  /*81c0*/  LDL.LU R18, [R1+0x44] ;  /* 0x0000440001127983 */ /* 0x001f680000300800 */
[----:B------:R-:W5:Y:S04]  /*81d0*/  LDL R15, [R1+0x418] ;  /* 0x00041800010f7983 */ /* 0x000f680000100800 */
[----:B------:R2:W5:Y:S02]  /*81e0*/  @P2 LDG.E.EL R19, desc[UR6][R10.64] ;  /* 0x000000060a132981 */ /* 0x000564000c2e1900 */
[----:B--2---:R-:W-:-:S02]  /*81f0*/  SEL R11, R7, RZ, P2 ;  /* 0x000000ff070b7207 */ /* 0x004fc40001000000 */
[----:B---3--:R-:W-:Y:S02]  /*8200*/  SEL R10, R3, RZ, P2 ;  /* 0x000000ff030a7207 */ /* 0x008fe40001000000 */
[----:B----4-:R-:W-:Y:S02]  /*8210*/  SEL R9, R5, RZ, P2 ;  /* 0x000000ff05097207 */ /* 0x010fe40001000000 */
[----:B------:R-:W-:Y:S02]  /*8220*/  ISETP.GE.AND P3, PT, R6, 0x80, PT ;  /* 0x000000800600780c */ /* 0x000fe40003f66270 */
[----:B------:R-:W2:Y:S04]  /*8230*/  LDL.LU R6, [R1+0x40] ;  /* 0x0000400001067983 */ /* 0x000ea80000300800 */
[----:B------:R-:W2:Y:S04]  /*8240*/  LDL R5, [R1+0x424] ;  /* 0x0004240001057983 */ /* 0x000ea80000100800 */
[----:B------:R-:W3:Y:S04]  /*8250*/  LDL.LU R3, [R1+0x2c] ;  /* 0x00002c0001037983 */ /* 0x000ee80000300800 */
[----:B------:R-:W3:Y:S01]  /*8260*/  LDL R7, [R1+0x42c] ;  /* 0x00042c0001077983 */ /* 0x000ee20000100800 */
[----:B------:R-:W-:-:S02]  /*8270*/  @P3 SEL R2, R9, R25, !P1 ;  /* 0x0000001909023207 */ /* 0x000fc40004800000 */
[----:B------:R-:W-:Y:S01]  /*8280*/  @P3 SEL R21, R10, R20, !P1 ;  /* 0x000000140a153207 */ /* 0x000fe20004800000 */
[----:B------:R-:W4:Y:S01]  /*8290*/  LDL.LU R14, [R1+0x28] ;  /* 0x00002800010e7983 */ /* 0x000f220000300800 */
[----:B------:R-:W-:-:S03]  /*82a0*/  @P3 SEL R23, R11, R22, !P1 ;  /* 0x000000160b173207 */ /* 0x000fc60004800000 */
[----:B------:R0:W-:Y:S01]  /*82b0*/  @P3 STL [R1+0x400], R2 ;  /* 0x0004000201003387 */ /* 0x0001e20000100800 */
[----:B------:R-:W-:-:S05]  /*82c0*/  @P3 SEL R27, R8, R16, !P1 ;  /* 0x00000010081b3207 */ /* 0x000fca0004800000 */
[----:B------:R1:W-:Y:S01]  /*82d0*/  @P3 STL [R1+0x3fc], R27 ;  /* 0x0003fc1b01003387 */ /* 0x0003e20000100800 */
[----:B------:R-:W-:-:S03]  /*82e0*/  SEL R8, R17, RZ, P2 ;  /* 0x000000ff11087207 */ /* 0x000fc60001000000 */
[----:B0-----:R-:W4:Y:S04]  /*82f0*/  LDL R2, [R1+0x428] ;  /* 0x0004280001027983 */ /* 0x001f280000100800 */
[----:B------:R-:W4:Y:S04]  /*8300*/  LDL R25, [R1+0x444] ;  /* 0x0004440001197983 */ /* 0x000f280000100800 */
[----:B-1----:R-:W4:Y:S04]  /*8310*/  LDL R27, [R1+0x438] ;  /* 0x00043800011b7983 */ /* 0x002f280000100800 */
[----:B------:R-:W4:Y:S04]  /*8320*/  LDL.LU R12, [R1+0x14] ;  /* 0x00001400010c7983 */ /* 0x000f280000300800 */
[----:B------:R-:W4:Y:S04]  /*8330*/  LDL R13, [R1+0x45c] ;  /* 0x00045c00010d7983 */ /* 0x000f280000100800 */
[----:B------:R0:W-:Y:S01]  /*8340*/  @P3 STL [R1+0x408], R21 ;  /* 0x0004081501003387 */ /* 0x0001e20000100800 */
[----:B------:R-:W-:-:S03]  /*8350*/  SEL R9, R28, RZ, P2 ;  /* 0x000000ff1c097207 */ /* 0x000fc60001000000 */
[----:B------:R-:W4:Y:S01]  /*8360*/  LDL.LU R20, [R1+0x10] ;  /* 0x0000100001147983 */ /* 0x000f220000300800 */
[----:B------:R-:W-:-:S03]  /*8370*/  SEL R11, R24, RZ, P2 ;  /* 0x000000ff180b7207 */ /* 0x000fc60001000000 */
[----:B------:R1:W-:Y:S01]  /*8380*/  @P3 STL [R1+0x414], R23 ;  /* 0x0004141701003387 */ /* 0x0003e20000100800 */
[----:B-----5:R-:W-:-:S03]  /*8390*/  @P3 SEL R4, R8, R26, !P1 ;  /* 0x0000001a08043207 */ /* 0x020fc60004800000 */
[----:B0-----:R-:W5:Y:S04]  /*83a0*/  LDL R21, [R1+0x460] ;  /* 0x0004600001157983 */ /* 0x001f680000100800 */
[----:B------:R-:W4:Y:S01]  /*83b0*/  LDL.LU R22, [R1+0xc] ;  /* 0x00000c0001167983 */ /* 0x000f220000300800 */
[----:B------:R-:W-:-:S03]  /*83c0*/  SEL R10, R29, RZ, P2 ;  /* 0x000000ff1d0a7207 */ /* 0x000fc60001000000 */
[----:B-1----:R-:W4:Y:S01]  /*83d0*/  LDL R23, [R1+0x464] ;  /* 0x0004640001177983 */ /* 0x002f220000100800 */
[----:B------:R-:W-:-:S03]  /*83e0*/  @P3 SEL R15, R9, R18, !P1 ;  /* 0x00000012090f3207 */ /* 0x000fc60004800000 */
[----:B------:R-:W4:Y:S04]  /*83f0*/  LDL R24, [R1+0x454] ;  /* 0x0004540001187983 */ /* 0x000f280000100800 */
[----:B------:R-:W4:Y:S04]  /*8400*/  LDL.LU R8, [R1+0x18] ;  /* 0x0000180001087983 */ /* 0x000f280000300800 */
[----:B------:R-:W4:Y:S04]  /*8410*/  LDL.64 R16, [R1+0x160] ;  /* 0x0001600001107983 */ /* 0x000f280000100a00 */
[----:B------:R-:W4:Y:S04]  /*8420*/  LDL.LU R26, [R1+0x8c] ;  /* 0x00008c00011a7983 */ /* 0x000f280000300800 */
[----:B------:R0:W-:Y:S04]  /*8430*/  @P3 STL [R1+0x420], R4 ;  /* 0x0004200401003387 */ /* 0x0001e80000100800 */
[----:B0-----:R-:W4:Y:S04]  /*8440*/  LDL.LU R4, [R1+0xf0] ;  /* 0x0000f00001047983 */ /* 0x001f280000300800 */
[----:B------:R-:W4:Y:S04]  /*8450*/  LDL.64 R28, [R1+0x168] ;  /* 0x00016800011c7983 */ /* 0x000f280000100a00 */
[----:B------:R-:W4:Y:S04]  /*8460*/  LDL.LU R18, [R1+0x738] ;  /* 0x0007380001127983 */ /* 0x000f280000300800 */
[----:B------:R0:W-:Y:S04]  /*8470*/  @P3 STL [R1+0x418], R15 ;  /* 0x0004180f01003387 */ /* 0x0001e80000100800 */
[----:B0-----:R-:W4:Y:S04]  /*8480*/  LDL.LU R15, [R1+0x734] ;  /* 0x00073400010f7983 */ /* 0x001f280000300800 */
[----:B------:R-:W4:Y:S01]  /*8490*/  LDL.LU R9, [R1+0x20] ;  /* 0x0000200001097983 */ /* 0x000f220000300800 */
[----:B--2---:R-:W-:-:S03]  /*84a0*/  @P3 SEL R5, R10, R6, !P1 ;  /* 0x000000060a053207 */ /* 0x004fc60004800000 */
[----:B------:R-:W2:Y:S04]  /*84b0*/  LDL.LU R6, [R1+0x730] ;  /* 0x0007300001067983 */ /* 0x000ea80000300800 */
[----:B------:R0:W-:Y:S01]  /*84c0*/  @P3 STL [R1+0x424], R5 ;  /* 0x0004240501003387 */ /* 0x0001e20000100800 */
[----:B---3--:R-:W-:-:S03]  /*84d0*/  @P3 SEL R7, R11, R3, !P1 ;  /* 0x000000030b073207 */ /* 0x008fc60004800000 */
[----:B0-----:R-:W3:Y:S04]  /*84e0*/  LDL.LU R5, [R1+0x72c] ;  /* 0x00072c0001057983 */ /* 0x001ee80000300800 */
[----:B------:R-:W2:Y:S04]  /*84f0*/  LDL R10, [R1+0x430] ;  /* 0x00043000010a7983 */ /* 0x000ea80000100800 */
[----:B------:R-:W2:Y:S04]  /*8500*/  LDL.LU R3, [R1+0x728] ;  /* 0x0007280001037983 */ /* 0x000ea80000300800 */
[----:B------:R0:W-:Y:S04]  /*8510*/  @P3 STL [R1+0x42c], R7 ;  /* 0x00042c0701003387 */ /* 0x0001e80000100800 */
[----:B0-----:R-:W2:Y:S04]  /*8520*/  LDL.LU R7, [R1+0x724] ;  /* 0x0007240001077983 */ /* 0x001ea80000300800 */
[----:B------:R-:W3:Y:S01]  /*8530*/  LDL.LU R11, [R1+0x24] ;  /* 0x00002400010b7983 */ /* 0x000ee20000300800 */
[----:B--2---:R-:W-:-:S04]  /*8540*/  SEL R7, R7, RZ, P2 ;  /* 0x000000ff07077207 */ /* 0x004fc80001000000 */
[----:B----4-:R-:W-:Y:S02]  /*8550*/  @P3 SEL R2, R7, R14, !P1 ;  /* 0x0000000e07023207 */ /* 0x010fe40004800000 */
[----:B------:R-:W2:Y:S04]  /*8560*/  LDL.LU R14, [R1+0x720] ;  /* 0x00072000010e7983 */ /* 0x000ea80000300800 */
[----:B------:R0:W-:Y:S04]  /*8570*/  @P3 STL [R1+0x428], R2 ;  /* 0x0004280201003387 */ /* 0x0001e80000100800 */
[----:B0-----:R-:W4:Y:S01]  /*8580*/  LDL.LU R2, [R1+0x71c] ;  /* 0x00071c0001027983 */ /* 0x001f220000300800 */
[----:B------:R-:W-:-:S02]  /*8590*/  SEL R6, R6, RZ, P2 ;  /* 0x000000ff06067207 */ /* 0x000fc40001000000 */
[----:B------:R-:W-:Y:S02]  /*85a0*/  SEL R3, R3, RZ, P2 ;  /* 0x000000ff03037207 */ /* 0x000fe40001000000 */
[----:B---3--:R-:W-:Y:S02]  /*85b0*/  SEL R5, R5, RZ, P2 ;  /* 0x000000ff05057207 */ /* 0x008fe40001000000 */
[----:B------:R-:W-:Y:S02]  /*85c0*/  @P3 SEL R10, R3, R11, !P1 ;  /* 0x0000000b030a3207 */ /* 0x000fe40004800000 */
[----:B------:R-:W-:Y:S02]  /*85d0*/  @P3 SEL R27, R5, R9, !P1 ;  /* 0x00000009051b3207 */ /* 0x000fe40004800000 */
[----:B----4-:R-:W-:Y:S02]  /*85e0*/  @P3 SEL R25, R6, R2, !P1 ;  /* 0x0000000206193207 */ /* 0x010fe40004800000 */
[----:B------:R-:W3:Y:S01]  /*85f0*/  LDL.LU R2, [R1+0x718] ;  /* 0x0007180001027983 */ /* 0x000ee20000300800 */
[----:B--2---:R-:W-:-:S03]  /*8600*/  SEL R3, R14, RZ, P2 ;  /* 0x000000ff0e037207 */ /* 0x004fc60001000000 */
[----:B------:R-:W-:Y:S01]  /*8610*/  @P3 STL [R1+0x430], R10 ;  /* 0x0004300a01003387 */ /* 0x000fe20000100800 */
[----:B------:R-:W-:-:S03]  /*8620*/  SEL R6, R18, RZ, P2 ;  /* 0x000000ff12067207 */ /* 0x000fc60001000000 */
[----:B------:R0:W-:Y:S01]  /*8630*/  @P3 STL [R1+0x438], R27 ;  /* 0x0004381b01003387 */ /* 0x0001e20000100800 */
[----:B------:R-:W-:Y:S02]  /*8640*/  SEL R5, R15, RZ, P2 ;  /* 0x000000ff0f057207 */ /* 0x000fe40001000000 */
[----:B------:R-:W-:Y:S02]  /*8650*/  @P3 SEL R24, R3, R8, !P1 ;  /* 0x0000000803183207 */ /* 0x000fe40004800000 */
[----:B-----5:R-:W-:Y:S01]  /*8660*/  @P3 SEL R21, R6, R20, !P1 ;  /* 0x0000001406153207 */ /* 0x020fe20004800000 */
[----:B0-----:R-:W2:Y:S04]  /*8670*/  LDL.LU R27, [R1+0x258] ;  /* 0x00025800011b7983 */ /* 0x001ea80000300800 */
[----:B------:R0:W-:Y:S01]  /*8680*/  @P3 STL [R1+0x444], R25 ;  /* 0x0004441901003387 */ /* 0x0001e20000100800 */
[----:B------:R-:W-:-:S02]  /*8690*/  SEL R7, R19, RZ, P2 ;  /* 0x000000ff13077207 */ /* 0x000fc40001000000 */
[----:B------:R-:W-:Y:S01]  /*86a0*/  @P3 SEL R13, R5, R12, !P1 ;  /* 0x0000000c050d3207 */ /* 0x000fe20004800000 */
[----:B0-----:R-:W4:Y:S01]  /*86b0*/  LDL.LU R25, [R1+0x200] ;  /* 0x0002000001197983 */ /* 0x001f220000300800 */
[----:B------:R-:W-:-:S03]  /*86c0*/  @P3 SEL R23, R7, R22, !P1 ;  /* 0x0000001607173207 */ /* 0x000fc60004800000 */
[----:B------:R-:W-:Y:S04]  /*86d0*/  @P3 STL [R1+0x454], R24 ;  /* 0x0004541801003387 */ /* 0x000fe80000100800 */
[----:B------:R0:W-:Y:S04]  /*86e0*/  @P3 STL [R1+0x460], R21 ;  /* 0x0004601501003387 */ /* 0x0001e80000100800 */
[----:B------:R1:W-:Y:S04]  /*86f0*/  @P3 STL [R1+0x45c], R13 ;  /* 0x00045c0d01003387 */ /* 0x0003e80000100800 */
[----:B0-----:R-:W5:Y:S04]  /*8700*/  LDL.LU R21, [R1+0x248] ;  /* 0x0002480001157983 */ /* 0x001f680000300800 */
[----:B------:R-:W5:Y:S04]  /*8710*/  LDL.LU R22, [R1+0x1ec] ;  /* 0x0001ec0001167983 */ /* 0x000f680000300800 */
[----:B------:R0:W-:Y:S01]  /*8720*/  @P3 STL [R1+0x464], R23 ;  /* 0x0004641701003387 */ /* 0x0001e20000100800 */
[----:B------:R-:W-:-:S05]  /*8730*/  IADD3 R7, P3, R16, R26, RZ ;  /* 0x0000001a10077210 */ /* 0x000fca0007f7e0ff */
[----:B------:R-:W-:Y:S01]  /*8740*/  IMAD.X R8, R17, 0x1, R4, P3 ;  /* 0x0000000111087824 */ /* 0x000fe200018e0604 */
[----:B------:R-:W-:Y:S02]  /*8750*/  IADD3 R3, P3, R28, R26, RZ ;  /* 0x0000001a1c037210 */ /* 0x000fe40007f7e0ff */
[----:B---3--:R-:W-:-:S04]  /*8760*/  LOP3.LUT R2, R2, 0xfffffdff, RZ, 0xc0, !PT ;  /* 0xfffffdff02027812 */ /* 0x008fc800078ec0ff */
[----:B------:R-:W-:-:S05]  /*8770*/  @P1 LOP3.LUT R2, R2, 0x200, RZ, 0xfc, !PT ;  /* 0x0000020002021812 */ /* 0x000fca00078efcff */
[----:B------:R3:W-:Y:S04]  /*8780*/  STL [R1+0x6f4], R2 ;  /* 0x0006f40201007387 */ /* 0x0007e80000100800 */
[----:B-1----:R-:W5:Y:S04]  /*8790*/  LDL.LU R13, [R1+0x24c] ;  /* 0x00024c00010d7983 */ /* 0x002f680000300800 */
[----:B------:R-:W5:Y:S04]  /*87a0*/  LDL.LU R28, [R1+0x1f0] ;  /* 0x0001f000011c7983 */ /* 0x000f680000300800 */
[----:B------:R-:W5:Y:S04]  /*87b0*/  LDL.LU R19, [R1+0x250] ;  /* 0x0002500001137983 */ /* 0x000f680000300800 */
[----:B------:R-:W5:Y:S01]  /*87c0*/  LDL.LU R14, [R1+0x1f4] ;  /* 0x0001f400010e7983 */ /* 0x000f620000300800 */
[C---:B------:R-:W-:Y:S01]  /*87d0*/  IMAD.SHL.U32 R6, R7.reuse, 0x4, RZ ;  /* 0x0000000407067824 */ /* 0x040fe200078e00ff */
[----:B------:R-:W-:Y:S01]  /*87e0*/  SHF.L.U64.HI R7, R7, 0x2, R8 ;  /* 0x0000000207077819 */ /* 0x000fe20000010208 */
[----:B------:R-:W-:-:S03]  /*87f0*/  IMAD.X R5, R29, 0x1, R4, P3 ;  /* 0x000000011d057824 */ /* 0x000fc600018e0604 */
[----:B------:R-:W-:-:S04]  /*8800*/  IADD3 R10, P3, R6, UR8, RZ ;  /* 0x00000008060a7c10 */ /* 0x000fc8000ff7e0ff */
[----:B------:R-:W-:Y:S01]  /*8810*/  IADD3.X R11, R7, UR9, RZ, P3, !PT ;  /* 0x00000009070b7c10 */ /* 0x000fe20009ffe4ff */
[----:B------:R-:W-:Y:S01]  /*8820*/  STL.64 [R1+0x710], R6 ;  /* 0x0007100601007387 */ /* 0x000fe20000100a00 */
[----:B0-----:R-:W-:-:S03]  /*8830*/  IMAD.SHL.U32 R23, R3, 0x4, RZ ;  /* 0x0000000403177824 */ /* 0x001fc600078e00ff */
[----:B------:R-:W-:Y:S01]  /*8840*/  STL.64 [R1+0x18], R10 ;  /* 0x0000180a01007387 */ /* 0x000fe20000100a00 */
[----:B------:R-:W-:-:S03]  /*8850*/  SHF.L.U64.HI R17, R3, 0x2, R5 ;  /* 0x0000000203117819 */ /* 0x000fc60000010205 */
[----:B------:R-:W5:Y:S01]  /*8860*/  LDL.LU R18, [R1+0x204] ;  /* 0x0002040001127983 */ /* 0x000f620000300800 */
[----:B------:R-:W-:Y:S01]  /*8870*/  IADD3 R4, P3, R23, UR8, RZ ;  /* 0x0000000817047c10 */ /* 0x000fe2000ff7e0ff */
[C---:B----4-:R-:W-:Y:S02]  /*8880*/  IMAD.SHL.U32 R26, R25.reuse, 0x4, RZ ;  /* 0x00000004191a7824 */ /* 0x050fe400078e00ff */
[----:B------:R-:W4:Y:S01]  /*8890*/  LDL.LU R20, [R1+0x1cc] ;  /* 0x0001cc0001147983 */ /* 0x000f220000300800 */
[----:B------:R-:W-:Y:S02]  /*88a0*/  LOP3.LUT P1, RZ, R2, 0x10, RZ, 0xc0, !PT ;  /* 0x0000001002ff7812 */ /* 0x000fe4000782c0ff */
[----:B------:R-:W-:Y:S01]  /*88b0*/  IADD3.X R5, R17, UR9, RZ, P3, !PT ;  /* 0x0000000911057c10 */ /* 0x000fe20009ffe4ff */
[----:B------:R-:W-:Y:S01]  /*88c0*/  IMAD.MOV.U32 R24, RZ, RZ, R0 ;  /* 0x000000ffff187224 */ /* 0x000fe200078e0000 */
[----:B--2---:R-:W-:Y:S01]  /*88d0*/  SHF.L.U64.HI R25, R25, 0x2, R27 ;  /* 0x0000000219197819 */ /* 0x004fe2000001021b */
[----:B------:R-:W2:Y:S01]  /*88e0*/  LDL.LU R16, [R1+0x214] ;  /* 0x0002140001107983 */ /* 0x000ea20000300800 */
[----:B---3--:R-:W-:Y:S01]  /*88f0*/  IADD3 R2, P3, R26, UR8, RZ ;  /* 0x000000081a027c10 */ /* 0x008fe2000ff7e0ff */
[----:B-----5:R-:W-:-:S02]  /*8900*/  IMAD.SHL.U32 R27, R22, 0x4, RZ ;  /* 0x00000004161b7824 */ /* 0x020fc400078e00ff */
[----:B------:R-:W2:Y:S01]  /*8910*/  LDL.LU R0, [R1+0x1d8] ;  /* 0x0001d80001007983 */ /* 0x000ea20000300800 */
[----:B------:R-:W-:Y:S02]  /*8920*/  IADD3.X R3, R25, UR9, RZ, P3, !PT ;  /* 0x0000000919037c10 */ /* 0x000fe40009ffe4ff */
[----:B------:R-:W-:-:S03]  /*8930*/  SHF.L.U64.HI R12, R22, 0x2, R21 ;  /* 0x00000002160c7819 */ /* 0x000fc60000010215 */
[----:B------:R0:W-:Y:S04]  /*8940*/  STL.64 [R1+0x80], R2 ;  /* 0x0000800201007387 */ /* 0x0001e80000100a00 */
[----:B------:R-:W3:Y:S04]  /*8950*/  LDL.LU R21, [R1+0x220] ;  /* 0x0002200001157983 */ /* 0x000ee80000300800 */
[----:B------:R-:W5:Y:S01]  /*8960*/  LDL.LU R22, [R1+0x1dc] ;  /* 0x0001dc0001167983 */ /* 0x000f620000300800 */
[----:B0-----:R-:W-:-:S03]  /*8970*/  IADD3 R2, P3, R27, UR8, RZ ;  /* 0x000000081b027c10 */ /* 0x001fc6000ff7e0ff */
[----:B------:R-:W-:Y:S01]  /*8980*/  STL.64 [R1+0x6f8], R26 ;  /* 0x0006f81a01007387 */ /* 0x000fe20000100a00 */
[----:B------:R-:W-:-:S03]  /*8990*/  IADD3.X R3, R12, UR9, RZ, P3, !PT ;  /* 0x000000090c037c10 */ /* 0x000fc60009ffe4ff */
[----:B------:R-:W2:Y:S04]  /*89a0*/  LDL.LU R10, [R1+0xf8] ;  /* 0x0000f800010a7983 */ /* 0x000ea80000300800 */
[----:B------:R-:W2:Y:S04]  /*89b0*/  LDL.LU R15, [R1+0xf4] ;  /* 0x0000f400010f7983 */ /* 0x000ea80000300800 */
[----:B------:R-:W2:Y:S04]  /*89c0*/  LDL.LU R11, [R1+0xfc] ;  /* 0x0000fc00010b7983 */ /* 0x000ea80000300800 */
[----:B------:R0:W-:Y:S04]  /*89d0*/  STL.64 [R1+0xa0], R2 ;  /* 0x0000a00201007387 */ /* 0x0001e80000100a00 */
[----:B------:R-:W3:Y:S04]  /*89e0*/  LDL.LU R9, [R1+0x228] ;  /* 0x0002280001097983 */ /* 0x000ee80000300800 */
[----:B------:R-:W3:Y:S01]  /*89f0*/  LDL.LU R6, [R1+0x178] ;  /* 0x0001780001067983 */ /* 0x000ee20000300800 */
[C---:B------:R-:W-:Y:S01]  /*8a00*/  IMAD.SHL.U32 R29, R28.reuse, 0x4, RZ ;  /* 0x000000041c1d7824 */ /* 0x040fe200078e00ff */
[----:B------:R-:W-:-:S04]  /*8a10*/  SHF.L.U64.HI R13, R28, 0x2, R13 ;  /* 0x000000021c0d7819 */ /* 0x000fc8000001020d */
[----:B0-----:R-:W-:-:S04]  /*8a20*/  IADD3 R2, P3, R29, UR8, RZ ;  /* 0x000000081d027c10 */ /* 0x001fc8000ff7e0ff */
[----:B------:R-:W-:Y:S01]  /*8a30*/  IADD3.X R3, R13, UR9, RZ, P3, !PT ;  /* 0x000000090d037c10 */ /* 0x000fe20009ffe4ff */
[----:B------:R-:W-:Y:S01]  /*8a40*/  IMAD.SHL.U32 R28, R14, 0x4, RZ ;  /* 0x000000040e1c7824 */ /* 0x000fe200078e00ff */
[----:B------:R0:W-:Y:S04]  /*8a50*/  STL.64 [R1+0x700], R12 ;  /* 0x0007000c01007387 */ /* 0x0001e80000100a00 */
[----:B------:R1:W-:Y:S04]  /*8a60*/  STL.64 [R1+0xb8], R2 ;  /* 0x0000b80201007387 */ /* 0x0003e80000100a00 */
[----:B0-----:R-:W3:Y:S04]  /*8a70*/  LDL.LU.64 R12, [R1+0x168] ;  /* 0x00016800010c7983 */ /* 0x001ee80000300a00 */
[----:B------:R-:W3:Y:S01]  /*8a80*/  LDL.LU R7, [R1+0x238] ;  /* 0x0002380001077983 */ /* 0x000ee20000300800 */
[----:B-1----:R-:W-:-:S03]  /*8a90*/  IADD3 R2, P3, R28, UR8, RZ ;  /* 0x000000081c027c10 */ /* 0x002fc6000ff7e0ff */
[----:B------:R0:W-:Y:S04]  /*8aa0*/  STL.64 [R1+0x708], R28 ;  /* 0x0007081c01007387 */ /* 0x0001e80000100a00 */
[----:B0-----:R-:W3:Y:S01]  /*8ab0*/  LDL.LU.64 R28, [R1+0x160] ;  /* 0x00016000011c7983 */ /* 0x001ee20000300a00 */
[----:B------:R-:W-:Y:S01]  /*8ac0*/  SHF.L.U64.HI R14, R14, 0x2, R19 ;  /* 0x000000020e0e7819 */ /* 0x000fe20000010213 */
[----:B------:R-:W-:Y:S02]  /*8ad0*/  IMAD.MOV.U32 R26, RZ, RZ, R4 ;  /* 0x000000ffff1a7224 */ /* 0x000fe400078e0004 */
[C---:B----4-:R-:W-:Y:S01]  /*8ae0*/  IMAD.SHL.U32 R4, R20.reuse, 0x4, RZ ;  /* 0x0000000414047824 */ /* 0x050fe200078e00ff */
[----:B------:R-:W-:Y:S02]  /*8af0*/  IADD3.X R3, R14, UR9, RZ, P3, !PT ;  /* 0x000000090e037c10 */ /* 0x000fe40009ffe4ff */
[----:B------:R-:W-:-:S03]  /*8b00*/  SHF.L.U64.HI R20, R20, 0x2, R18 ;  /* 0x0000000214147819 */ /* 0x000fc60000010212 */
[----:B------:R0:W-:Y:S02]  /*8b10*/  STL.64 [R1+0xc8], R2 ;  /* 0x0000c80201007387 */ /* 0x0001e40000100a00 */
[----:B0-----:R-:W-:-:S04]  /*8b20*/  IADD3 R2, P3, R4, UR8, RZ ;  /* 0x0000000804027c10 */ /* 0x001fc8000ff7e0ff */
[----:B------:R-:W-:-:S05]  /*8b30*/  IADD3.X R3, R20, UR9, RZ, P3, !PT ;  /* 0x0000000914037c10 */ /* 0x000fca0009ffe4ff */
[----:B------:R0:W-:Y:S01]  /*8b40*/  STL.64 [R1+0xd8], R2 ;  /* 0x0000d80201007387 */ /* 0x0001e20000100a00 */
[----:B------:R-:W-:Y:S01]  /*8b50*/  IMAD.MOV.U32 R27, RZ, RZ, R5 ;  /* 0x000000ffff1b7224 */ /* 0x000fe200078e0005 */
[C---:B--2---:R-:W-:Y:S01]  /*8b60*/  SHF.L.U64.HI R5, R0.reuse, 0x2, R16 ;  /* 0x0000000200057819 */ /* 0x044fe20000010210 */
[----:B0-----:R-:W-:-:S05]  /*8b70*/  IMAD.SHL.U32 R2, R0, 0x4, RZ ;  /* 0x0000000400027824 */ /* 0x001fca00078e00ff */
[----:B------:R-:W-:Y:S01]  /*8b80*/  IADD3 R18, P3, R2, UR8, RZ ;  /* 0x0000000802127c10 */ /* 0x000fe2000ff7e0ff */
[----:B-----5:R-:W-:-:S03]  /*8b90*/  IMAD.SHL.U32 R0, R22, 0x4, RZ ;  /* 0x0000000416007824 */ /* 0x020fc600078e00ff */
[----:B------:R-:W-:Y:S02]  /*8ba0*/  IADD3.X R19, R5, UR9, RZ, P3, !PT ;  /* 0x0000000905137c10 */ /* 0x000fe40009ffe4ff */
[----:B---3--:R-:W-:-:S03]  /*8bb0*/  SHF.L.U64.HI R3, R22, 0x2, R21 ;  /* 0x0000000216037819 */ /* 0x008fc60000010215 */
[----:B------:R0:W-:Y:S02]  /*8bc0*/  STL.64 [R1+0xe0], R18 ;  /* 0x0000e01201007387 */ /* 0x0001e40000100a00 */
[----:B0-----:R-:W-:-:S04]  /*8bd0*/  IADD3 R18, P3, R0, UR8, RZ ;  /* 0x0000000800127c10 */ /* 0x001fc8000ff7e0ff */
[----:B------:R-:W-:Y:S01]  /*8be0*/  IADD3.X R19, R3, UR9, RZ, P3, !PT ;  /* 0x0000000903137c10 */ /* 0x000fe20009ffe4ff */
[----:B------:R-:W-:-:S04]  /*8bf0*/  ULDC.64 UR8, c[0x0][0x240] ;  /* 0x0000900000087ab9 */ /* 0x000fc80000000a00 */
[----:B------:R0:W-:Y:S02]  /*8c00*/  STL.64 [R1+0xe8], R18 ;  /* 0x0000e81201007387 */ /* 0x0001e40000100a00 */
[----:B0-----:R-:W-:-:S05]  /*8c10*/  IADD3 R18, P3, R28, R24, RZ ;  /* 0x000000181c127210 */ /* 0x001fca0007f7e0ff */
[----:B------:R-:W-:Y:S01]  /*8c20*/  IMAD.X R19, R29, 0x1, R10, P3 ;  /* 0x000000011d137824 */ /* 0x000fe200018e060a */
[----:B------:R-:W-:-:S05]  /*8c30*/  IADD3 R21, P3, R28, R15, RZ ;  /* 0x0000000f1c157210 */ /* 0x000fca0007f7e0ff */
[----:B------:R-:W-:Y:S01]  /*8c40*/  IMAD.X R22, R29, 0x1, R11, P3 ;  /* 0x000000011d167824 */ /* 0x000fe200018e060b */
[----:B------:R-:W-:-:S05]  /*8c50*/  IADD3 R16, P3, R12, R24, RZ ;  /* 0x000000180c107210 */ /* 0x000fca0007f7e0ff */
[----:B------:R-:W-:Y:S01]  /*8c60*/  IMAD.X R10, R13, 0x1, R10, P3 ;  /* 0x000000010d0a7824 */ /* 0x000fe200018e060a */
[----:B------:R-:W-:-:S05]  /*8c70*/  IADD3 R15, P3, R12, R15, RZ ;  /* 0x0000000f0c0f7210 */ /* 0x000fca0007f7e0ff */
[----:B------:R-:W-:Y:S01]  /*8c80*/  IMAD.X R11, R13, 0x1, R11, P3 ;  /* 0x000000010d0b7824 */ /* 0x000fe200018e060b */
[----:B------:R-:W-:-:S04]  /*8c90*/  IADD3 R8, P3, R9, UR12, RZ ;  /* 0x0000000c09087c10 */ /* 0x000fc8000ff7e0ff */
[----:B------:R-:W-:-:S05]  /*8ca0*/  IADD3.X R9, R6, UR13, RZ, P3, !PT ;  /* 0x0000000d06097c10 */ /* 0x000fca0009ffe4ff */
[----:B------:R0:W-:Y:S04]  /*8cb0*/  STL.64 [R1+0x6d0], R8 ;  /* 0x0006d00801007387 */ /* 0x0001e80000100a00 */
[----:B0-----:R-:W2:Y:S04]  /*8cc0*/  LDL.LU R8, [R1+0x17c] ;  /* 0x00017c0001087983 */ /* 0x001ea80000300800 */
[----:B------:R-:W3:Y:S01]  /*8cd0*/  LDL.LU R9, [R1+0x224] ;  /* 0x0002240001097983 */ /* 0x000ee20000300800 */
[----:B------:R-:W-:-:S04]  /*8ce0*/  IADD3 R6, P3, R7, UR8, RZ ;  /* 0x0000000807067c10 */ /* 0x000fc8000ff7e0ff */
[----:B--2---:R-:W-:Y:S02]  /*8cf0*/  IADD3.X R7, R8, UR9, RZ, P3, !PT ;  /* 0x0000000908077c10 */ /* 0x004fe40009ffe4ff */
[----:B---3--:R-:W-:-:S03]  /*8d00*/  IADD3 R8, P3, R9, UR8, RZ ;  /* 0x0000000809087c10 */ /* 0x008fc6000ff7e0ff */
[----:B------:R0:W-:Y:S04]  /*8d10*/  STL.64 [R1+0x178], R6 ;  /* 0x0001780601007387 */ /* 0x0001e80000100a00 */
[----:B0-----:R-:W2:Y:S04]  /*8d20*/  LDL.LU.64 R6, [R1+0x710] ;  /* 0x0007100001067983 */ /* 0x001ea80000300a00 */
[----:B------:R-:W3:Y:S01]  /*8d30*/  LDL.LU R9, [R1+0x174] ;  /* 0x0001740001097983 */ /* 0x000ee20000300800 */
[----:B------:R-:W-:Y:S02]  /*8d40*/  SHF.L.U64.HI R19, R18, 0x2, R19 ;  /* 0x0000000212137819 */ /* 0x000fe40000010213 */
[----:B---3--:R-:W-:-:S05]  /*8d50*/  IADD3.X R9, R9, UR9, RZ, P3, !PT ;  /* 0x0000000909097c10 */ /* 0x008fca0009ffe4ff */
[----:B------:R2:W-:Y:S02]  /*8d60*/  STL.64 [R1+0x268], R8 ;  /* 0x0002680801007387 */ /* 0x0005e40000100a00 */
[----:B--2---:R-:W-:-:S04]  /*8d70*/  IADD3 R8, P3, R6, UR4, RZ ;  /* 0x0000000406087c10 */ /* 0x004fc8000ff7e0ff */
[----:B------:R-:W-:-:S05]  /*8d80*/  IADD3.X R9, R7, UR5, RZ, P3, !PT ;  /* 0x0000000507097c10 */ /* 0x000fca0009ffe4ff */
[----:B------:R0:W-:Y:S02]  /*8d90*/  STL.64 [R1+0x8], R8 ;  /* 0x0000080801007387 */ /* 0x0001e40000100a00 */
[----:B0-----:R-:W-:-:S04]  /*8da0*/  IADD3 R8, P3, R6, UR10, RZ ;  /* 0x0000000a06087c10 */ /* 0x001fc8000ff7e0ff */
[----:B------:R-:W-:Y:S02]  /*8db0*/  IADD3.X R9, R7, UR11, RZ, P3, !PT ;  /* 0x0000000b07097c10 */ /* 0x000fe40009ffe4ff */
[----:B------:R-:W-:-:S04]  /*8dc0*/  IADD3 R6, P3, R6, UR12, RZ ;  /* 0x0000000c06067c10 */ /* 0x000fc8000ff7e0ff */
[----:B------:R-:W-:-:S05]  /*8dd0*/  IADD3.X R7, R7, UR13, RZ, P3, !PT ;  /* 0x0000000d07077c10 */ /* 0x000fca0009ffe4ff */
[----:B------:R0:W-:Y:S02]  /*8de0*/  STL.64 [R1+0x6d8], R6 ;  /* 0x0006d80601007387 */ /* 0x0001e40000100a00 */
[----:B0-----:R-:W-:Y:S02]  /*8df0*/  IMAD.MOV.U32 R7, RZ, RZ, R24 ;  /* 0x000000ffff077224 */ /* 0x001fe400078e0018 */
[----:B------:R-:W-:Y:S02]  /*8e00*/  IMAD.SHL.U32 R24, R18, 0x4, RZ ;  /* 0x0000000412187824 */ /* 0x000fe400078e00ff */
[----:B------:R-:W-:-:S03]  /*8e10*/  IMAD.MOV.U32 R18, RZ, RZ, R7 ;  /* 0x000000ffff127224 */ /* 0x000fc600078e0007 */
[----:B------:R-:W-:Y:S01]  /*8e20*/  IADD3 R6, P3, R24, UR4, RZ ;  /* 0x0000000418067c10 */ /* 0x000fe2000ff7e0ff */
[----:B------:R-:W-:-:S04]  /*8e30*/  IMAD.MOV.U32 R24, RZ, RZ, R18 ;  /* 0x000000ffff187224 */ /* 0x000fc800078e0012 */
[----:B------:R-:W-:Y:S01]  /*8e40*/  IMAD.IADD R18, R28, 0x1, R24 ;  /* 0x000000011c127824 */ /* 0x000fe200078e0218 */
[----:B------:R-:W-:Y:S01]  /*8e50*/  IADD3.X R7, R19, UR5, RZ, P3, !PT ;  /* 0x0000000513077c10 */ /* 0x000fe20009ffe4ff */
[----:B------:R-:W2:Y:S02]  /*8e60*/  LDL.LU.64 R28, [R1+0x708] ;  /* 0x00070800011c7983 */ /* 0x000ea40000300a00 */
[----:B------:R-:W-:Y:S02]  /*8e70*/  IMAD.SHL.U32 R18, R18, 0x4, RZ ;  /* 0x0000000412127824 */ /* 0x000fe400078e00ff */
[----:B------:R0:W-:Y:S03]  /*8e80*/  STL.64 [R1+0x100], R6 ;  /* 0x0001000601007387 */ /* 0x0001e60000100a00 */
[----:B0-----:R-:W-:-:S04]  /*8e90*/  IADD3 R6, P3, R18, UR14, RZ ;  /* 0x0000000e12067c10 */ /* 0x001fc8000ff7e0ff */
[----:B------:R-:W-:-:S05]  /*8ea0*/  IADD3.X R7, R19, UR15, RZ, P3, !PT ;  /* 0x0000000f13077c10 */ /* 0x000fca0009ffe4ff */
[----:B------:R0:W-:Y:S02]  /*8eb0*/  STL.64 [R1+0x120], R6 ;  /* 0x0001200601007387 */ /* 0x0001e40000100a00 */
[----:B0-----:R-:W-:-:S04]  /*8ec0*/  IADD3 R6, P3, R18, UR18, RZ ;  /* 0x0000001212067c10 */ /* 0x001fc8000ff7e0ff */
[----:B------:R-:W-:-:S05]  /*8ed0*/  IADD3.X R7, R19, UR19, RZ, P3, !PT ;  /* 0x0000001313077c10 */ /* 0x000fca0009ffe4ff */
[----:B------:R0:W-:Y:S02]  /*8ee0*/  STL.64 [R1+0x130], R6 ;  /* 0x0001300601007387 */ /* 0x0001e40000100a00 */
[----:B0-----:R-:W-:Y:S01]  /*8ef0*/  IMAD.MOV.U32 R6, RZ, RZ, R8 ;  /* 0x000000ffff067224 */ /* 0x001fe200078e0008 */
[----:B------:R-:W-:Y:S01]  /*8f00*/  IADD3 R8, P3, R18, UR8, RZ ;  /* 0x0000000812087c10 */ /* 0x000fe2000ff7e0ff */
[----:B------:R-:W-:Y:S02]  /*8f10*/  IMAD.MOV.U32 R7, RZ, RZ, R9 ;  /* 0x000000ffff077224 */ /* 0x000fe400078e0009 */
[C---:B------:R-:W-:Y:S01]  /*8f20*/  IMAD.SHL.U32 R18, R21.reuse, 0x4, RZ ;  /* 0x0000000415127824 */ /* 0x040fe200078e00ff */
[----:B------:R-:W-:Y:S02]  /*8f30*/  IADD3.X R9, R19, UR9, RZ, P3, !PT ;  /* 0x0000000913097c10 */ /* 0x000fe40009ffe4ff */
[----:B------:R-:W-:-:S03]  /*8f40*/  SHF.L.U64.HI R19, R21, 0x2, R22 ;  /* 0x0000000215137819 */ /* 0x000fc60000010216 */
        /* <DEDUP_REMOVED lines=12> */
[----:B------:R0:W-:Y:S01]  /*9010*/  STL.64 [R1+0x260], R8 ;  /* 0x0002600801007387 */ /* 0x0001e20000100a00 */
[----:B------:R-:W-:Y:S02]  /*9020*/  IMAD.MOV.U32 R18, RZ, RZ, R26 ;  /* 0x000000ffff127224 */ /* 0x000fe400078e001a */
[----:B------:R-:W-:Y:S01]  /*9030*/  IMAD.MOV.U32 R19, RZ, RZ, R27 ;  /* 0x000000ffff137224 */ /* 0x000fe200078e001b */
[----:B0-----:R-:W-:-:S04]  /*9040*/  IADD3 R8, P3, R23, UR4, RZ ;  /* 0x0000000417087c10 */ /* 0x001fc8000ff7e0ff */
[----:B------:R-:W-:Y:S02]  /*9050*/  IADD3.X R9, R17, UR5, RZ, P3, !PT ;  /* 0x0000000511097c10 */ /* 0x000fe40009ffe4ff */
[----:B------:R-:W-:-:S04]  /*9060*/  IADD3 R26, P3, R23, UR10, RZ ;  /* 0x0000000a171a7c10 */ /* 0x000fc8000ff7e0ff */
[----:B------:R-:W-:-:S05]  /*9070*/  IADD3.X R27, R17, UR11, RZ, P3, !PT ;  /* 0x0000000b111b7c10 */ /* 0x000fca0009ffe4ff */
[----:B------:R0:W-:Y:S01]  /*9080*/  STL.64 [R1], R26 ;  /* 0x0000001a01007387 */ /* 0x0001e20000100a00 */
[----:B------:R-:W-:Y:S01]  /*9090*/  IMAD.MOV.U32 R22, RZ, RZ, R12 ;  /* 0x000000ffff167224 */ /* 0x000fe200078e000c */
[----:B0-----:R-:W-:Y:S01]  /*90a0*/  IADD3 R26, P3, R23, UR12, RZ ;  /* 0x0000000c171a7c10 */ /* 0x001fe2000ff7e0ff */
[----:B------:R-:W-:Y:S02]  /*90b0*/  IMAD.MOV.U32 R23, RZ, RZ, R13 ;  /* 0x000000ffff177224 */ /* 0x000fe400078e000d */
[----:B------:R-:W3:Y:S01]  /*90c0*/  LDL.LU.64 R12, [R1+0x700] ;  /* 0x00070000010c7983 */ /* 0x000ee20000300a00 */
[----:B------:R-:W-:-:S05]  /*90d0*/  IADD3.X R27, R17, UR13, RZ, P3, !PT ;  /* 0x0000000d111b7c10 */ /* 0x000fca0009ffe4ff */
[----:B------:R0:W-:Y:S04]  /*90e0*/  STL.64 [R1+0x38], R26 ;  /* 0x0000381a01007387 */ /* 0x0001e80000100a00 */
[----:B0-----:R-:W4:Y:S01]  /*90f0*/  LDL.LU.64 R26, [R1+0x6f8] ;  /* 0x0006f800011a7983 */ /* 0x001f220000300a00 */
[C---:B------:R-:W-:Y:S01]  /*9100*/  IMAD.SHL.U32 R17, R16.reuse, 0x4, RZ ;  /* 0x0000000410117824 */ /* 0x040fe200078e00ff */
[----:B------:R-:W-:-:S04]  /*9110*/  SHF.L.U64.HI R10, R16, 0x2, R10 ;  /* 0x00000002100a7819 */ /* 0x000fc8000001020a */
[----:B------:R-:W-:-:S04]  /*9120*/  IADD3 R16, P3, R17, UR4, RZ ;  /* 0x0000000411107c10 */ /* 0x000fc8000ff7e0ff */
[----:B------:R-:W-:-:S05]  /*9130*/  IADD3.X R17, R10, UR5, RZ, P3, !PT ;  /* 0x000000050a117c10 */ /* 0x000fca0009ffe4ff */
[----:B------:R0:W-:Y:S02]  /*9140*/  STL.64 [R1+0xf8], R16 ;  /* 0x0000f81001007387 */ /* 0x0001e40000100a00 */
[----:B0-----:R-:W-:Y:S02]  /*9150*/  IMAD.IADD R16, R22, 0x1, R24 ;  /* 0x0000000116107824 */ /* 0x001fe400078e0218 */
[----:B------:R-:W5:Y:S02]  /*9160*/  LDL.LU R17, [R1+0x180] ;  /* 0x0001800001117983 */ /* 0x000f640000300800 */
[----:B------:R-:W-:-:S05]  /*9170*/  IMAD.SHL.U32 R16, R16, 0x4, RZ ;  /* 0x0000000410107824 */ /* 0x000fca00078e00ff */
[----:B------:R-:W-:-:S04]  /*9180*/  IADD3 R22, P3, R16, UR14, RZ ;  /* 0x0000000e10167c10 */ /* 0x000fc8000ff7e0ff */
[----:B------:R-:W-:-:S05]  /*9190*/  IADD3.X R23, R10, UR15, RZ, P3, !PT ;  /* 0x0000000f0a177c10 */ /* 0x000fca0009ffe4ff */
[----:B------:R0:W-:Y:S02]  /*91a0*/  STL.64 [R1+0x118], R22 ;  /* 0x0001181601007387 */ /* 0x0001e40000100a00 */
[----:B0-----:R-:W-:-:S04]  /*91b0*/  IADD3 R22, P3, R16, UR18, RZ ;  /* 0x0000001210167c10 */ /* 0x001fc8000ff7e0ff */
[----:B------:R-:W-:-:S05]  /*91c0*/  IADD3.X R23, R10, UR19, RZ, P3, !PT ;  /* 0x000000130a177c10 */ /* 0x000fca0009ffe4ff */
[----:B------:R0:W-:Y:S02]  /*91d0*/  STL.64 [R1+0x128], R22 ;  /* 0x0001281601007387 */ /* 0x0001e40000100a00 */
[----:B0-----:R-:W-:Y:S02]  /*91e0*/  IMAD.MOV.U32 R22, RZ, RZ, R18 ;  /* 0x000000ffff167224 */ /* 0x001fe400078e0012 */
[----:B------:R-:W-:Y:S01]  /*91f0*/  IMAD.MOV.U32 R18, RZ, RZ, R6 ;  /* 0x000000ffff127224 */ /* 0x000fe200078e0006 */
[----:B------:R-:W-:Y:S02]  /*9200*/  IADD3 R6, P3, R16, UR8, RZ ;  /* 0x0000000810067c10 */ /* 0x000fe4000ff7e0ff */
[----:B------:R-:W3:Y:S01]  /*9210*/  LDL.LU R16, [R1+0x22c] ;  /* 0x00022c0001107983 */ /* 0x000ee20000300800 */
[----:B------:R-:W-:Y:S02]  /*9220*/  IMAD.MOV.U32 R23, RZ, RZ, R19 ;  /* 0x000000ffff177224 */ /* 0x000fe400078e0013 */
[----:B------:R-:W-:Y:S01]  /*9230*/  IMAD.MOV.U32 R19, RZ, RZ, R7 ;  /* 0x000000ffff137224 */ /* 0x000fe200078e0007 */
[----:B------:R-:W-:Y:S01]  /*9240*/  IADD3.X R7, R10, UR9, RZ, P3, !PT ;  /* 0x000000090a077c10 */ /* 0x000fe20009ffe4ff */
[C---:B------:R-:W-:Y:S01]  /*9250*/  IMAD.SHL.U32 R10, R15.reuse, 0x4, RZ ;  /* 0x000000040f0a7824 */ /* 0x040fe200078e00ff */
        /* <DEDUP_REMOVED lines=14> */
[----:B----4-:R-:W-:-:S04]  /*9340*/  IADD3 R6, P3, R26, UR4, RZ ;  /* 0x000000041a067c10 */ /* 0x010fc8000ff7e0ff */
[----:B------:R-:W-:-:S05]  /*9350*/  IADD3.X R7, R25, UR5, RZ, P3, !PT ;  /* 0x0000000519077c10 */ /* 0x000fca0009ffe4ff */
[----:B------:R0:W-:Y:S04]  /*9360*/  STL.64 [R1+0x30], R6 ;  /* 0x0000300601007387 */ /* 0x0001e80000100a00 */
[----:B0-----:R-:W4:Y:S01]  /*9370*/  LDL.LU R7, [R1+0x23c] ;  /* 0x00023c0001077983 */ /* 0x001f220000300800 */
[----:B------:R-:W-:-:S03]  /*9380*/  IMAD.MOV.U32 R6, RZ, RZ, R4 ;  /* 0x000000ffff067224 */ /* 0x000fc600078e0004 */
[----:B------:R-:W4:Y:S01]  /*9390*/  LDL.LU R4, [R1+0x184] ;  /* 0x0001840001047983 */ /* 0x000f220000300800 */
[----:B--2---:R-:W-:Y:S01]  /*93a0*/  IMAD.MOV.U32 R24, RZ, RZ, R28 ;  /* 0x000000ffff187224 */ /* 0x004fe200078e001c */
[----:B------:R-:W-:Y:S01]  /*93b0*/  IADD3 R28, P3, R26, UR10, RZ ;  /* 0x0000000a1a1c7c10 */ /* 0x000fe2000ff7e0ff */
[----:B------:R-:W-:-:S03]  /*93c0*/  IMAD.MOV.U32 R21, RZ, RZ, R29 ;  /* 0x000000ffff157224 */ /* 0x000fc600078e001d */
[----:B------:R-:W-:Y:S02]  /*93d0*/  IADD3.X R29, R25, UR11, RZ, P3, !PT ;  /* 0x0000000b191d7c10 */ /* 0x000fe40009ffe4ff */
[----:B------:R-:W-:-:S04]  /*93e0*/  IADD3 R10, P3, R26, UR12, RZ ;  /* 0x0000000c1a0a7c10 */ /* 0x000fc8000ff7e0ff */
[----:B------:R-:W-:Y:S01]  /*93f0*/  IADD3.X R11, R25, UR13, RZ, P3, !PT ;  /* 0x0000000d190b7c10 */ /* 0x000fe20009ffe4ff */
[----:B------:R-:W-:Y:S04]  /*9400*/  STL.64 [R1+0x6e0], R28 ;  /* 0x0006e01c01007387 */ /* 0x000fe80000100a00 */
[----:B------:R3:W-:Y:S02]  /*9410*/  STL.64 [R1+0x40], R10 ;  /* 0x0000400a01007387 */ /* 0x0007e40000100a00 */
[----:B---3--:R-:W-:-:S04]  /*9420*/  IADD3 R10, P3, R16, UR12, RZ ;  /* 0x0000000c100a7c10 */ /* 0x008fc8000ff7e0ff */
[----:B-----5:R-:W-:Y:S02]  /*9430*/  IADD3.X R11, R17, UR13, RZ, P3, !PT ;  /* 0x0000000d110b7c10 */ /* 0x020fe40009ffe4ff */
[----:B------:R-:W-:-:S03]  /*9440*/  IADD3 R16, P3, R27, UR4, RZ ;  /* 0x000000041b107c10 */ /* 0x000fc6000ff7e0ff */
[----:B------:R0:W-:Y:S01]  /*9450*/  STL.64 [R1+0x6e8], R10 ;  /* 0x0006e80a01007387 */ /* 0x0001e20000100a00 */
[----:B------:R-:W-:Y:S02]  /*9460*/  IADD3.X R17, R12, UR5, RZ, P3, !PT ;  /* 0x000000050c117c10 */ /* 0x000fe40009ffe4ff */
[----:B0-----:R-:W-:-:S04]  /*9470*/  IADD3 R10, P3, R27, UR10, RZ ;  /* 0x0000000a1b0a7c10 */ /* 0x001fc8000ff7e0ff */
[----:B------:R-:W-:Y:S01]  /*9480*/  IADD3.X R11, R12, UR11, RZ, P3, !PT ;  /* 0x0000000b0c0b7c10 */ /* 0x000fe20009ffe4ff */
[----:B------:R-:W-:Y:S04]  /*9490*/  STL.64 [R1+0x50], R16 ;  /* 0x0000501001007387 */ /* 0x000fe80000100a00 */
        /* <DEDUP_REMOVED lines=11> */
[----:B------:R-:W-:Y:S02]  /*9550*/  IADD3.X R11, R13, UR13, RZ, P3, !PT ;  /* 0x0000000d0d0b7c10 */ /* 0x000fe40009ffe4ff */
[----:B------:R-:W-:-:S04]  /*9560*/  IADD3 R12, P3, R24, UR4, RZ ;  /* 0x00000004180c7c10 */ /* 0x000fc8000ff7e0ff */
[----:B------:R-:W-:-:S05]  /*9570*/  IADD3.X R13, R14, UR5, RZ, P3, !PT ;  /* 0x000000050e0d7c10 */ /* 0x000fca0009ffe4ff */
[----:B------:R-:W-:Y:S04]  /*9580*/  STL.64 [R1+0x6b8], R12 ;  /* 0x0006b80c01007387 */ /* 0x000fe80000100a00 */
[----:B------:R0:W-:Y:S02]  /*9590*/  STL.64 [R1+0x70], R10 ;  /* 0x0000700a01007387 */ /* 0x0001e40000100a00 */
[----:B0-----:R-:W-:-:S04]  /*95a0*/  IADD3 R10, P3, R24, UR10, RZ ;  /* 0x0000000a180a7c10 */ /* 0x001fc8000ff7e0ff */
[----:B------:R-:W-:-:S05]  /*95b0*/  IADD3.X R11, R14, UR11, RZ, P3, !PT ;  /* 0x0000000b0e0b7c10 */ /* 0x000fca0009ffe4ff */
[----:B------:R0:W-:Y:S02]  /*95c0*/  STL.64 [R1+0x88], R10 ;  /* 0x0000880a01007387 */ /* 0x0001e40000100a00 */
[----:B0-----:R-:W-:-:S04]  /*95d0*/  IADD3 R10, P3, R24, UR12, RZ ;  /* 0x0000000c180a7c10 */ /* 0x001fc8000ff7e0ff */
[----:B------:R-:W-:Y:S02]  /*95e0*/  IADD3.X R11, R14, UR13, RZ, P3, !PT ;  /* 0x0000000d0e0b7c10 */ /* 0x000fe40009ffe4ff */
[----:B----4-:R-:W-:Y:S02]  /*95f0*/  IADD3 R14, P3, R7, UR12, RZ ;  /* 0x0000000c070e7c10 */ /* 0x010fe4000ff7e0ff */
[----:B------:R-:W2:Y:S02]  /*9600*/  LDL.LU R7, [R1+0x2e0] ;  /* 0x0002e00001077983 */ /* 0x000ea40000300800 */
[----:B------:R-:W-:Y:S02]  /*9610*/  IADD3.X R15, R4, UR13, RZ, P3, !PT ;  /* 0x0000000d040f7c10 */ /* 0x000fe40009ffe4ff */
[----:B------:R0:W-:Y:S04]  /*9620*/  STL.64 [R1+0x98], R10 ;  /* 0x0000980a01007387 */ /* 0x0001e80000100a00 */
[----:B------:R-:W2:Y:S01]  /*9630*/  LDL.LU R4, [R1+0x230] ;  /* 0x0002300001047983 */ /* 0x000ea20000300800 */
[----:B------:R-:W-:Y:S01]  /*9640*/  IADD3 R16, P3, R6, UR4, RZ ;  /* 0x0000000406107c10 */ /* 0x000fe2000ff7e0ff */
[----:B------:R-:W-:-:S03]  /*9650*/  IMAD.MOV.U32 R28, RZ, RZ, R18 ;  /* 0x000000ffff1c7224 */ /* 0x000fc600078e0012 */
[----:B------:R-:W-:Y:S02]  /*9660*/  IADD3.X R17, R20, UR5, RZ, P3, !PT ;  /* 0x0000000514117c10 */ /* 0x000fe40009ffe4ff */
[----:B------:R-:W-:Y:S01]  /*9670*/  IADD3 R18, P3, R6, UR10, RZ ;  /* 0x0000000a06127c10 */ /* 0x000fe2000ff7e0ff */
[----:B------:R-:W-:-:S03]  /*9680*/  IMAD.MOV.U32 R29, RZ, RZ, R19 ;  /* 0x000000ffff1d7224 */ /* 0x000fc600078e0013 */
[----:B------:R-:W-:Y:S02]  /*9690*/  IADD3.X R19, R20, UR11, RZ, P3, !PT ;  /* 0x0000000b14137c10 */ /* 0x000fe40009ffe4ff */
[----:B0-----:R-:W-:-:S04]  /*96a0*/  IADD3 R10, P3, R6, UR12, RZ ;  /* 0x0000000c060a7c10 */ /* 0x001fc8000ff7e0ff */
[----:B------:R-:W-:Y:S02]  /*96b0*/  IADD3.X R11, R20, UR13, RZ, P3, !PT ;  /* 0x0000000d140b7c10 */ /* 0x000fe40009ffe4ff */
[----:B------:R-:W-:Y:S01]  /*96c0*/  IADD3 R20, P3, R2, UR4, RZ ;  /* 0x0000000402147c10 */ /* 0x000fe2000ff7e0ff */
[----:B------:R0:W-:Y:S03]  /*96d0*/  STL.64 [R1+0x6b0], R16 ;  /* 0x0006b01001007387 */ /* 0x0001e60000100a00 */
[----:B------:R-:W-:Y:S01]  /*96e0*/  IADD3.X R21, R5, UR5, RZ, P3, !PT ;  /* 0x0000000505157c10 */ /* 0x000fe20009ffe4ff */
[----:B------:R-:W-:Y:S04]  /*96f0*/  STL [R1+0x6a8], R18 ;  /* 0x0006a81201007387 */ /* 0x000fe80000100800 */
[----:B------:R-:W-:Y:S01]  /*9700*/  STL [R1+0x6a4], R19 ;  /* 0x0006a41301007387 */ /* 0x000fe20000100800 */
[----:B0-----:R-:W-:Y:S01]  /*9710*/  IMAD.MOV.U32 R16, RZ, RZ, R22 ;  /* 0x000000ffff107224 */ /* 0x001fe200078e0016 */
[----:B------:R-:W-:Y:S01]  /*9720*/  IADD3 R22, P3, R2, UR10, RZ ;  /* 0x0000000a02167c10 */ /* 0x000fe2000ff7e0ff */
[----:B------:R-:W-:Y:S01]  /*9730*/  IMAD.MOV.U32 R17, RZ, RZ, R23 ;  /* 0x000000ffff117224 */ /* 0x000fe200078e0017 */
[----:B------:R0:W-:Y:S02]  /*9740*/  STL.64 [R1+0xb0], R10 ;  /* 0x0000b00a01007387 */ /* 0x0001e40000100a00 */
[----:B------:R-:W-:-:S02]  /*9750*/  IADD3.X R23, R5, UR11, RZ, P3, !PT ;  /* 0x0000000b05177c10 */ /* 0x000fc40009ffe4ff */
[----:B------:R-:W-:Y:S01]  /*9760*/  STL.64 [R1+0x6c0], R20 ;  /* 0x0006c01401007387 */ /* 0x000fe20000100a00 */
[----:B0-----:R-:W-:-:S03]  /*9770*/  IADD3 R10, P3, R2, UR12, RZ ;  /* 0x0000000c020a7c10 */ /* 0x001fc6000ff7e0ff */
[----:B------:R-:W-:Y:S01]  /*9780*/  STL [R1+0x6a0], R22 ;  /* 0x0006a01601007387 */ /* 0x000fe20000100800 */
[----:B------:R-:W-:-:S03]  /*9790*/  IADD3.X R11, R5, UR13, RZ, P3, !PT ;  /* 0x0000000d050b7c10 */ /* 0x000fc60009ffe4ff */
[----:B------:R-:W-:Y:S01]  /*97a0*/  STL [R1+0x69c], R23 ;  /* 0x00069c1701007387 */ /* 0x000fe20000100800 */
[----:B------:R-:W-:-:S03]  /*97b0*/  IMAD.MOV.U32 R12, RZ, RZ, R28 ;  /* 0x000000ffff0c7224 */ /* 0x000fc600078e001c */
[----:B------:R-:W3:Y:S04]  /*97c0*/  LDL.LU R2, [R1+0x6f4] ;  /* 0x0006f40001027983 */ /* 0x000ee80000300800 */
[----:B------:R0:W-:Y:S04]  /*97d0*/  STL.64 [R1+0xd0], R10 ;  /* 0x0000d00a01007387 */ /* 0x0001e80000100a00 */
[----:B0-----:R-:W4:Y:S04]  /*97e0*/  LDL.LU R11, [R1+0x2ec] ;  /* 0x0002ec00010b7983 */ /* 0x001f280000300800 */
[----:B------:R-:W4:Y:S01]  /*97f0*/  LDL.LU R28, [R1+0x234] ;  /* 0x00023400011c7983 */ /* 0x000f220000300800 */
[----:B------:R-:W-:-:S04]  /*9800*/  IADD3 R24, P3, R0, UR10, RZ ;  /* 0x0000000a00187c10 */ /* 0x000fc8000ff7e0ff */
[----:B------:R-:W-:Y:S02]  /*9810*/  IADD3.X R25, R3, UR11, RZ, P3, !PT ;  /* 0x0000000b03197c10 */ /* 0x000fe40009ffe4ff */
[----:B------:R-:W-:-:S04]  /*9820*/  IADD3 R18, P3, R0, UR12, RZ ;  /* 0x0000000c00127c10 */ /* 0x000fc8000ff7e0ff */
[----:B------:R-:W-:Y:S02]  /*9830*/  IADD3.X R19, R3, UR13, RZ, P3, !PT ;  /* 0x0000000d03137c10 */ /* 0x000fe40009ffe4ff */
[----:B------:R-:W-:Y:S01]  /*9840*/  IADD3 R26, P3, R0, UR4, RZ ;  /* 0x00000004001a7c10 */ /* 0x000fe2000ff7e0ff */
[----:B------:R-:W-:Y:S03]  /*9850*/  STL [R1+0x698], R25 ;  /* 0x0006981901007387 */ /* 0x000fe60000100800 */
[----:B------:R-:W-:Y:S01]  /*9860*/  IADD3.X R27, R3, UR5, RZ, P3, !PT ;  /* 0x00000005031b7c10 */ /* 0x000fe20009ffe4ff */
[----:B------:R-:W5:Y:S01]  /*9870*/  LDL.LU R0, [R1+0x6f0] ;  /* 0x0006f00001007983 */ /* 0x000f620000300800 */
[----:B------:R-:W-:-:S03]  /*9880*/  IMAD.MOV.U32 R13, RZ, RZ, R29 ;  /* 0x000000ffff0d7224 */ /* 0x000fc600078e001d */
[----:B------:R0:W-:Y:S04]  /*9890*/  STL.64 [R1+0xa8], R18 ;  /* 0x0000a81201007387 */ /* 0x0001e80000100a00 */
[----:B------:R-:W-:Y:S04]  /*98a0*/  STL [R1+0x694], R27 ;  /* 0x0006941b01007387 */ /* 0x000fe80000100800 */
[----:B------:R-:W3:Y:S04]  /*98b0*/  LDL.LU R29, [R1+0x29c] ;  /* 0x00029c00011d7983 */ /* 0x000ee80000300800 */
[----:B------:R-:W3:Y:S01]  /*98c0*/  LDL.LU R6, [R1+0x1a8] ;  /* 0x0001a80001067983 */ /* 0x000ee20000300800 */
[----:B------:R-:W-:Y:S01]  /*98d0*/  IMAD.MOV.U32 R20, RZ, RZ, R8 ;  /* 0x000000ffff147224 */ /* 0x000fe200078e0008 */
[----:B--2---:R-:W-:-:S02]  /*98e0*/  SHF.L.U64.HI R3, R4, 0x2, R7 ;  /* 0x0000000204037819 */ /* 0x004fc40000010207 */
[----:B------:R-:W2:Y:S04]  /*98f0*/  LDL.LU R7, [R1+0x2a8] ;  /* 0x0002a80001077983 */ /* 0x000ea80000300800 */
[----:B------:R-:W5:Y:S01]  /*9900*/  LDL.LU R8, [R1+0x90] ;  /* 0x0000900001087983 */ /* 0x000f620000300800 */
[----:B------:R-:W-:-:S05]  /*9910*/  IMAD.SHL.U32 R5, R4, 0x4, RZ ;  /* 0x0000000404057824 */ /* 0x000fca00078e00ff */
[----:B0-----:R-:W-:Y:S01]  /*9920*/  IADD3 R18, P3, R5, UR4, RZ ;  /* 0x0000000405127c10 */ /* 0x001fe2000ff7e0ff */
[----:B------:R-:W-:Y:S02]  /*9930*/  IMAD.MOV.U32 R21, RZ, RZ, R9 ;  /* 0x000000ffff157224 */ /* 0x000fe400078e0009 */
[----:B------:R-:W5:Y:S01]  /*9940*/  LDL.LU R9, [R1+0xc0] ;  /* 0x0000c00001097983 */ /* 0x000f620000300800 */
[----:B------:R-:W-:-:S05]  /*9950*/  IADD3.X R19, R3, UR5, RZ, P3, !PT ;  /* 0x0000000503137c10 */ /* 0x000fca0009ffe4ff */
[----:B------:R0:W-:Y:S04]  /*9960*/  STL.64 [R1+0xf0], R18 ;  /* 0x0000f01201007387 */ /* 0x0001e80000100a00 */
[----:B------:R-:W5:Y:S01]  /*9970*/  LDL.LU R22, [R1+0x94] ;  /* 0x0000940001167983 */ /* 0x000f620000300800 */
[----:B0-----:R-:W-:-:S04]  /*9980*/  IADD3 R18, P3, R5, UR14, RZ ;  /* 0x0000000e05127c10 */ /* 0x001fc8000ff7e0ff */
[----:B------:R-:W-:-:S05]  /*9990*/  IADD3.X R19, R3, UR15, RZ, P3, !PT ;  /* 0x0000000f03137c10 */ /* 0x000fca0009ffe4ff */
[----:B------:R0:W-:Y:S02]  /*99a0*/  STL.64 [R1+0x108], R18 ;  /* 0x0001081201007387 */ /* 0x0001e40000100a00 */
[----:B0-----:R-:W-:-:S04]  /*99b0*/  IADD3 R18, P3, R5, UR18, RZ ;  /* 0x0000001205127c10 */ /* 0x001fc8000ff7e0ff */
[----:B------:R-:W-:Y:S02]  /*99c0*/  IADD3.X R19, R3, UR19, RZ, P3, !PT ;  /* 0x0000001303137c10 */ /* 0x000fe40009ffe4ff */
[----:B------:R-:W-:-:S04]  /*99d0*/  IADD3 R4, P3, R5, UR8, RZ ;  /* 0x0000000805047c10 */ /* 0x000fc8000ff7e0ff */
[----:B------:R-:W-:Y:S01]  /*99e0*/  IADD3.X R5, R3, UR9, RZ, P3, !PT ;  /* 0x0000000903057c10 */ /* 0x000fe20009ffe4ff */
[----:B------:R0:W-:Y:S04]  /*99f0*/  STL.64 [R1+0x110], R18 ;  /* 0x0001101201007387 */ /* 0x0001e80000100a00 */
[----:B0-----:R-:W5:Y:S04]  /*9a00*/  LDL.LU R19, [R1+0xc4] ;  /* 0x0000c40001137983 */ /* 0x001f680000300800 */
[----:B------:R0:W-:Y:S01]  /*9a10*/  STL.64 [R1+0x148], R4 ;  /* 0x0001480401007387 */ /* 0x0001e20000100a00 */
[C---:B----4-:R-:W-:Y:S01]  /*9a20*/  SHF.L.U64.HI R3, R28.reuse, 0x2, R11 ;  /* 0x000000021c037819 */ /* 0x050fe2000001020b */
[----:B0-----:R-:W-:-:S02]  /*9a30*/  IMAD.SHL.U32 R5, R28, 0x4, RZ ;  /* 0x000000041c057824 */ /* 0x001fc400078e00ff */
[----:B------:R-:W4:Y:S03]  /*9a40*/  LDL.LU R4, [R1+0x2b0] ;  /* 0x0002b00001047983 */ /* 0x000f260000300800 */
[----:B------:R-:W-:Y:S01]  /*9a50*/  IADD3 R10, P3, R5, UR16, RZ ;  /* 0x00000010050a7c10 */ /* 0x000fe2000ff7e0ff */
[----:B------:R-:W4:Y:S03]  /*9a60*/  LDL.LU R18, [R1+0x1fc] ;  /* 0x0001fc0001127983 */ /* 0x000f260000300800 */
        /* <DEDUP_REMOVED lines=10> */
[----:B---3--:R-:W-:-:S04]  /*9b10*/  IADD3 R28, P3, R29, UR8, RZ ;  /* 0x000000081d1c7c10 */ /* 0x008fc8000ff7e0ff */
[----:B------:R-:W-:Y:S01]  /*9b20*/  IADD3.X R29, R6, UR9, RZ, P3, !PT ;  /* 0x00000009061d7c10 */ /* 0x000fe20009ffe4ff */
[----:B------:R0:W-:Y:S04]  /*9b30*/  STL.64 [R1+0x230], R10 ;  /* 0x0002300a01007387 */ /* 0x0001e80000100a00 */
[----:B0-----:R-:W3:Y:S04]  /*9b40*/  LDL.LU.64 R10, [R1+0x6e8] ;  /* 0x0006e800010a7983 */ /* 0x001ee80000300a00 */
[----:B------:R0:W-:Y:S04]  /*9b50*/  STL.64 [R1+0x170], R28 ;  /* 0x0001701c01007387 */ /* 0x0001e80000100a00 */
[----:B0-----:R-:W3:Y:S01]  /*9b60*/  LDL.LU.64 R28, [R1+0x6e0] ;  /* 0x0006e000011c7983 */ /* 0x001ee20000300a00 */
[----:B------:R-:W-:Y:S01]  /*9b70*/  IMAD.MOV.U32 R3, RZ, RZ, RZ ;  /* 0x000000ffff037224 */ /* 0x000fe200078e00ff */
[----:B--2---:R-:W-:-:S04]  /*9b80*/  IADD3 R6, P3, R7, UR8, RZ ;  /* 0x0000000807067c10 */ /* 0x004fc8000ff7e0ff */
[----:B-----5:R-:W-:Y:S02]  /*9b90*/  IADD3.X R7, R0, UR9, RZ, P3, !PT ;  /* 0x0000000900077c10 */ /* 0x020fe40009ffe4ff */
[----:B------:R-:W0:Y:S03]  /*9ba0*/  S2R R0, SR_CTAID.X ;  /* 0x0000000000007919 */ /* 0x000e260000002500 */
[----:B------:R-:W-:Y:S04]  /*9bb0*/  STL.64 [R1+0x238], R6 ;  /* 0x0002380601007387 */ /* 0x000fe80000100a00 */
[----:B------:R-:W1:Y:S04]  /*9bc0*/  LDS.64 R6, [R8] ;  /* 0x0000000008067984 */ /* 0x000e680000000a00 */
[----:B------:R-:W2:Y:S04]  /*9bd0*/  LDS.64 R8, [R9] ;  /* 0x0000000009087984 */ /* 0x000ea80000000a00 */
[----:B------:R-:W5:Y:S01]  /*9be0*/  LDS.64 R22, [R22] ;  /* 0x0000000016167984 */ /* 0x000f620000000a00 */
[----:B0-----:R-:W-:-:S13]  /*9bf0*/  ISETP.GE.AND P3, PT, R0, 0x80, PT ;  /* 0x000000800000780c */ /* 0x001fda0003f66270 */
[----:B-1----:R-:W2:Y:S04]  /*9c00*/  @!P3 LDG.E.EL R3, desc[UR6][R6.64] ;  /* 0x000000060603b981 */ /* 0x002ea8000c2e1900 */
[----:B------:R-:W3:Y:S04]  /*9c10*/  LDL.LU.64 R6, [R1+0x6d8] ;  /* 0x0006d80001067983 */ /* 0x000ee80000300a00 */
[----:B--2---:R0:W-:Y:S02]  /*9c20*/  STL [R1+0x3b8], R3 ;  /* 0x0003b80301007387 */ /* 0x0041e40000100800 */
[----:B0-----:R-:W-:-:S06]  /*9c30*/  IMAD.MOV.U32 R3, RZ, RZ, RZ ;  /* 0x000000ffff037224 */ /* 0x001fcc00078e00ff */
[----:B------:R-:W2:Y:S04]  /*9c40*/  @!P3 LDG.E.EL R3, desc[UR6][R8.64] ;  /* 0x000000060803b981 */ /* 0x000ea8000c2e1900 */
[----:B------:R-:W3:Y:S04]  /*9c50*/  LDL.LU.64 R8, [R1+0x6d0] ;  /* 0x0006d00001087983 */ /* 0x000ee80000300a00 */
[----:B--2---:R0:W-:Y:S02]  /*9c60*/  STL [R1+0x3c8], R3 ;  /* 0x0003c80301007387 */ /* 0x0041e40000100800 */
[----:B0-----:R-:W-:-:S06]  /*9c70*/  IMAD.MOV.U32 R3, RZ, RZ, RZ ;  /* 0x000000ffff037224 */ /* 0x001fcc00078e00ff */
[----:B-----5:R0:W2:Y:S04]  /*9c80*/  @!P3 LDG.E.EL R3, desc[UR6][R22.64] ;  /* 0x000000061603b981 */ /* 0x0200a8000c2e1900 */
[----:B0-----:R-:W0:Y:S04]  /*9c90*/  LDS.64 R22, [R19] ;  /* 0x0000000013167984 */ /* 0x001e280000000a00 */
[----:B--2---:R1:W-:Y:S02]  /*9ca0*/  STL [R1+0x3c4], R3 ;  /* 0x0003c40301007387 */ /* 0x0043e40000100800 */
[----:B-1----:R-:W-:-:S06]  /*9cb0*/  IMAD.MOV.U32 R3, RZ, RZ, RZ ;  /* 0x000000ffff037224 */ /* 0x002fcc00078e00ff */
[----:B0-----:R-:W2:Y:S01]  /*9cc0*/  @!P3 LDG.E.EL R3, desc[UR6][R22.64] ;  /* 0x000000061603b981 */ /* 0x001ea2000c2e1900 */
[----:B------:R-:W-:-:S03]  /*9cd0*/  IMAD.SHL.U32 R27, R0, 0x200, RZ ;  /* 0x00000200001b7824 */ /* 0x000fc600078e00ff */
[----:B--2---:R4:W-:Y:S02]  /*9ce0*/  STL [R1+0x3bc], R3 ;  /* 0x0003bc0301007387 */ /* 0x0049e40000100800 */
[C---:B----4-:R-:W-:Y:S02]  /*9cf0*/  SHF.L.U64.HI R3, R18.reuse, 0x2, R4 ;  /* 0x0000000212037819 */ /* 0x050fe40000010204 */
[----:B------:R-:W0:Y:S01]  /*9d00*/  S2R R4, SR_TID.X ;  /* 0x0000000000047919 */ /* 0x000e220000002100 */
[----:B------:R-:W-:-:S05]  /*9d10*/  IMAD.SHL.U32 R18, R18, 0x4, RZ ;  /* 0x0000000412127824 */ /* 0x000fca00078e00ff */
[----:B------:R-:W-:-:S04]  /*9d20*/  IADD3 R22, P3, R18, UR16, RZ ;  /* 0x0000001012167c10 */ /* 0x000fc8000ff7e0ff */
[----:B------:R-:W-:Y:S02]  /*9d30*/  IADD3.X R23, R3, UR17, RZ, P3, !PT ;  /* 0x0000001103177c10 */ /* 0x000fe40009ffe4ff */
[----:B------:R-:W-:Y:S02]  /*9d40*/  ISETP.GE.AND P3, PT, R0, 0x80, PT ;  /* 0x000000800000780c */ /* 0x000fe40003f66270 */
[----:B0-----:R-:W-:Y:S02]  /*9d50*/  SHF.R.U32.HI R19, RZ, 0x8, R4 ;  /* 0x00000008ff137819 */ /* 0x001fe40000011604 */
[----:B------:R-:W2:Y:S02]  /*9d60*/  LDL R4, [R1+0x21c] ;  /* 0x00021c0001047983 */ /* 0x000ea40000100800 */
[----:B------:R-:W-:-:S05]  /*9d70*/  SGXT.U32 R19, R19, 0x1 ;  /* 0x000000011313781a */ /* 0x000fca0000000000 */
[----:B------:R-:W-:-:S04]  /*9d80*/  IMAD.SHL.U32 R5, R19, 0x40, RZ ;  /* 0x0000004013057824 */ /* 0x000fc800078e00ff */
[----:B---3--:R-:W-:-:S04]  /*9d90*/  IMAD.WIDE.U32 R8, R5, 0x4, R8 ;  /* 0x0000000405087825 */ /* 0x008fc800078e0008 */
[----:B------:R-:W-:Y:S02]  /*9da0*/  IMAD.MOV.U32 R19, RZ, RZ, RZ ;  /* 0x000000ffff137224 */ /* 0x000fe400078e00ff */
[----:B------:R-:W-:-:S05]  /*9db0*/  IMAD.WIDE R8, R27, 0x4, R8 ;  /* 0x000000041b087825 */ /* 0x000fca00078e0208 */
[----:B------:R-:W3:Y:S01]  /*9dc0*/  @!P3 LDG.E.EL R19, desc[UR6][R8.64] ;  /* 0x000000060813b981 */ /* 0x000ee2000c2e1900 */
[----:B------:R-:W-:-:S03]  /*9dd0*/  IMAD.WIDE.U32 R10, R5, 0x4, R10 ;  /* 0x00000004050a7825 */ /* 0x000fc600078e000a */
[----:B------:R0:W-:Y:S01]  /*9de0*/  STL.64 [R1+0x168], R22 ;  /* 0x0001681601007387 */ /* 0x0001e20000100a00 */
[----:B------:R-:W-:-:S03]  /*9df0*/  IMAD.WIDE R10, R27, 0x4, R10 ;  /* 0x000000041b0a7825 */ /* 0x000fc600078e020a */
[----:B0-----:R-:W4:Y:S04]  /*9e00*/  LDL.LU.64 R22, [R1+0x8] ;  /* 0x0000080001167983 */ /* 0x001f280000300a00 */
[----:B---3--:R0:W-:Y:S02]  /*9e10*/  STL [R1+0x3b4], R19 ;  /* 0x0003b41301007387 */ /* 0x0081e40000100800 */
[----:B0-----:R-:W-:-:S06]  /*9e20*/  IMAD.MOV.U32 R19, RZ, RZ, RZ ;  /* 0x000000ffff137224 */ /* 0x001fcc00078e00ff */
[----:B------:R0:W3:Y:S01]  /*9e30*/  @!P3 LDG.E.EL R19, desc[UR6][R10.64] ;  /* 0x000000060a13b981 */ /* 0x0000e2000c2e1900 */
[----:B------:R-:W-:-:S04]  /*9e40*/  IADD3 R8, P3, R18, UR14, RZ ;  /* 0x0000000e12087c10 */ /* 0x000fc8000ff7e0ff */
[----:B------:R-:W-:Y:S02]  /*9e50*/  IADD3.X R9, R3, UR15, RZ, P3, !PT ;  /* 0x0000000f03097c10 */ /* 0x000fe40009ffe4ff */
[----:B------:R-:W-:-:S03]  /*9e60*/  ISETP.GE.AND P3, PT, R0, 0x80, PT ;  /* 0x000000800000780c */ /* 0x000fc60003f66270 */
[----:B------:R1:W-:Y:S01]  /*9e70*/  STL.64 [R1+0x150], R8 ;  /* 0x0001500801007387 */ /* 0x0003e20000100a00 */
[----:B0-----:R-:W-:Y:S02]  /*9e80*/  IMAD.MOV.U32 R10, RZ, RZ, RZ ;  /* 0x000000ffff0a7224 */ /* 0x001fe400078e00ff */
[----:B-1----:R-:W-:-:S04]  /*9e90*/  IMAD.WIDE.U32 R8, R5, 0x4, R14 ;  /* 0x0000000405087825 */ /* 0x002fc800078e000e */
[----:B------:R-:W-:-:S05]  /*9ea0*/  IMAD.WIDE R8, R27, 0x4, R8 ;  /* 0x000000041b087825 */ /* 0x000fca00078e0208 */
[----:B------:R0:W5:Y:S01]  /*9eb0*/  @!P3 LDG.E.EL R10, desc[UR6][R8.64] ;  /* 0x00000006080ab981 */ /* 0x000162000c2e1900 */
[----:B------:R-:W-:Y:S01]  /*9ec0*/  IMAD.MOV.U32 R11, RZ, RZ, R13 ;  /* 0x000000ffff0b7224 */ /* 0x000fe200078e000d */
[----:B0-----:R-:W-:-:S04]  /*9ed0*/  IADD3 R8, P3, R18, UR18, RZ ;  /* 0x0000001212087c10 */ /* 0x001fc8000ff7e0ff */
[----:B------:R-:W-:Y:S02]  /*9ee0*/  IADD3.X R9, R3, UR19, RZ, P3, !PT ;  /* 0x0000001303097c10 */ /* 0x000fe40009ffe4ff */
[----:B------:R-:W-:-:S03]  /*9ef0*/  SHF.R.S32.HI R13, RZ, 0x1f, R0 ;  /* 0x0000001fff0d7819 */ /* 0x000fc60000011400 */
[----:B------:R0:W-:Y:S01]  /*9f00*/  STL.64 [R1+0x158], R8 ;  /* 0x0001580801007387 */ /* 0x0001e20000100a00 */
[----:B------:R-:W-:-:S04]  /*9f10*/  LEA.HI R13, R13, R0, RZ, 0x5 ;  /* 0x000000000d0d7211 */ /* 0x000fc800078f28ff */
[----:B------:R-:W-:Y:S02]  /*9f20*/  SHF.R.S32.HI R13, RZ, 0x5, R13 ;  /* 0x00000005ff0d7819 */ /* 0x000fe4000001140d */
[----:B0-----:R-:W-:Y:S01]  /*9f30*/  IADD3 R8, P3, R18, UR8, RZ ;  /* 0x0000000812087c10 */ /* 0x001fe2000ff7e0ff */
[----:B--2---:R-:W-:-:S03]  /*9f40*/  IMAD.SHL.U32 R18, R4, 0x40, RZ ;  /* 0x0000004004127824 */ /* 0x004fc600078e00ff */
[----:B------:R-:W-:Y:S01]  /*9f50*/  IADD3.X R9, R3, UR9, RZ, P3, !PT ;  /* 0x0000000903097c10 */ /* 0x000fe20009ffe4ff */
[----:B------:R-:W-:Y:S02]  /*9f60*/  IMAD.SHL.U32 R13, R13, 0x2000, RZ ;  /* 0x000020000d0d7824 */ /* 0x000fe400078e00ff */
[----:B------:R-:W-:Y:S01]  /*9f70*/  IMAD.MOV.U32 R3, RZ, RZ, RZ ;  /* 0x000000ffff037224 */ /* 0x000fe200078e00ff */
[----:B-----5:R-:W-:Y:S04]  /*9f80*/  STL [R1+0x3b0], R10 ;  /* 0x0003b00a01007387 */ /* 0x020fe80000100800 */
[----:B------:R4:W-:Y:S04]  /*9f90*/  STL.64 [R1+0x160], R8 ;  /* 0x0001600801007387 */ /* 0x0009e80000100a00 */
[----:B------:R-:W-:Y:S01]  /*9fa0*/  STL [R1+0x4a4], R18 ;  /* 0x0004a41201007387 */ /* 0x000fe20000100800 */
[----:B----4-:R-:W-:-:S03]  /*9fb0*/  IMAD.WIDE R8, R18, 0x4, R22 ;  /* 0x0000000412087825 */ /* 0x010fc600078e0216 */
[----:B------:R-:W2:Y:S01]  /*9fc0*/  LDL.LU R23, [R1+0x2bc] ;  /* 0x0002bc0001177983 */ /* 0x000ea20000300800 */
[----:B------:R-:W-:Y:S02]  /*9fd0*/  IMAD.MOV.U32 R10, RZ, RZ, R12 ;  /* 0x000000ffff0a7224 */ /* 0x000fe400078e000c */
[----:B------:R-:W-:Y:S01]  /*9fe0*/  IMAD.WIDE R8, R13, 0x4, R8 ;  /* 0x000000040d087825 */ /* 0x000fe200078e0208 */
[----:B------:R-:W4:Y:S04]  /*9ff0*/  LDL.LU R12, [R1+0x278] ;  /* 0x00027800010c7983 */ /* 0x000f280000300800 */
[----:B------:R-:W5:Y:S04]  /*a000*/  LDL R4, [R1+0x240] ;  /* 0x0002400001047983 */ /* 0x000f680000100800 */
[----:B---3--:R0:W-:Y:S04]  /*a010*/  STL [R1+0x3ac], R19 ;  /* 0x0003ac1301007387 */ /* 0x0081e80000100800 */
[----:B------:R-:W3:Y:S04]  /*a020*/  @P1 LDG.E.EL R3, desc[UR6][R8.64] ;  /* 0x0000000608031981 */ /* 0x000ee8000c2e1900 */
[----:B------:R-:W2:Y:S01]  /*a030*/  LDL.LU.64 R8, [R1+0x18] ;  /* 0x0000180001087983 */ /* 0x000ea20000300a00 */
[----:B------:R-:W-:Y:S01]  /*a040*/  SHF.R.S32.HI R15, RZ, 0x1f, R0 ;  /* 0x0000001fff0f7819 */ /* 0x000fe20000011400 */
[----:B0-----:R-:W-:-:S03]  /*a050*/  VIADD R19, R18, 0xffffe000 ;  /* 0xffffe00012137836 */ /* 0x001fc60000000000 */
[----:B------:R-:W-:-:S04]  /*a060*/  LEA.HI R15, R15, R0, RZ, 0x5 ;  /* 0x000000000f0f7211 */ /* 0x000fc800078f28ff */
[----:B------:R-:W-:Y:S01]  /*a070*/  SHF.R.S32.HI R15, RZ, 0x5, R15 ;  /* 0x00000005ff0f7819 */ /* 0x000fe2000001140f */
[----:B------:R-:W-:Y:S04]  /*a080*/  STL [R1+0xc4], R19 ;  /* 0x0000c41301007387 */ /* 0x000fe80000100800 */
[----:B------:R-:W-:Y:S01]  /*a090*/  IMAD.SHL.U32 R15, R15, 0x1000, RZ ;  /* 0x000010000f0f7824 */ /* 0x000fe200078e00ff */
[----:B------:R-:W0:Y:S01]  /*a0a0*/  S2R R22, SR_TID.X ;  /* 0x0000000000167919 */ /* 0x000e220000002100 */
[----:B---3--:R1:W-:Y:S01]  /*a0b0*/  STL [R1+0x300], R3 ;  /* 0x0003000301007387 */ /* 0x0083e20000100800 */
[----:B--2---:R-:W-:-:S04]  /*a0c0*/  IMAD.WIDE R8, R19, 0x4, R8 ;  /* 0x0000000413087825 */ /* 0x004fc800078e0208 */
[----:B-1----:R-:W-:Y:S02]  /*a0d0*/  IMAD.MOV.U32 R3, RZ, RZ, RZ ;  /* 0x000000ffff037224 */ /* 0x002fe400078e00ff */
[----:B------:R-:W-:-:S05]  /*a0e0*/  IMAD.WIDE R8, R15, 0x4, R8 ;  /* 0x000000040f087825 */ /* 0x000fca00078e0208 */
[----:B------:R1:W2:Y:S01]  /*a0f0*/  @P2 LDG.E.EL R3, desc[UR6][R8.64] ;  /* 0x0000000608032981 */ /* 0x0002a2000c2e1900 */
[----:B0-----:R-:W-:Y:S01]  /*a100*/  LOP3.LUT R25, R22, 0x1ff, RZ, 0xc0, !PT ;  /* 0x000001ff16197812 */ /* 0x001fe200078ec0ff */
[----:B------:R-:W-:Y:S02]  /*a110*/  VIADD R22, R18, 0xffffd000 ;  /* 0xffffd00012167836 */ /* 0x000fe40000000000 */
[----:B------:R0:W-:Y:S02]  /*a120*/  STL.64 [R1+0x6c8], R18 ;  /* 0x0006c81201007387 */ /* 0x0001e40000100a00 */
[----:B-1----:R-:W-:Y:S02]  /*a130*/  IMAD.WIDE R8, R22, 0x4, R10 ;  /* 0x0000000416087825 */ /* 0x002fe400078e020a */
[----:B------:R-:W-:Y:S02]  /*a140*/  STL [R1+0x90], R22 ;  /* 0x0000901601007387 */ /* 0x000fe40000100800 */
[----:B------:R-:W-:-:S02]  /*a150*/  IMAD.WIDE R8, R15, 0x4, R8 ;  /* 0x000000040f087825 */ /* 0x000fc400078e0208 */
[----:B--2---:R1:W-:Y:S01]  /*a160*/  STL [R1+0x378], R3 ;  /* 0x0003780301007387 */ /* 0x0043e20000100800 */
[----:B------:R-:W-:Y:S02]  /*a170*/  LOP3.LUT R25, R25, 0x200, RZ, 0xfc, !PT ;  /* 0x0000020019197812 */ /* 0x000fe400078efcff */
[----:B------:R-:W-:Y:S01]  /*a180*/  ISETP.GE.AND P3, PT, R0, 0x80, PT ;  /* 0x000000800000780c */ /* 0x000fe20003f66270 */
[----:B0-----:R-:W2:Y:S01]  /*a190*/  LDL.LU.64 R18, [R1+0x38] ;  /* 0x0000380001127983 */ /* 0x001ea20000300a00 */
[----:B-1----:R-:W-:-:S06]  /*a1a0*/  IMAD.MOV.U32 R3, RZ, RZ, RZ ;  /* 0x000000ffff037224 */ /* 0x002fcc00078e00ff */
[----:B------:R-:W3:Y:S01]  /*a1b0*/  @P4 LDG.E.EL R3, desc[UR6][R8.64] ;  /* 0x0000000608034981 */ /* 0x000ee2000c2e1900 */
[----:B------:R-:W-:-:S05]  /*a1c0*/  SHF.R.U32.HI R25, RZ, 0x8, R25 ;  /* 0x00000008ff197819 */ /* 0x000fca0000011619 */
[----:B------:R-:W-:-:S04]  /*a1d0*/  IMAD.SHL.U32 R14, R25, 0x40, RZ ;  /* 0x00000040190e7824 */ /* 0x000fc800078e00ff */
[----:B------:R-:W-:-:S04]  /*a1e0*/  IMAD.WIDE.U32 R6, R14, 0x4, R6 ;  /* 0x000000040e067825 */ /* 0x000fc800078e0006 */
[----:B------:R-:W-:Y:S01]  /*a1f0*/  IMAD.WIDE R6, R27, 0x4, R6 ;  /* 0x000000041b067825 */ /* 0x000fe200078e0206 */
[----:B---3--:R0:W-:Y:S03]  /*a200*/  STL [R1+0x318], R3 ;  /* 0x0003180301007387 */ /* 0x0081e60000100800 */
[C---:B----4-:R-:W-:Y:S01]  /*a210*/  IMAD.SHL.U32 R9, R12.reuse, 0x4, RZ ;  /* 0x000000040c097824 */ /* 0x050fe200078e00ff */
[----:B------:R-:W-:Y:S01]  /*a220*/  SHF.L.U64.HI R5, R12, 0x2, R23 ;  /* 0x000000020c057819 */ /* 0x000fe20000010217 */
[----:B0-----:R-:W-:Y:S01]  /*a230*/  IMAD.MOV.U32 R3, RZ, RZ, RZ ;  /* 0x000000ffff037224 */ /* 0x001fe200078e00ff */
[----:B------:R-:W3:Y:S01]  /*a240*/  LDL R25, [R1+0x208] ;  /* 0x0002080001197983 */ /* 0x000ee20000100800 */
[----:B-----5:R-:W-:-:S03]  /*a250*/  IMAD.SHL.U32 R23, R4, 0x40, RZ ;  /* 0x0000004004177824 */ /* 0x020fc600078e00ff */
[----:B------:R-:W4:Y:S04]  /*a260*/  LDL.LU.64 R10, [R1+0x30] ;  /* 0x00003000010a7983 */ /* 0x000f280000300a00 */
[----:B------:R0:W5:Y:S02]  /*a270*/  @!P3 LDG.E.EL R3, desc[UR6][R6.64] ;  /* 0x000000060603b981 */ /* 0x000164000c2e1900 */
[----:B0-----:R-:W-:-:S04]  /*a280*/  IADD3 R6, P3, R9, UR16, RZ ;  /* 0x0000001009067c10 */ /* 0x001fc8000ff7e0ff */
[----:B------:R-:W-:Y:S02]  /*a290*/  IADD3.X R7, R5, UR17, RZ, P3, !PT ;  /* 0x0000001105077c10 */ /* 0x000fe40009ffe4ff */
[----:B------:R-:W-:-:S03]  /*a2a0*/  LOP3.LUT P3, RZ, R2, 0x8, RZ, 0xc0, !PT ;  /* 0x0000000802ff7812 */ /* 0x000fc6000786c0ff */
[----:B------:R0:W-:Y:S04]  /*a2b0*/  STL.64 [R1+0x198], R6 ;  /* 0x0001980601007387 */ /* 0x0001e80000100a00 */
[----:B------:R-:W-:Y:S01]  /*a2c0*/  STL [R1+0x490], R23 ;  /* 0x0004901701007387 */ /* 0x000fe20000100800 */
[----:B0-----:R-:W-:-:S03]  /*a2d0*/  IMAD.WIDE R6, R23, 0x4, R20 ;  /* 0x0000000417067825 */ /* 0x001fc600078e0214 */
[----:B------:R-:W2:Y:S01]  /*a2e0*/  LDL.LU.64 R20, [R1+0x80] ;  /* 0x0000800001147983 */ /* 0x000ea20000300a00 */
[----:B------:R-:W-:-:S03]  /*a2f0*/  IMAD.WIDE R6, R13, 0x4, R6 ;  /* 0x000000040d067825 */ /* 0x000fc600078e0206 */
[----:B-----5:R0:W-:Y:S02]  /*a300*/  STL [R1+0x3a8], R3 ;  /* 0x0003a80301007387 */ /* 0x0201e40000100800 */
[----:B0-----:R-:W-:-:S06]  /*a310*/  IMAD.MOV.U32 R3, RZ, RZ, RZ ;  /* 0x000000ffff037224 */ /* 0x001fcc00078e00ff */
[----:B------:R0:W5:Y:S01]  /*a320*/  @P3 LDG.E.EL R3, desc[UR6][R6.64] ;  /* 0x0000000606033981 */ /* 0x000162000c2e1900 */
[----:B------:R-:W-:-:S05]  /*a330*/  VIADD R12, R23, 0xffffe000 ;  /* 0xffffe000170c7836 */ /* 0x000fca0000000000 */
[----:B------:R-:W-:Y:S01]  /*a340*/  STL [R1+0xc0], R12 ;  /* 0x0000c00c01007387 */ /* 0x000fe20000100800 */
[----:B0-----:R-:W-:-:S04]  /*a350*/  IMAD.WIDE R6, R12, 0x4, R16 ;  /* 0x000000040c067825 */ /* 0x001fc800078e0210 */
[----:B------:R-:W-:Y:S01]  /*a360*/  IMAD.WIDE R6, R15, 0x4, R6 ;  /* 0x000000040f067825 */ /* 0x000fe200078e0206 */
[----:B------:R-:W0:Y:S01]  /*a370*/  S2R R4, SR_TID.X ;  /* 0x0000000000047919 */ /* 0x000e220000002100 */
[----:B-----5:R1:W-:Y:S02]  /*a380*/  STL [R1+0x2f8], R3 ;  /* 0x0002f80301007387 */ /* 0x0203e40000100800 */
[----:B-1----:R-:W-:-:S06]  /*a390*/  IMAD.MOV.U32 R3, RZ, RZ, RZ ;  /* 0x000000ffff037224 */ /* 0x002fcc00078e00ff */
[----:B------:R-:W5:Y:S04]  /*a3a0*/  @P2 LDG.E.EL R3, desc[UR6][R6.64] ;  /* 0x0000000606032981 */ /* 0x000f68000c2e1900 */
[----:B------:R-:W2:Y:S01]  /*a3b0*/  LDL.LU.64 R6, [R1] ;  /* 0x0000000001067983 */ /* 0x000ea20000300a00 */
[----:B0-----:R-:W-:-:S04]  /*a3c0*/  LOP3.LUT R4, R4, 0x1ff, RZ, 0xc0, !PT ;  /* 0x000001ff04047812 */ /* 0x001fc800078ec0ff */
[----:B------:R-:W-:Y:S01]  /*a3d0*/  LOP3.LUT R17, R4, 0x400, RZ, 0xfc, !PT ;  /* 0x0000040004117812 */ /* 0x000fe200078efcff */
[----:B------:R-:W-:-:S05]  /*a3e0*/  VIADD R4, R23, 0xffffd000 ;  /* 0xffffd00017047836 */ /* 0x000fca0000000000 */
[----:B------:R-:W-:Y:S04]  /*a3f0*/  STL [R1+0x58], R4 ;  /* 0x0000580401007387 */ /* 0x000fe80000100800 */
[----:B-----5:R0:W-:Y:S01]  /*a400*/  STL [R1+0x3a0], R3 ;  /* 0x0003a00301007387 */ /* 0x0201e20000100800 */
[----:B--2---:R-:W-:-:S04]  /*a410*/  IMAD.WIDE R6, R4, 0x4, R6 ;  /* 0x0000000404067825 */ /* 0x004fc800078e0206 */
[----:B0-----:R-:W-:Y:S02]  /*a420*/  IMAD.MOV.U32 R3, RZ, RZ, RZ ;  /* 0x000000ffff037224 */ /* 0x001fe400078e00ff */
[----:B------:R-:W-:-:S05]  /*a430*/  IMAD.WIDE R6, R15, 0x4, R6 ;  /* 0x000000040f067825 */ /* 0x000fca00078e0206 */
[----:B------:R-:W2:Y:S01]  /*a440*/  @P5 LDG.E.EL R3, desc[UR6][R6.64] ;  /* 0x0000000606035981 */ /* 0x000ea2000c2e1900 */
[----:B------:R-:W-:Y:S02]  /*a450*/  SHF.R.U32.HI R17, RZ, 0x8, R17 ;  /* 0x00000008ff117819 */ /* 0x000fe40000011611 */
[----:B------:R-:W-:Y:S01]  /*a460*/  ISETP.GE.AND P3, PT, R0, 0x80, PT ;  /* 0x000000800000780c */ /* 0x000fe20003f66270 */
[----:B------:R-:W-:Y:S01]  /*a470*/  IMAD.MOV.U32 R8, RZ, RZ, RZ ;  /* 0x000000ffff087224 */ /* 0x000fe200078e00ff */
[----:B--2---:R0:W-:Y:S02]  /*a480*/  STL [R1+0x310], R3 ;  /* 0x0003100301007387 */ /* 0x0041e40000100800 */
[----:B0-----:R-:W-:Y:S02]  /*a490*/  IMAD.SHL.U32 R3, R17, 0x40, RZ ;  /* 0x0000004011037824 */ /* 0x001fe400078e00ff */
[----:B------:R-:W2:Y:S02]  /*a4a0*/  LDL.LU.64 R16, [R1+0x40] ;  /* 0x0000400001107983 */ /* 0x000ea40000300a00 */
[----:B------:R-:W-:-:S04]  /*a4b0*/  IMAD.WIDE.U32 R6, R3, 0x4, R18 ;  /* 0x0000000403067825 */ /* 0x000fc800078e0012 */
[----:B------:R-:W-:-:S05]  /*a4c0*/  IMAD.WIDE R6, R27, 0x4, R6 ;  /* 0x000000041b067825 */ /* 0x000fca00078e0206 */
[----:B------:R-:W5:Y:S04]  /*a4d0*/  @!P3 LDG.E.EL R8, desc[UR6][R6.64] ;  /* 0x000000060608b981 */ /* 0x000f68000c2e1900 */
[----:B-----5:R3:W-:Y:S02]  /*a4e0*/  STL [R1+0x39c], R8 ;  /* 0x00039c0801007387 */ /* 0x0207e40000100800 */
[----:B---3--:R-:W-:-:S04]  /*a4f0*/  IMAD.SHL.U32 R8, R25, 0x40, RZ ;  /* 0x0000004019087824 */ /* 0x008fc800078e00ff */
[----:B----4-:R-:W-:-:S04]  /*a500*/  IMAD.WIDE R6, R8, 0x4, R10 ;  /* 0x0000000408067825 */ /* 0x010fc800078e020a */
[----:B------:R-:W-:Y:S02]  /*a510*/  IMAD.MOV.U32 R10, RZ, RZ, RZ ;  /* 0x000000ffff0a7224 */ /* 0x000fe400078e00ff */
[----:B------:R-:W-:-:S05]  /*a520*/  IMAD.WIDE R6, R13, 0x4, R6 ;  /* 0x000000040d067825 */ /* 0x000fca00078e0206 */
[----:B------:R0:W3:Y:S01]  /*a530*/  @P0 LDG.E.EL R10, desc[UR6][R6.64] ;  /* 0x00000006060a0981 */ /* 0x0000e2000c2e1900 */
[----:B------:R-:W-:Y:S01]  /*a540*/  IADD3 R18, P3, R9, UR14, RZ ;  /* 0x0000000e09127c10 */ /* 0x000fe2000ff7e0ff */
[----:B------:R-:W-:-:S03]  /*a550*/  VIADD R25, R8, 0xffffe000 ;  /* 0xffffe00008197836 */ /* 0x000fc60000000000 */
[----:B------:R-:W-:Y:S01]  /*a560*/  IADD3.X R19, R5, UR15, RZ, P3, !PT ;  /* 0x0000000f05137c10 */ /* 0x000fe20009ffe4ff */
[----:B------:R1:W-:Y:S01]  /*a570*/  STL [R1+0x470], R8 ;  /* 0x0004700801007387 */ /* 0x0003e20000100800 */
[----:B0-----:R-:W-:-:S03]  /*a580*/  IMAD.WIDE R6, R25, 0x4, R20 ;  /* 0x0000000419067825 */ /* 0x001fc600078e0214 */
[----:B------:R-:W-:Y:S04]  /*a590*/  STL.64 [R1+0x210], R18 ;  /* 0x0002101201007387 */ /* 0x000fe80000100a00 */
[----:B------:R-:W-:Y:S01]  /*a5a0*/  STL [R1+0x94], R25 ;  /* 0x0000941901007387 */ /* 0x000fe20000100800 */
[----:B------:R-:W-:-:S04]  /*a5b0*/  IMAD.WIDE R6, R15, 0x4, R6 ;  /* 0x000000040f067825 */ /* 0x000fc800078e0206 */
[----:B------:R-:W-:Y:S02]  /*a5c0*/  VIADD R27, R8, 0xffffd000 ;  /* 0xffffd000081b7836 */ /* 0x000fe40000000000 */
[----:B-1----:R-:W-:Y:S01]  /*a5d0*/  IMAD.MOV.U32 R8, RZ, RZ, RZ ;  /* 0x000000ffff087224 */ /* 0x002fe200078e00ff */
[----:B------:R-:W0:Y:S01]  /*a5e0*/  S2R R13, SR_TID.X ;  /* 0x00000000000d7919 */ /* 0x000e220000002100 */
[----:B---3--:R1:W-:Y:S01]  /*a5f0*/  STL [R1+0x2ec], R10 ;  /* 0x0002ec0a01007387 */ /* 0x0083e20000100800 */
[----:B0-----:R-:W-:-:S03]  /*a600*/  LOP3.LUT R20, R13, 0x1ff, RZ, 0xc0, !PT ;  /* 0x000001ff0d147812 */ /* 0x001fc600078ec0ff */
[----:B------:R-:W3:Y:S01]  /*a610*/  LDL.LU R21, [R1+0x2cc] ;  /* 0x0002cc0001157983 */ /* 0x000ee20000300800 */
[----:B-1----:R-:W-:Y:S01]  /*a620*/  IMAD.MOV.U32 R10, RZ, RZ, RZ ;  /* 0x000000ffff0a7224 */ /* 0x002fe200078e00ff */
[----:B------:R-:W-:Y:S02]  /*a630*/  LOP3.LUT R20, R20, 0x600, RZ, 0xfc, !PT ;  /* 0x0000060014147812 */ /* 0x000fe400078efcff */
[----:B------:R-:W4:Y:S04]  /*a640*/  LDL.LU R13, [R1+0x284] ;  /* 0x00028400010d7983 */ /* 0x000f280000300800 */
[----:B------:R0:W5:Y:S02]  /*a650*/  @P2 LDG.E.EL R10, desc[UR6][R6.64] ;  /* 0x00000006060a2981 */ /* 0x000164000c2e1900 */
[----:B0-----:R-:W-:-:S04]  /*a660*/  IMAD.WIDE R6, R27, 0x4, R28 ;  /* 0x000000041b067825 */ /* 0x001fc800078e021c */
[----:B------:R-:W-:-:S05]  /*a670*/  IMAD.WIDE R6, R15, 0x4, R6 ;  /* 0x000000040f067825 */ /* 0x000fca00078e0206 */
[----:B------:R-:W2:Y:S01]  /*a680*/  @P6 LDG.E.EL R8, desc[UR6][R6.64] ;  /* 0x0000000606086981 */ /* 0x000ea2000c2e1900 */
[----:B------:R-:W-:-:S03]  /*a690*/  SHF.R.U32.HI R20, RZ, 0x8, R20 ;  /* 0x00000008ff147819 */ /* 0x000fc60000011614 */
[----:B------:R-:W-:Y:S01]  /*a6a0*/  STL [R1+0x80], R27 ;  /* 0x0000801b01007387 */ /* 0x000fe20000100800 */
[C---:B------:R-:W-:Y:S01]  /*a6b0*/  ISETP.GE.AND P3, PT, R0.reuse, 0x80, PT ;  /* 0x000000800000780c */ /* 0x040fe20003f66270 */
[----:B------:R-:W-:Y:S02]  /*a6c0*/  IMAD.SHL.U32 R28, R0, 0x200, RZ ;  /* 0x00000200001c7824 */ /* 0x000fe400078e00ff */
[----:B--2---:R0:W-:Y:S02]  /*a6d0*/  STL [R1+0x36c], R8 ;  /* 0x00036c0801007387 */ /* 0x0041e40000100800 */
[----:B0-----:R-:W-:-:S04]  /*a6e0*/  IMAD.SHL.U32 R8, R20, 0x40, RZ ;  /* 0x0000004014087824 */ /* 0x001fc800078e00ff */
[----:B------:R-:W-:-:S04]  /*a6f0*/  IMAD.WIDE.U32 R6, R8, 0x4, R16 ;  /* 0x0000000408067825 */ /* 0x000fc800078e0010 */
[----:B------:R-:W-:Y:S02]  /*a700*/  IMAD.MOV.U32 R16, RZ, RZ, RZ ;  /* 0x000000ffff107224 */ /* 0x000fe400078e00ff */
[----:B------:R-:W-:-:S05]  /*a710*/  IMAD.WIDE R6, R28, 0x4, R6 ;  /* 0x000000041c067825 */ /* 0x000fca00078e0206 */
[----:B------:R-:W2:Y:S04]  /*a720*/  @!P3 LDG.E.EL R16, desc[UR6][R6.64] ;  /* 0x000000060610b981 */ /* 0x000ea8000c2e1900 */
[----:B-----5:R0:W-:Y:S04]  /*a730*/  STL [R1+0x398], R10 ;  /* 0x0003980a01007387 */ /* 0x0201e80000100800 */
[----:B0-----:R-:W5:Y:S04]  /*a740*/  LDL.LU.64 R10, [R1+0x48] ;  /* 0x00004800010a7983 */ /* 0x001f680000300a00 */
[----:B------:R-:W3:Y:S04]  /*a750*/  LDL.LU.64 R6, [R1+0x50] ;  /* 0x0000500001067983 */ /* 0x000ee80000300a00 */
[----:B--2---:R0:W-:Y:S02]  /*a760*/  STL [R1+0x394], R16 ;  /* 0x0003941001007387 */ /* 0x0041e40000100800 */
[----:B0-----:R-:W-:-:S04]  /*a770*/  IADD3 R16, P3, R9, UR18, RZ ;  /* 0x0000001209107c10 */ /* 0x001fc8000ff7e0ff */
[----:B------:R-:W-:Y:S02]  /*a780*/  IADD3.X R17, R5, UR19, RZ, P3, !PT ;  /* 0x0000001305117c10 */ /* 0x000fe40009ffe4ff */
[----:B------:R-:W-:-:S04]  /*a790*/  IADD3 R18, P3, R9, UR8, RZ ;  /* 0x0000000809127c10 */ /* 0x000fc8000ff7e0ff */
[----:B------:R-:W-:Y:S01]  /*a7a0*/  IADD3.X R19, R5, UR9, RZ, P3, !PT ;  /* 0x0000000905137c10 */ /* 0x000fe20009ffe4ff */
[----:B------:R0:W-:Y:S04]  /*a7b0*/  STL.64 [R1+0x190], R16 ;  /* 0x0001901001007387 */ /* 0x0001e80000100a00 */
[----:B0-----:R-:W2:Y:S04]  /*a7c0*/  LDL.LU.64 R16, [R1+0x68] ;  /* 0x0000680001107983 */ /* 0x001ea80000300a00 */
[----:B------:R0:W-:Y:S04]  /*a7d0*/  STL.64 [R1+0x200], R18 ;  /* 0x0002001201007387 */ /* 0x0001e80000100a00 */
[----:B0-----:R-:W3:Y:S01]  /*a7e0*/  LDL.LU.64 R18, [R1+0x6c8] ;  /* 0x0006c80001127983 */ /* 0x001ee20000300a00 */
[----:B------:R-:W-:-:S04]  /*a7f0*/  SHF.R.S32.HI R29, RZ, 0x1f, R0 ;  /* 0x0000001fff1d7819 */ /* 0x000fc80000011400 */
[----:B------:R-:W-:-:S04]  /*a800*/  LEA.HI R29, R29, R0, RZ, 0x5 ;  /* 0x000000001d1d7211 */ /* 0x000fc800078f28ff */
[----:B------:R-:W-:Y:S01]  /*a810*/  SHF.R.S32.HI R29, RZ, 0x5, R29 ;  /* 0x00000005ff1d7819 */ /* 0x000fe2000001141d */
[----:B------:R-:W-:-:S04]  /*a820*/  IMAD.MOV.U32 R5, RZ, RZ, RZ ;  /* 0x000000ffff057224 */ /* 0x000fc800078e00ff */
[----:B------:R-:W-:Y:S02]  /*a830*/  IMAD.SHL.U32 R29, R29, 0x2000, RZ ;  /* 0x000020001d1d7824 */ /* 0x000fe400078e00ff */
[----:B---3--:R-:W-:-:S04]  /*a840*/  IMAD.WIDE R6, R18, 0x4, R6 ;  /* 0x0000000412067825 */ /* 0x008fc800078e0206 */
[----:B------:R-:W-:-:S05]  /*a850*/  IMAD.WIDE R6, R29, 0x4, R6 ;  /* 0x000000041d067825 */ /* 0x000fca00078e0206 */
[----:B------:R-:W3:Y:S04]  /*a860*/  @P1 LDG.E.EL R5, desc[UR6][R6.64] ;  /* 0x0000000606051981 */ /* 0x000ee8000c2e1900 */
[----:B------:R-:W2:Y:S04]  /*a870*/  LDL.LU.64 R6, [R1+0xa0] ;  /* 0x0000a00001067983 */ /* 0x000ea80000300a00 */
[----:B---3--:R0:W-:Y:S01]  /*a880*/  STL [R1+0x2bc], R5 ;  /* 0x0002bc0501007387 */ /* 0x0081e20000100800 */
[----:B--2---:R-:W-:-:S04]  /*a890*/  IMAD.WIDE R6, R19, 0x4, R6 ;  /* 0x0000000413067825 */ /* 0x004fc800078e0206 */
[----:B0-----:R-:W-:Y:S02]  /*a8a0*/  IMAD.MOV.U32 R5, RZ, RZ, RZ ;  /* 0x000000ffff057224 */ /* 0x001fe400078e00ff */
[----:B------:R-:W-:-:S05]  /*a8b0*/  IMAD.WIDE R6, R15, 0x4, R6 ;  /* 0x000000040f067825 */ /* 0x000fca00078e0206 */
[----:B------:R-:W2:Y:S04]  /*a8c0*/  @P2 LDG.E.EL R5, desc[UR6][R6.64] ;  /* 0x0000000606052981 */ /* 0x000ea8000c2e1900 */
[----:B------:R-:W3:Y:S01]  /*a8d0*/  LDL.LU.64 R6, [R1+0x60] ;  /* 0x0000600001067983 */ /* 0x000ee20000300a00 */
[----:B----4-:R-:W-:-:S03]  /*a8e0*/  IMAD.SHL.U32 R9, R13, 0x4, RZ ;  /* 0x000000040d097824 */ /* 0x010fc600078e00ff */
[----:B--2---:R0:W-:Y:S01]  /*a8f0*/  STL [R1+0x358], R5 ;  /* 0x0003580501007387 */ /* 0x0041e20000100800 */
[----:B---3--:R-:W-:Y:S01]  /*a900*/  IMAD.WIDE R6, R22, 0x4, R6 ;  /* 0x0000000416067825 */ /* 0x008fe200078e0206 */
[----:B0-----:R-:W-:-:S03]  /*a910*/  SHF.L.U64.HI R5, R13, 0x2, R21 ;  /* 0x000000020d057819 */ /* 0x001fc60000010215 */
[----:B------:R-:W-:Y:S02]  /*a920*/  IMAD.MOV.U32 R13, RZ, RZ, RZ ;  /* 0x000000ffff0d7224 */ /* 0x000fe400078e00ff */
[----:B------:R-:W-:-:S05]  /*a930*/  IMAD.WIDE R6, R15, 0x4, R6 ;  /* 0x000000040f067825 */ /* 0x000fca00078e0206 */
[----:B------:R5:W2:Y:S01]  /*a940*/  @P4 LDG.E.EL R13, desc[UR6][R6.64] ;  /* 0x00000006060d4981 */ /* 0x000aa2000c2e1900 */
[----:B------:R-:W-:-:S04]  /*a950*/  IADD3 R20, P3, R9, UR16, RZ ;  /* 0x0000001009147c10 */ /* 0x000fc8000ff7e0ff */
[----:B------:R-:W-:Y:S02]  /*a960*/  IADD3.X R21, R5, UR17, RZ, P3, !PT ;  /* 0x0000001105157c10 */ /* 0x000fe40009ffe4ff */
[----:B------:R-:W-:-:S03]  /*a970*/  ISETP.GE.AND P3, PT, R0, 0x80, PT ;  /* 0x000000800000780c */ /* 0x000fc60003f66270 */
[----:B------:R0:W-:Y:S01]  /*a980*/  STL.64 [R1+0x50], R20 ;  /* 0x0000501401007387 */ /* 0x0001e20000100a00 */
[----:B-----5:R-:W-:-:S04]  /*a990*/  IMAD.WIDE.U32 R6, R14, 0x4, R10 ;  /* 0x000000040e067825 */ /* 0x020fc800078e000a */
[----:B------:R-:W-:Y:S01]  /*a9a0*/  IMAD.WIDE R6, R28, 0x4, R6 ;  /* 0x000000041c067825 */ /* 0x000fe200078e0206 */
[----:B0-----:R-:W3:Y:S04]  /*a9b0*/  LDL.LU.64 R20, [R1+0x6c0] ;  /* 0x0006c00001147983 */ /* 0x001ee80000300a00 */
[----:B------:R-:W4:Y:S04]  /*a9c0*/  LDL.LU R10, [R1+0x2fc] ;  /* 0x0002fc00010a7983 */ /* 0x000f280000300800 */
[----:B------:R-:W5:Y:S04]  /*a9d0*/  LDL.LU R11, [R1+0x288] ;  /* 0x00028800010b7983 */ /* 0x000f680000300800 */
[----:B--2---:R0:W-:Y:S02]  /*a9e0*/  STL [R1+0x2e0], R13 ;  /* 0x0002e00d01007387 */ /* 0x0041e40000100800 */
[----:B0-----:R-:W-:-:S06]  /*a9f0*/  IMAD.MOV.U32 R13, RZ, RZ, RZ ;  /* 0x000000ffff0d7224 */ /* 0x001fcc00078e00ff */
[----:B------:R0:W2:Y:S02]  /*aa00*/  @!P3 LDG.E.EL R13, desc[UR6][R6.64] ;  /* 0x00000006060db981 */ /* 0x0000a4000c2e1900 */
[----:B0-----:R-:W-:-:S04]  /*aa10*/  IADD3 R6, P3, R9, UR14, RZ ;  /* 0x0000000e09067c10 */ /* 0x001fc8000ff7e0ff */
[----:B------:R-:W-:Y:S02]  /*aa20*/  IADD3.X R7, R5, UR15, RZ, P3, !PT ;  /* 0x0000000f05077c10 */ /* 0x000fe40009ffe4ff */
[----:B------:R-:W-:-:S03]  /*aa30*/  LOP3.LUT P3, RZ, R2, 0x8, RZ, 0xc0, !PT ;  /* 0x0000000802ff7812 */ /* 0x000fc6000786c0ff */
[----:B------:R0:W-:Y:S02]  /*aa40*/  STL.64 [R1+0x40], R6 ;  /* 0x0000400601007387 */ /* 0x0001e40000100a00 */
[----:B0-----:R-:W-:-:S04]  /*aa50*/  IMAD.WIDE R6, R23, 0x4, R16 ;  /* 0x0000000417067825 */ /* 0x001fc800078e0210 */
[----:B------:R-:W-:Y:S01]  /*aa60*/  IMAD.WIDE R6, R29, 0x4, R6 ;  /* 0x000000041d067825 */ /* 0x000fe200078e0206 */
[----:B--2---:R0:W-:Y:S03]  /*aa70*/  STL [R1+0x390], R13 ;  /* 0x0003900d01007387 */ /* 0x0041e60000100800 */
[----:B0-----:R-:W-:-:S06]  /*aa80*/  IMAD.MOV.U32 R13, RZ, RZ, RZ ;  /* 0x000000ffff0d7224 */ /* 0x001fcc00078e00ff */
[----:B------:R0:W2:Y:S04]  /*aa90*/  @P3 LDG.E.EL R13, desc[UR6][R6.64] ;  /* 0x00000006060d3981 */ /* 0x0000a8000c2e1900 */
[----:B------:R-:W0:Y:S04]  /*aaa0*/  LDL.LU.64 R6, [R1+0xb8] ;  /* 0x0000b80001067983 */ /* 0x000e280000300a00 */
[----:B------:R-:W2:Y:S01]  /*aab0*/  LDL.LU.64 R16, [R1+0xc8] ;  /* 0x0000c80001107983 */ /* 0x000ea20000300a00 */
[----:B0-----:R-:W-:-:S04]  /*aac0*/  IMAD.WIDE R6, R12, 0x4, R6 ;  /* 0x000000040c067825 */ /* 0x001fc800078e0206 */
[----:B------:R-:W-:Y:S02]  /*aad0*/  IMAD.MOV.U32 R12, RZ, RZ, RZ ;  /* 0x000000ffff0c7224 */ /* 0x000fe400078e00ff */
[----:B------:R-:W-:-:S05]  /*aae0*/  IMAD.WIDE R6, R15, 0x4, R6 ;  /* 0x000000040f067825 */ /* 0x000fca00078e0206 */
[----:B------:R-:W2:Y:S04]  /*aaf0*/  @P2 LDG.E.EL R12, desc[UR6][R6.64] ;  /* 0x00000006060c2981 */ /* 0x000ea8000c2e1900 */
[----:B------:R-:W3:Y:S04]  /*ab00*/  LDL.LU.64 R6, [R1+0x78] ;  /* 0x0000780001067983 */ /* 0x000ee80000300a00 */
[----:B--2---:R0:W-:Y:S04]  /*ab10*/  STL [R1+0x38c], R12 ;  /* 0x00038c0c01007387 */ /* 0x0041e80000100800 */
[----:B------:R1:W-:Y:S01]  /*ab20*/  STL [R1+0x2b0], R13 ;  /* 0x0002b00d01007387 */ /* 0x0003e20000100800 */
[----:B0-----:R-:W-:-:S04]  /*ab30*/  IADD3 R12, P3, R9, UR18, RZ ;  /* 0x00000012090c7c10 */ /* 0x001fc8000ff7e0ff */
[----:B-1----:R-:W-:Y:S01]  /*ab40*/  IADD3.X R13, R5, UR19, RZ, P3, !PT ;  /* 0x00000013050d7c10 */ /* 0x002fe20009ffe4ff */
[----:B---3--:R-:W-:-:S04]  /*ab50*/  IMAD.WIDE R6, R4, 0x4, R6 ;  /* 0x0000000404067825 */ /* 0x008fc800078e0206 */
[----:B------:R0:W-:Y:S01]  /*ab60*/  STL.64 [R1+0x30], R12 ;  /* 0x0000300c01007387 */ /* 0x0001e20000100a00 */
[----:B------:R-:W-:Y:S01]  /*ab70*/  IMAD.WIDE R6, R15, 0x4, R6 ;  /* 0x000000040f067825 */ /* 0x000fe200078e0206 */
[----:B0-----:R-:W-:-:S04]  /*ab80*/  IADD3 R12, P3, R9, UR8, RZ ;  /* 0x00000008090c7c10 */ /* 0x001fc8000ff7e0ff */
[----:B------:R-:W-:Y:S01]  /*ab90*/  IADD3.X R13, R5, UR9, RZ, P3, !PT ;  /* 0x00000009050d7c10 */ /* 0x000fe20009ffe4ff */
[----:B------:R-:W-:-:S04]  /*aba0*/  IMAD.MOV.U32 R5, RZ, RZ, RZ ;  /* 0x000000ffff057224 */ /* 0x000fc800078e00ff */
[----:B------:R0:W-:Y:S04]  /*abb0*/  STL.64 [R1+0x38], R12 ;  /* 0x0000380c01007387 */ /* 0x0001e80000100a00 */
[----:B------:R1:W2:Y:S04]  /*abc0*/  @P5 LDG.E.EL R5, desc[UR6][R6.64] ;  /* 0x0000000606055981 */ /* 0x0002a8000c2e1900 */
[----:B0-----:R-:W3:Y:S04]  /*abd0*/  LDL.LU.64 R12, [R1+0x6b8] ;  /* 0x0006b800010c7983 */ /* 0x001ee80000300a00 */
[----:B------:R-:W1:Y:S01]  /*abe0*/  LDL.LU.64 R6, [R1+0x70] ;  /* 0x0000700001067983 */ /* 0x000e620000300a00 */
[----:B------:R-:W-:-:S03]  /*abf0*/  ISETP.GE.AND P3, PT, R0, 0x80, PT ;  /* 0x000000800000780c */ /* 0x000fc60003f66270 */
[----:B------:R0:W-:Y:S01]  /*ac00*/  STL [R1+0x690], R3 ;  /* 0x0006900301007387 */ /* 0x0001e20000100800 */
[----:B-1----:R-:W-:-:S03]  /*ac10*/  IMAD.WIDE.U32 R6, R3, 0x4, R6 ;  /* 0x0000000403067825 */ /* 0x002fc600078e0006 */
[----:B0-----:R-:W3:Y:S04]  /*ac20*/  LDL R3, [R1+0x470] ;  /* 0x0004700001037983 */ /* 0x001ee80000100800 */
[----:B--2---:R0:W-:Y:S01]  /*ac30*/  STL [R1+0x2cc], R5 ;  /* 0x0002cc0501007387 */ /* 0x0041e20000100800 */
[----:B------:R-:W-:-:S04]  /*ac40*/  IMAD.WIDE R6, R28, 0x4, R6 ;  /* 0x000000041c067825 */ /* 0x000fc800078e0206 */
[----:B0-----:R-:W-:-:S06]  /*ac50*/  IMAD.MOV.U32 R5, RZ, RZ, RZ ;  /* 0x000000ffff057224 */ /* 0x001fcc00078e00ff */
[----:B------:R5:W2:Y:S02]  /*ac60*/  @!P3 LDG.E.EL R5, desc[UR6][R6.64] ;  /* 0x000000060605b981 */ /* 0x000aa4000c2e1900 */
[C---:B-----5:R-:W-:Y:S02]  /*ac70*/  IMAD.SHL.U32 R6, R11.reuse, 0x4, RZ ;  /* 0x000000040b067824 */ /* 0x060fe400078e00ff */
[----:B------:R-:W-:Y:S01]  /*ac80*/  IMAD.MOV.U32 R7, RZ, RZ, RZ ;  /* 0x000000ffff077224 */ /* 0x000fe200078e00ff */
[----:B--2---:R4:W-:Y:S04]  /*ac90*/  STL [R1+0x388], R5 ;  /* 0x0003880501007387 */ /* 0x0049e80000100800 */
[----:B------:R-:W2:Y:S04]  /*aca0*/  LDL.LU R9, [R1+0x304] ;  /* 0x0003040001097983 */ /* 0x000ea80000300800 */
[----:B------:R-:W5:Y:S01]  /*acb0*/  LDL.LU R28, [R1+0x294] ;  /* 0x00029400011c7983 */ /* 0x000f620000300800 */
[----:B----4-:R-:W-:-:S02]  /*acc0*/  SHF.L.U64.HI R5, R11, 0x2, R10 ;  /* 0x000000020b057819 */ /* 0x010fc4000001020a */
[----:B------:R-:W-:-:S04]  /*acd0*/  IADD3 R10, P3, R6, UR16, RZ ;  /* 0x00000010060a7c10 */ /* 0x000fc8000ff7e0ff */
[----:B------:R-:W-:-:S05]  /*ace0*/  IADD3.X R11, R5, UR17, RZ, P3, !PT ;  /* 0x00000011050b7c10 */ /* 0x000fca0009ffe4ff */
[----:B------:R3:W-:Y:S02]  /*acf0*/  STL.64 [R1+0x188], R10 ;  /* 0x0001880a01007387 */ /* 0x0007e40000100a00 */
[----:B---3--:R-:W-:Y:S02]  /*ad00*/  IMAD.WIDE R10, R3, 0x4, R12 ;  /* 0x00000004030a7825 */ /* 0x008fe400078e020c */
[----:B------:R-:W3:Y:S02]  /*ad10*/  LDL.LU.64 R12, [R1+0xd8] ;  /* 0x0000d800010c7983 */ /* 0x000ee40000300a00 */
[----:B------:R-:W-:-:S05]  /*ad20*/  IMAD.WIDE R10, R29, 0x4, R10 ;  /* 0x000000041d0a7825 */ /* 0x000fca00078e020a */
[----:B------:R0:W4:Y:S02]  /*ad30*/  @P0 LDG.E.EL R7, desc[UR6][R10.64] ;  /* 0x000000060a070981 */ /* 0x000124000c2e1900 */
[----:B0-----:R-:W-:-:S04]  /*ad40*/  IMAD.WIDE R10, R25, 0x4, R16 ;  /* 0x00000004190a7825 */ /* 0x001fc800078e0210 */
[----:B------:R-:W-:Y:S01]  /*ad50*/  IMAD.WIDE R10, R15, 0x4, R10 ;  /* 0x000000040f0a7825 */ /* 0x000fe200078e020a */
[----:B----4-:R0:W-:Y:S03]  /*ad60*/  STL [R1+0x2a8], R7 ;  /* 0x0002a80701007387 */ /* 0x0101e60000100800 */
[----:B0-----:R-:W-:-:S06]  /*ad70*/  IMAD.MOV.U32 R7, RZ, RZ, RZ ;  /* 0x000000ffff077224 */ /* 0x001fcc00078e00ff */
[----:B------:R-:W4:Y:S01]  /*ad80*/  @P2 LDG.E.EL R7, desc[UR6][R10.64] ;  /* 0x000000060a072981 */ /* 0x000f22000c2e1900 */
[----:B------:R-:W-:-:S04]  /*ad90*/  IADD3 R16, P3, R6, UR14, RZ ;  /* 0x0000000e06107c10 */ /* 0x000fc8000ff7e0ff */
[----:B------:R-:W-:Y:S01]  /*ada0*/  IADD3.X R17, R5, UR15, RZ, P3, !PT ;  /* 0x0000000f05117c10 */ /* 0x000fe20009ffe4ff */
[----:B------:R-:W2:Y:S04]  /*adb0*/  LDL.LU.64 R10, [R1+0x88] ;  /* 0x00008800010a7983 */ /* 0x000ea80000300a00 */
[----:B------:R0:W-:Y:S04]  /*adc0*/  STL.64 [R1+0x1f8], R16 ;  /* 0x0001f81001007387 */ /* 0x0001e80000100a00 */
[----:B0-----:R-:W3:Y:S04]  /*add0*/  LDL.LU.64 R16, [R1+0x6b0] ;  /* 0x0006b00001107983 */ /* 0x001ee80000300a00 */
[----:B------:R-:W-:Y:S04]  /*ade0*/  STL [R1+0x34c], RZ ;  /* 0x00034cff01007387 */ /* 0x000fe80000100800 */
[----:B----4-:R0:W-:Y:S02]  /*adf0*/  STL [R1+0x380], R7 ;  /* 0x0003800701007387 */ /* 0x0101e40000100800 */
[----:B0-----:R-:W-:-:S02]  /*ae00*/  IMAD.SHL.U32 R7, R0, 0x200, RZ ;  /* 0x0000020000077824 */ /* 0x001fc400078e00ff */
[----:B------:R-:W4:Y:S01]  /*ae10*/  LDL R0, [R1+0x34c] ;  /* 0x00034c0001007983 */ /* 0x000f220000100800 */
[----:B--2---:R-:W-:-:S04]  /*ae20*/  IMAD.WIDE R10, R27, 0x4, R10 ;  /* 0x000000041b0a7825 */ /* 0x004fc800078e020a */
[----:B------:R-:W-:-:S05]  /*ae30*/  IMAD.WIDE R10, R15, 0x4, R10 ;  /* 0x000000040f0a7825 */ /* 0x000fca00078e020a */
[----:B----4-:R-:W2:Y:S04]  /*ae40*/  @P6 LDG.E.EL R0, desc[UR6][R10.64] ;  /* 0x000000060a006981 */ /* 0x010ea8000c2e1900 */
[----:B--2---:R0:W-:Y:S04]  /*ae50*/  @P6 STL [R1+0x34c], R0 ;  /* 0x00034c0001006387 */ /* 0x0041e80000100800 */
[----:B------:R-:W2:Y:S01]  /*ae60*/  LDL.LU.64 R10, [R1+0x98] ;  /* 0x00009800010a7983 */ /* 0x000ea20000300a00 */
[----:B0-----:R-:W0:Y:S02]  /*ae70*/  S2R R0, SR_CTAID.X ;  /* 0x0000000000007919 */ /* 0x001e240000002500 */
[----:B0-----:R-:W-:Y:S01]  /*ae80*/  ISETP.GE.AND P3, PT, R0, 0x80, PT ;  /* 0x000000800000780c */ /* 0x001fe20003f66270 */
[----:B--2---:R-:W-:-:S04]  /*ae90*/  IMAD.WIDE.U32 R10, R8, 0x4, R10 ;  /* 0x00000004080a7825 */ /* 0x004fc800078e000a */
[----:B------:R-:W-:-:S04]  /*aea0*/  IMAD.WIDE R10, R7, 0x4, R10 ;  /* 0x00000004070a7825 */ /* 0x000fc800078e020a */
[----:B------:R-:W-:-:S06]  /*aeb0*/  IMAD.MOV.U32 R7, RZ, RZ, RZ ;  /* 0x000000ffff077224 */ /* 0x000fcc00078e00ff */
[----:B------:R0:W2:Y:S02]  /*aec0*/  @!P3 LDG.E.EL R7, desc[UR6][R10.64] ;  /* 0x000000060a07b981 */ /* 0x0000a4000c2e1900 */
[----:B0-----:R-:W-:-:S04]  /*aed0*/  IADD3 R10, P3, R6, UR18, RZ ;  /* 0x00000012060a7c10 */ /* 0x001fc8000ff7e0ff */
[----:B------:R-:W-:Y:S02]  /*aee0*/  IADD3.X R11, R5, UR19, RZ, P3, !PT ;  /* 0x00000013050b7c10 */ /* 0x000fe40009ffe4ff */
[----:B------:R-:W-:Y:S01]  /*aef0*/  IADD3 R6, P3, R6, UR8, RZ ;  /* 0x0000000806067c10 */ /* 0x000fe2000ff7e0ff */
[----:B--2---:R0:W-:Y:S03]  /*af00*/  STL [R1+0x37c], R7 ;  /* 0x00037c0701007387 */ /* 0x0041e60000100800 */
[----:B0-----:R-:W-:-:S05]  /*af10*/  IADD3.X R7, R5, UR9, RZ, P3, !PT ;  /* 0x0000000905077c10 */ /* 0x001fca0009ffe4ff */
[----:B------:R3:W-:Y:S01]  /*af20*/  STL.64 [R1+0x1f0], R6 ;  /* 0x0001f00601007387 */ /* 0x0007e20000100a00 */
[----:B------:R-:W-:Y:S02]  /*af30*/  IMAD.MOV.U32 R5, RZ, RZ, RZ ;  /* 0x000000ffff057224 */ /* 0x000fe400078e00ff */
[----:B---3--:R-:W-:-:S04]  /*af40*/  IMAD.WIDE R6, R18, 0x4, R16 ;  /* 0x0000000412067825 */ /* 0x008fc800078e0210 */
[----:B------:R-:W-:-:S05]  /*af50*/  IMAD.WIDE R6, R29, 0x4, R6 ;  /* 0x000000041d067825 */ /* 0x000fca00078e0206 */
[----:B------:R0:W2:Y:S04]  /*af60*/  @P1 LDG.E.EL R5, desc[UR6][R6.64] ;  /* 0x0000000606051981 */ /* 0x0000a8000c2e1900 */
[----:B------:R-:W-:Y:S04]  /*af70*/  STL.64 [R1+0x180], R10 ;  /* 0x0001800a01007387 */ /* 0x000fe80000100a00 */
[----:B------:R-:W3:Y:S01]  /*af80*/  LDL.LU R18, [R1+0x6a8] ;  /* 0x0006a80001127983 */ /* 0x000ee20000300800 */
[----:B0-----:R-:W-:-:S03]  /*af90*/  IMAD.WIDE R6, R19, 0x4, R12 ;  /* 0x0000000413067825 */ /* 0x001fc600078e020c */
[----:B------:R-:W4:Y:S04]  /*afa0*/  LDL R17, [R1+0xc0] ;  /* 0x0000c00001117983 */ /* 0x000f280000100800 */
[----:B------:R-:W3:Y:S01]  /*afb0*/  LDL.LU R19, [R1+0x6a4] ;  /* 0x0006a40001137983 */ /* 0x000ee20000300800 */
[----:B------:R-:W-:-:S03]  /*afc0*/  IMAD.WIDE R6, R15, 0x4, R6 ;  /* 0x000000040f067825 */ /* 0x000fc600078e0206 */
[----:B--2---:R0:W-:Y:S02]  /*afd0*/  STL [R1+0x288], R5 ;  /* 0x0002880501007387 */ /* 0x0041e40000100800 */
[----:B0-----:R-:W-:-:S06]  /*afe0*/  IMAD.MOV.U32 R5, RZ, RZ, RZ ;  /* 0x000000ffff057224 */ /* 0x001fcc00078e00ff */
[----:B------:R5:W2:Y:S02]  /*aff0*/  @P2 LDG.E.EL R5, desc[UR6][R6.64] ;  /* 0x0000000606052981 */ /* 0x000aa4000c2e1900 */
[----:B-----5:R-:W-:-:S05]  /*b000*/  IMAD.SHL.U32 R6, R28, 0x4, RZ ;  /* 0x000000041c067824 */ /* 0x020fca00078e00ff */
[----:B------:R-:W-:Y:S01]  /*b010*/  IADD3 R10, P3, R6, UR16, RZ ;  /* 0x00000010060a7c10 */ /* 0x000fe2000ff7e0ff */
[----:B------:R-:W-:Y:S01]  /*b020*/  IMAD.MOV.U32 R7, RZ, RZ, RZ ;  /* 0x000000ffff077224 */ /* 0x000fe200078e00ff */
[----:B--2---:R0:W-:Y:S02]  /*b030*/  STL [R1+0x338], R5 ;  /* 0x0003380501007387 */ /* 0x0041e40000100800 */
[----:B0-----:R-:W-:-:S04]  /*b040*/  SHF.L.U64.HI R5, R28, 0x2, R9 ;  /* 0x000000021c057819 */ /* 0x001fc80000010209 */
[----:B------:R-:W-:-:S05]  /*b050*/  IADD3.X R11, R5, UR17, RZ, P3, !PT ;  /* 0x00000011050b7c10 */ /* 0x000fca0009ffe4ff */
[----:B------:R3:W-:Y:S02]  /*b060*/  STL.64 [R1+0x20], R10 ;  /* 0x0000200a01007387 */ /* 0x0007e40000100a00 */
[----:B---3--:R-:W-:Y:S01]  /*b070*/  IMAD.WIDE R10, R22, 0x4, R18 ;  /* 0x00000004160a7825 */ /* 0x008fe200078e0212 */
[----:B------:R-:W-:Y:S01]  /*b080*/  LOP3.LUT P3, RZ, R2, 0x8, RZ, 0xc0, !PT ;  /* 0x0000000802ff7812 */ /* 0x000fe2000786c0ff */
[----:B------:R-:W2:Y:S02]  /*b090*/  LDL.LU R22, [R1+0x6a0] ;  /* 0x0006a00001167983 */ /* 0x000ea40000300800 */
[----:B------:R-:W-:Y:S02]  /*b0a0*/  IMAD.WIDE R10, R15, 0x4, R10 ;  /* 0x000000040f0a7825 */ /* 0x000fe400078e020a */
[----:B------:R-:W3:Y:S04]  /*b0b0*/  LDL.LU.64 R18, [R1+0xe8] ;  /* 0x0000e80001127983 */ /* 0x000ee80000300a00 */
[----:B------:R0:W5:Y:S04]  /*b0c0*/  @P4 LDG.E.EL R7, desc[UR6][R10.64] ;  /* 0x000000060a074981 */ /* 0x000168000c2e1900 */
[----:B------:R-:W2:Y:S04]  /*b0d0*/  LDL.LU R9, [R1+0x308] ;  /* 0x0003080001097983 */ /* 0x000ea80000300800 */
[----:B------:R-:W2:Y:S01]  /*b0e0*/  LDL.LU R13, [R1+0x2a0] ;  /* 0x0002a000010d7983 */ /* 0x000ea20000300800 */
[----:B0-----:R-:W-:-:S03]  /*b0f0*/  IMAD.WIDE R10, R23, 0x4, R20 ;  /* 0x00000004170a7825 */ /* 0x001fc600078e0214 */
[----:B------:R-:W2:Y:S04]  /*b100*/  LDL.LU R23, [R1+0x69c] ;  /* 0x00069c0001177983 */ /* 0x000ea80000300800 */
[----:B------:R-:W4:Y:S01]  /*b110*/  LDL.LU.64 R20, [R1+0xe0] ;  /* 0x0000e00001147983 */ /* 0x000f220000300a00 */
[----:B------:R-:W-:-:S03]  /*b120*/  IMAD.WIDE R10, R29, 0x4, R10 ;  /* 0x000000041d0a7825 */ /* 0x000fc600078e020a */
[----:B-----5:R0:W-:Y:S02]  /*b130*/  STL [R1+0x29c], R7 ;  /* 0x00029c0701007387 */ /* 0x0201e40000100800 */
[----:B0-----:R-:W-:-:S06]  /*b140*/  IMAD.MOV.U32 R7, RZ, RZ, RZ ;  /* 0x000000ffff077224 */ /* 0x001fcc00078e00ff */
[----:B------:R4:W5:Y:S01]  /*b150*/  @P3 LDG.E.EL R7, desc[UR6][R10.64] ;  /* 0x000000060a073981 */ /* 0x000962000c2e1900 */
[----:B------:R-:W-:-:S04]  /*b160*/  IADD3 R28, P3, R6, UR14, RZ ;  /* 0x0000000e061c7c10 */ /* 0x000fc8000ff7e0ff */
[----:B------:R-:W-:Y:S01]  /*b170*/  IADD3.X R29, R5, UR15, RZ, P3, !PT ;  /* 0x0000000f051d7c10 */ /* 0x000fe20009ffe4ff */
[----:B----4-:R-:W-:-:S04]  /*b180*/  IMAD.WIDE R10, R17, 0x4, R20 ;  /* 0x00000004110a7825 */ /* 0x010fc800078e0214 */
[----:B------:R-:W-:Y:S01]  /*b190*/  STL.64 [R1+0x680], R28 ;  /* 0x0006801c01007387 */ /* 0x000fe20000100a00 */
[----:B------:R-:W-:-:S03]  /*b1a0*/  IMAD.WIDE R10, R15, 0x4, R10 ;  /* 0x000000040f0a7825 */ /* 0x000fc600078e020a */
[----:B-----5:R0:W-:Y:S02]  /*b1b0*/  STL [R1+0x284], R7 ;  /* 0x0002840701007387 */ /* 0x0201e40000100800 */
[----:B0-----:R-:W-:-:S06]  /*b1c0*/  IMAD.MOV.U32 R7, RZ, RZ, RZ ;  /* 0x000000ffff077224 */ /* 0x001fcc00078e00ff */
[----:B------:R2:W4:Y:S02]  /*b1d0*/  @P2 LDG.E.EL R7, desc[UR6][R10.64] ;  /* 0x000000060a072981 */ /* 0x000524000c2e1900 */
[----:B--2---:R-:W-:-:S04]  /*b1e0*/  IMAD.WIDE R10, R4, 0x4, R22 ;  /* 0x00000004040a7825 */ /* 0x004fc800078e0216 */
[----:B------:R-:W-:Y:S01]  /*b1f0*/  IMAD.WIDE R10, R15, 0x4, R10 ;  /* 0x000000040f0a7825 */ /* 0x000fe200078e020a */
[----:B----4-:R0:W-:Y:S03]  /*b200*/  STL [R1+0x374], R7 ;  /* 0x0003740701007387 */ /* 0x0101e60000100800 */
[----:B0-----:R-:W-:-:S06]  /*b210*/  IMAD.MOV.U32 R7, RZ, RZ, RZ ;  /* 0x000000ffff077224 */ /* 0x001fcc00078e00ff */
[----:B------:R-:W2:Y:S01]  /*b220*/  @P5 LDG.E.EL R7, desc[UR6][R10.64] ;  /* 0x000000060a075981 */ /* 0x000ea2000c2e1900 */
[----:B------:R-:W-:-:S04]  /*b230*/  IADD3 R20, P3, R6, UR18, RZ ;  /* 0x0000001206147c10 */ /* 0x000fc8000ff7e0ff */
[----:B------:R-:W-:Y:S02]  /*b240*/  IADD3.X R21, R5, UR19, RZ, P3, !PT ;  /* 0x0000001305157c10 */ /* 0x000fe40009ffe4ff */
[----:B------:R-:W-:Y:S01]  /*b250*/  IADD3 R6, P3, R6, UR8, RZ ;  /* 0x0000000806067c10 */ /* 0x000fe2000ff7e0ff */
[----:B------:R-:W4:Y:S04]  /*b260*/  LDL.LU.64 R10, [R1+0xb0] ;  /* 0x0000b000010a7983 */ /* 0x000f280000300a00 */
[----:B--2---:R0:W-:Y:S02]  /*b270*/  STL [R1+0x298], R7 ;  /* 0x0002980701007387 */ /* 0x0041e40000100800 */
[----:B0-----:R-:W-:-:S05]  /*b280*/  IADD3.X R7, R5, UR9, RZ, P3, !PT ;  /* 0x0000000905077c10 */ /* 0x001fca0009ffe4ff */
[----:B------:R3:W-:Y:S01]  /*b290*/  STL.64 [R1+0x8], R6 ;  /* 0x0000080601007387 */ /* 0x0007e20000100a00 */
[----:B------:R-:W-:Y:S02]  /*b2a0*/  IMAD.MOV.U32 R5, RZ, RZ, RZ ;  /* 0x000000ffff057224 */ /* 0x000fe400078e00ff */
[----:B---3--:R-:W-:-:S04]  /*b2b0*/  IMAD.WIDE R6, R25, 0x4, R18 ;  /* 0x0000000419067825 */ /* 0x008fc800078e0212 */
[----:B------:R-:W-:-:S05]  /*b2c0*/  IMAD.WIDE R6, R15, 0x4, R6 ;  /* 0x000000040f067825 */ /* 0x000fca00078e0206 */
[----:B------:R-:W2:Y:S04]  /*b2d0*/  @P2 LDG.E.EL R5, desc[UR6][R6.64] ;  /* 0x0000000606052981 */ /* 0x000ea8000c2e1900 */
[----:B------:R0:W-:Y:S04]  /*b2e0*/  STL.64 [R1], R20 ;  /* 0x0000001401007387 */ /* 0x0001e80000100a00 */
[----:B------:R-:W3:Y:S04]  /*b2f0*/  LDL.LU R25, [R1+0x698] ;  /* 0x0006980001197983 */ /* 0x000ee80000300800 */
[----:B0-----:R-:W5:Y:S04]  /*b300*/  LDL.LU R21, [R1+0x30c] ;  /* 0x00030c0001157983 */ /* 0x001f680000300800 */
[----:B------:R-:W3:Y:S01]  /*b310*/  LDL.LU R19, [R1+0x1b8] ;  /* 0x0001b80001137983 */ /* 0x000ee20000300800 */
[----:B------:R-:W-:-:S03]  /*b320*/  SHF.L.U64.HI R9, R13, 0x2, R9 ;  /* 0x000000020d097819 */ /* 0x000fc60000010209 */
[----:B--2---:R0:W-:Y:S04]  /*b330*/  STL [R1+0x370], R5 ;  /* 0x0003700501007387 */ /* 0x0041e80000100800 */
[----:B------:R-:W2:Y:S04]  /*b340*/  LDL.LU R18, [R1+0x314] ;  /* 0x0003140001127983 */ /* 0x000ea80000300800 */
[----:B------:R-:W2:Y:S01]  /*b350*/  LDL.LU R16, [R1+0x1bc] ;  /* 0x0001bc0001107983 */ /* 0x000ea20000300800 */
[----:B0-----:R-:W-:-:S05]  /*b360*/  IMAD.SHL.U32 R5, R13, 0x4, RZ ;  /* 0x000000040d057824 */ /* 0x001fca00078e00ff */
[----:B------:R-:W-:-:S04]  /*b370*/  IADD3 R6, P3, R5, UR16, RZ ;  /* 0x0000001005067c10 */ /* 0x000fc8000ff7e0ff */
[----:B------:R-:W-:-:S05]  /*b380*/  IADD3.X R7, R9, UR17, RZ, P3, !PT ;  /* 0x0000001109077c10 */ /* 0x000fca0009ffe4ff */
[----:B------:R3:W-:Y:S02]  /*b390*/  STL.64 [R1+0xc8], R6 ;  /* 0x0000c80601007387 */ /* 0x0007e40000100a00 */
[----:B---3--:R-:W-:Y:S02]  /*b3a0*/  IMAD.WIDE R6, R27, 0x4, R24 ;  /* 0x000000041b067825 */ /* 0x008fe400078e0218 */
[----:B------:R-:W3:Y:S02]  /*b3b0*/  LDL.LU R27, [R1+0x694] ;  /* 0x00069400011b7983 */ /* 0x000ee40000300800 */
[----:B------:R-:W-:Y:S01]  /*b3c0*/  IMAD.WIDE R6, R15, 0x4, R6 ;  /* 0x000000040f067825 */ /* 0x000fe200078e0206 */
[----:B------:R-:W-:Y:S01]  /*b3d0*/  SHF.R.S32.HI R23, RZ, 0x1f, R0 ;  /* 0x0000001fff177819 */ /* 0x000fe20000011400 */
[----:B------:R-:W2:Y:S02]  /*b3e0*/  LDL.LU.64 R12, [R1+0xd0] ;  /* 0x0000d000010c7983 */ /* 0x000ea40000300a00 */
[----:B------:R-:W-:Y:S01]  /*b3f0*/  IMAD.MOV.U32 R15, RZ, RZ, RZ ;  /* 0x000000ffff0f7224 */ /* 0x000fe200078e00ff */
[----:B------:R-:W-:Y:S01]  /*b400*/  LEA.HI R23, R23, R0, RZ, 0x5 ;  /* 0x0000000017177211 */ /* 0x000fe200078f28ff */
[----:B------:R-:W2:Y:S04]  /*b410*/  LDL.LU R22, [R1+0x2e8] ;  /* 0x0002e80001167983 */ /* 0x000ea80000300800 */
[----:B------:R4:W2:Y:S01]  /*b420*/  @P6 LDG.E.EL R15, desc[UR6][R6.64] ;  /* 0x00000006060f6981 */ /* 0x0008a2000c2e1900 */
[----:B------:R-:W-:-:S02]  /*b430*/  IADD3 R24, P3, R5, UR14, RZ ;  /* 0x0000000e05187c10 */ /* 0x000fc4000ff7e0ff */
[----:B------:R-:W-:Y:S02]  /*b440*/  SHF.R.S32.HI R23, RZ, 0x5, R23 ;  /* 0x00000005ff177819 */ /* 0x000fe40000011417 */
[----:B------:R-:W-:Y:S01]  /*b450*/  IADD3.X R25, R9, UR15, RZ, P3, !PT ;  /* 0x0000000f09197c10 */ /* 0x000fe20009ffe4ff */
[----:B----4-:R-:W-:-:S04]  /*b460*/  IMAD.WIDE.U32 R6, R14, 0x4, R10 ;  /* 0x000000040e067825 */ /* 0x010fc800078e000a */
[----:B------:R-:W-:Y:S02]  /*b470*/  IMAD.SHL.U32 R23, R23, 0x2000, RZ ;  /* 0x0000200017177824 */ /* 0x000fe400078e00ff */
[----:B------:R-:W-:Y:S01]  /*b480*/  IMAD.MOV.U32 R14, RZ, RZ, RZ ;  /* 0x000000ffff0e7224 */ /* 0x000fe200078e00ff */
[----:B------:R-:W-:-:S04]  /*b490*/  LOP3.LUT R2, R2, 0xffffefff, RZ, 0xc0, !PT ;  /* 0xffffefff02027812 */ /* 0x000fc800078ec0ff */
[----:B------:R-:W-:Y:S02]  /*b4a0*/  @P5 LOP3.LUT R2, R2, 0x1000, RZ, 0xfc, !PT ;  /* 0x0000100002025812 */ /* 0x000fe400078efcff */
[----:B------:R-:W-:Y:S01]  /*b4b0*/  ISETP.GE.AND P5, PT, R0, 0x80, PT ;  /* 0x000000800000780c */ /* 0x000fe20003fa6270 */
[----:B---3--:R-:W-:-:S04]  /*b4c0*/  IMAD.WIDE R10, R3, 0x4, R26 ;  /* 0x00000004030a7825 */ /* 0x008fc800078e021a */
[----:B------:R-:W-:-:S05]  /*b4d0*/  IMAD.WIDE R10, R23, 0x4, R10 ;  /* 0x00000004170a7825 */ /* 0x000fca00078e020a */
[----:B------:R0:W3:Y:S04]  /*b4e0*/  @P0 LDG.E.EL R14, desc[UR6][R10.64] ;  /* 0x000000060a0e0981 */ /* 0x0000e8000c2e1900 */
[----:B--2---:R1:W-:Y:S04]  /*b4f0*/  STL [R1+0x330], R15 ;  /* 0x0003300f01007387 */ /* 0x0043e80000100800 */
[----:B-1----:R-:W2:Y:S04]  /*b500*/  LDL.LU R15, [R1+0x290] ;  /* 0x00029000010f7983 */ /* 0x002ea80000300800 */
[----:B------:R-:W4:Y:S04]  /*b510*/  LDL.LU.64 R28, [R1+0xa8] ;  /* 0x0000a800011c7983 */ /* 0x000f280000300a00 */
[----:B------:R-:W2:Y:S04]  /*b520*/  LDL.LU R3, [R1+0x690] ;  /* 0x0006900001037983 */ /* 0x000ea80000300800 */
[----:B------:R1:W-:Y:S02]  /*b530*/  STL.64 [R1+0x1c0], R24 ;  /* 0x0001c01801007387 */ /* 0x0003e40000100a00 */
[----:B-1----:R-:W-:-:S04]  /*b540*/  IADD3 R24, P3, R5, UR18, RZ ;  /* 0x0000001205187c10 */ /* 0x002fc8000ff7e0ff */
[----:B------:R-:W-:Y:S02]  /*b550*/  IADD3.X R25, R9, UR19, RZ, P3, !PT ;  /* 0x0000001309197c10 */ /* 0x000fe40009ffe4ff */
[----:B0-----:R-:W-:-:S04]  /*b560*/  IADD3 R10, P3, R5, UR8, RZ ;  /* 0x00000008050a7c10 */ /* 0x001fc8000ff7e0ff */
[----:B------:R-:W-:-:S05]  /*b570*/  IADD3.X R11, R9, UR9, RZ, P3, !PT ;  /* 0x00000009090b7c10 */ /* 0x000fca0009ffe4ff */
[----:B------:R5:W-:Y:S04]  /*b580*/  STL.64 [R1+0x1b0], R10 ;  /* 0x0001b00a01007387 */ /* 0x000be80000100a00 */
[----:B------:R0:W-:Y:S01]  /*b590*/  STL.64 [R1+0x1a8], R24 ;  /* 0x0001a81801007387 */ /* 0x0001e20000100a00 */
[----:B-----5:R-:W-:Y:S01]  /*b5a0*/  IADD3 R10, P3, R21, UR8, RZ ;  /* 0x00000008150a7c10 */ /* 0x020fe2000ff7e0ff */
[----:B------:R-:W-:Y:S02]  /*b5b0*/  IMAD.MOV.U32 R5, RZ, RZ, RZ ;  /* 0x000000ffff057224 */ /* 0x000fe400078e00ff */
[----:B------:R-:W5:Y:S01]  /*b5c0*/  LDL.LU.64 R20, [R1+0x100] ;  /* 0x0001000001147983 */ /* 0x000f620000300a00 */
[----:B------:R-:W-:Y:S02]  /*b5d0*/  IADD3.X R11, R19, UR9, RZ, P3, !PT ;  /* 0x00000009130b7c10 */ /* 0x000fe40009ffe4ff */
[----:B0-----:R-:W-:Y:S01]  /*b5e0*/  IADD3 R24, P3, R18, UR8, RZ ;  /* 0x0000000812187c10 */ /* 0x001fe2000ff7e0ff */
[----:B------:R-:W-:Y:S01]  /*b5f0*/  IMAD.SHL.U32 R18, R0, 0x200, RZ ;  /* 0x0000020000127824 */ /* 0x000fe200078e00ff */
[----:B------:R-:W5:Y:S03]  /*b600*/  LDL R19, [R1+0x4a4] ;  /* 0x0004a40001137983 */ /* 0x000f660000100800 */
[----:B------:R-:W-:-:S05]  /*b610*/  IMAD.WIDE R6, R18, 0x4, R6 ;  /* 0x0000000412067825 */ /* 0x000fca00078e0206 */
[----:B------:R-:W3:Y:S01]  /*b620*/  @!P5 LDG.E.EL R5, desc[UR6][R6.64] ;  /* 0x000000060605d981 */ /* 0x000ee2000c2e1900 */
[----:B------:R-:W-:-:S03]  /*b630*/  IADD3.X R25, R16, UR9, RZ, P3, !PT ;  /* 0x0000000910197c10 */ /* 0x000fc60009ffe4ff */
[----:B------:R-:W-:Y:S04]  /*b640*/  STL.64 [R1+0x668], R10 ;  /* 0x0006680a01007387 */ /* 0x000fe80000100a00 */
[----:B------:R-:W-:Y:S04]  /*b650*/  STL.64 [R1+0x1b8], R24 ;  /* 0x0001b81801007387 */ /* 0x000fe80000100a00 */
[----:B------:R-:W4:Y:S01]  /*b660*/  LDL.LU R16, [R1+0x31c] ;  /* 0x00031c0001107983 */ /* 0x000f220000300800 */
[----:B--2---:R-:W-:Y:S01]  /*b670*/  IMAD.WIDE.U32 R12, R3, 0x4, R12 ;  /* 0x00000004030c7825 */ /* 0x004fe200078e000c */
[----:B------:R-:W-:-:S02]  /*b680*/  SHF.L.U64.HI R3, R15, 0x2, R22 ;  /* 0x000000020f037819 */ /* 0x000fc40000010216 */
[----:B---3--:R0:W-:Y:S02]  /*b690*/  STL [R1+0x368], R5 ;  /* 0x0003680501007387 */ /* 0x0081e40000100800 */
[----:B0-----:R-:W-:-:S05]  /*b6a0*/  IMAD.SHL.U32 R5, R15, 0x4, RZ ;  /* 0x000000040f057824 */ /* 0x001fca00078e00ff */
[----:B------:R-:W-:-:S04]  /*b6b0*/  IADD3 R6, P3, R5, UR16, RZ ;  /* 0x0000001005067c10 */ /* 0x000fc8000ff7e0ff */
[----:B------:R-:W-:Y:S01]  /*b6c0*/  IADD3.X R7, R3, UR17, RZ, P3, !PT ;  /* 0x0000001103077c10 */ /* 0x000fe20009ffe4ff */
[----:B------:R0:W-:Y:S04]  /*b6d0*/  STL [R1+0x688], R6 ;  /* 0x0006880601007387 */ /* 0x0001e80000100800 */
[----:B------:R-:W-:Y:S04]  /*b6e0*/  STL [R1+0x670], R7 ;  /* 0x0006700701007387 */ /* 0x000fe80000100800 */
[----:B------:R4:W-:Y:S01]  /*b6f0*/  STL [R1+0x27c], R14 ;  /* 0x00027c0e01007387 */ /* 0x0009e20000100800 */
[----:B0-----:R-:W-:-:S03]  /*b700*/  IMAD.MOV.U32 R6, RZ, RZ, RZ ;  /* 0x000000ffff067224 */ /* 0x001fc600078e00ff */
[----:B------:R-:W2:Y:S04]  /*b710*/  LDL.LU R22, [R1+0x1d4] ;  /* 0x0001d40001167983 */ /* 0x000ea80000300800 */
[----:B------:R-:W3:Y:S01]  /*b720*/  LDL.LU.64 R10, [R1+0x120] ;  /* 0x00012000010a7983 */ /* 0x000ee20000300a00 */
[----:B----4-:R-:W-:-:S03]  /*b730*/  IMAD.WIDE.U32 R14, R8, 0x4, R28 ;  /* 0x00000004080e7825 */ /* 0x010fc600078e001c */
[----:B------:R-:W3:Y:S01]  /*b740*/  LDL R29, [R1+0xc4] ;  /* 0x0000c400011d7983 */ /* 0x000ee20000100800 */
[----:B------:R-:W-:-:S03]  /*b750*/  IMAD.WIDE R8, R18, 0x4, R12 ;  /* 0x0000000412087825 */ /* 0x000fc600078e020c */
[----:B------:R-:W4:Y:S04]  /*b760*/  LDL.LU.64 R24, [R1+0x130] ;  /* 0x0001300001187983 */ /* 0x000f280000300a00 */
[----:B------:R0:W2:Y:S04]  /*b770*/  @!P5 LDG.E.EL R6, desc[UR6][R8.64] ;  /* 0x000000060806d981 */ /* 0x0000a8000c2e1900 */
[----:B------:R-:W4:Y:S01]  /*b780*/  LDL R28, [R1+0x90] ;  /* 0x00009000011c7983 */ /* 0x000f220000100800 */
[----:B0-----:R-:W-:-:S04]  /*b790*/  IADD3 R8, P3, R5, UR14, RZ ;  /* 0x0000000e05087c10 */ /* 0x001fc8000ff7e0ff */
[----:B------:R-:W-:Y:S01]  /*b7a0*/  IADD3.X R9, R3, UR15, RZ, P3, !PT ;  /* 0x0000000f03097c10 */ /* 0x000fe20009ffe4ff */
[----:B------:R-:W-:-:S04]  /*b7b0*/  IMAD.WIDE R14, R18, 0x4, R14 ;  /* 0x00000004120e7825 */ /* 0x000fc800078e020e */
[----:B------:R-:W-:Y:S04]  /*b7c0*/  STL.64 [R1+0x678], R8 ;  /* 0x0006780801007387 */ /* 0x000fe80000100a00 */
[----:B--2---:R0:W-:Y:S02]  /*b7d0*/  STL [R1+0x364], R6 ;  /* 0x0003640601007387 */ /* 0x0041e40000100800 */
[----:B0-----:R-:W-:-:S06]  /*b7e0*/  IMAD.MOV.U32 R6, RZ, RZ, RZ ;  /* 0x000000ffff067224 */ /* 0x001fcc00078e00ff */
[----:B------:R-:W2:Y:S01]  /*b7f0*/  @!P5 LDG.E.EL R6, desc[UR6][R14.64] ;  /* 0x000000060e06d981 */ /* 0x000ea2000c2e1900 */
[----:B-----5:R-:W-:-:S03]  /*b800*/  IMAD.WIDE R12, R19, 0x4, R20 ;  /* 0x00000004130c7825 */ /* 0x020fc600078e0214 */
[----:B------:R-:W5:Y:S01]  /*b810*/  LDL.LU.64 R18, [R1+0x140] ;  /* 0x0001400001127983 */ /* 0x000f620000300a00 */
[----:B------:R-:W-:-:S03]  /*b820*/  IMAD.WIDE R12, R23, 0x4, R12 ;  /* 0x00000004170c7825 */ /* 0x000fc600078e020c */
[----:B--2---:R0:W-:Y:S02]  /*b830*/  STL [R1+0x360], R6 ;  /* 0x0003600601007387 */ /* 0x0041e40000100800 */
[----:B0-----:R-:W-:-:S06]  /*b840*/  IMAD.MOV.U32 R6, RZ, RZ, RZ ;  /* 0x000000ffff067224 */ /* 0x001fcc00078e00ff */
[----:B------:R-:W2:Y:S01]  /*b850*/  @P1 LDG.E.EL R6, desc[UR6][R12.64] ;  /* 0x000000060c061981 */ /* 0x000ea2000c2e1900 */
[----:B---3--:R-:W-:-:S03]  /*b860*/  IMAD.WIDE R14, R29, 0x4, R10 ;  /* 0x000000041d0e7825 */ /* 0x008fc600078e020a */
[----:B--2---:R0:W-:Y:S02]  /*b870*/  STL [R1+0x100], R6 ;  /* 0x0001000601007387 */ /* 0x0041e40000100800 */
[----:B0-----:R-:W-:-:S04]  /*b880*/  IADD3 R6, P3, R5, UR18, RZ ;  /* 0x0000001205067c10 */ /* 0x001fc8000ff7e0ff */
[----:B------:R-:W-:-:S05]  /*b890*/  IADD3.X R7, R3, UR19, RZ, P3, !PT ;  /* 0x0000001303077c10 */ /* 0x000fca0009ffe4ff */
[----:B------:R0:W-:Y:S04]  /*b8a0*/  STL.64 [R1+0x10], R6 ;  /* 0x0000100601007387 */ /* 0x0001e80000100a00 */
[----:B------:R-:W2:Y:S04]  /*b8b0*/  LDL.LU.64 R26, [R1+0xf8] ;  /* 0x0000f800011a7983 */ /* 0x000ea80000300a00 */
[----:B------:R-:W2:Y:S01]  /*b8c0*/  LDL R20, [R1+0x490] ;  /* 0x0004900001147983 */ /* 0x000ea20000100800 */
[----:B0-----:R-:W-:-:S04]  /*b8d0*/  IADD3 R6, P3, R5, UR8, RZ ;  /* 0x0000000805067c10 */ /* 0x001fc8000ff7e0ff */
[----:B------:R-:W-:-:S05]  /*b8e0*/  IADD3.X R7, R3, UR9, RZ, P3, !PT ;  /* 0x0000000903077c10 */ /* 0x000fca0009ffe4ff */
[----:B------:R0:W-:Y:S01]  /*b8f0*/  STL.64 [R1+0x18], R6 ;  /* 0x0000180601007387 */ /* 0x0001e20000100a00 */
[----:B------:R-:W-:Y:S01]  /*b900*/  IMAD.MOV.U32 R3, RZ, RZ, RZ ;  /* 0x000000ffff037224 */ /* 0x000fe200078e00ff */
[----:B------:R-:W-:Y:S02]  /*b910*/  IADD3 R12, P3, R16, UR8, RZ ;  /* 0x00000008100c7c10 */ /* 0x000fe4000ff7e0ff */
[----:B------:R-:W3:Y:S04]  /*b920*/  LDL.LU R21, [R1+0x2e4] ;  /* 0x0002e40001157983 */ /* 0x000ee80000300800 */
[----:B------:R-:W2:Y:S01]  /*b930*/  LDL.LU R16, [R1+0x244] ;  /* 0x0002440001107983 */ /* 0x000ea20000300800 */
[----:B0-----:R-:W-:-:S03]  /*b940*/  SHF.R.S32.HI R6, RZ, 0x1f, R0 ;  /* 0x0000001fff067819 */ /* 0x001fc60000011400 */
[----:B------:R-:W2:Y:S01]  /*b950*/  LDL.LU.64 R10, [R1+0x118] ;  /* 0x00011800010a7983 */ /* 0x000ea20000300a00 */
[----:B------:R-:W-:-:S04]  /*b960*/  LEA.HI R6, R6, R0, RZ, 0x5 ;  /* 0x0000000006067211 */ /* 0x000fc800078f28ff */
[----:B------:R-:W-:-:S05]  /*b970*/  SHF.R.S32.HI R6, RZ, 0x5, R6 ;  /* 0x00000005ff067819 */ /* 0x000fca0000011406 */
[----:B------:R-:W-:-:S04]  /*b980*/  IMAD.SHL.U32 R6, R6, 0x1000, RZ ;  /* 0x0000100006067824 */ /* 0x000fc800078e00ff */
[----:B------:R-:W-:-:S05]  /*b990*/  IMAD.WIDE R14, R6, 0x4, R14 ;  /* 0x00000004060e7825 */ /* 0x000fca00078e020e */
[----:B------:R4:W2:Y:S02]  /*b9a0*/  @P2 LDG.E.EL R3, desc[UR6][R14.64] ;  /* 0x000000060e032981 */ /* 0x0008a4000c2e1900 */
[----:B----4-:R-:W-:Y:S02]  /*b9b0*/  IMAD.WIDE R14, R28, 0x4, R24 ;  /* 0x000000041c0e7825 */ /* 0x010fe400078e0218 */
[----:B------:R-:W4:Y:S02]  /*b9c0*/  LDL.LU.64 R24, [R1+0x128] ;  /* 0x0001280001187983 */ /* 0x000f240000300a00 */
[----:B------:R-:W-:Y:S01]  /*b9d0*/  IMAD.WIDE R14, R6, 0x4, R14 ;  /* 0x00000004060e7825 */ /* 0x000fe200078e020e */
[----:B------:R-:W0:Y:S01]  /*b9e0*/  S2R R29, SR_TID.X ;  /* 0x00000000001d7919 */ /* 0x000e220000002100 */
[----:B--2---:R1:W-:Y:S02]  /*b9f0*/  STL [R1+0x30c], R3 ;  /* 0x00030c0301007387 */ /* 0x0043e40000100800 */
[----:B-1----:R-:W-:-:S06]  /*ba00*/  IMAD.MOV.U32 R3, RZ, RZ, RZ ;  /* 0x000000ffff037224 */ /* 0x002fcc00078e00ff */
[----:B------:R-:W2:Y:S01]  /*ba10*/  @P4 LDG.E.EL R3, desc[UR6][R14.64] ;  /* 0x000000060e034981 */ /* 0x000ea2000c2e1900 */
[----:B0-----:R-:W-:Y:S01]  /*ba20*/  LOP3.LUT R29, R29, 0x1ff, RZ, 0xc0, !PT ;  /* 0x000001ff1d1d7812 */ /* 0x001fe200078ec0ff */
[----:B------:R-:W-:Y:S02]  /*ba30*/  IMAD.SHL.U32 R28, R0, 0x200, RZ ;  /* 0x00000200001c7824 */ /* 0x000fe400078e00ff */
[----:B--2---:R0:W-:Y:S02]  /*ba40*/  STL [R1+0x278], R3 ;  /* 0x0002780301007387 */ /* 0x0041e40000100800 */
[----:B0-----:R-:W-:-:S04]  /*ba50*/  LOP3.LUT R3, R29, 0x200, RZ, 0xfc, !PT ;  /* 0x000002001d037812 */ /* 0x001fc800078efcff */
[----:B------:R-:W-:-:S05]  /*ba60*/  SHF.R.U32.HI R3, RZ, 0x8, R3 ;  /* 0x00000008ff037819 */ /* 0x000fca0000011603 */
[----:B------:R-:W-:-:S04]  /*ba70*/  IMAD.SHL.U32 R5, R3, 0x40, RZ ;  /* 0x0000004003057824 */ /* 0x000fc800078e00ff */
[----:B-----5:R-:W-:Y:S01]  /*ba80*/  IMAD.WIDE.U32 R14, R5, 0x4, R18 ;  /* 0x00000004050e7825 */ /* 0x020fe200078e0012 */
[----:B------:R-:W-:Y:S01]  /*ba90*/  IADD3.X R13, R22, UR9, RZ, P3, !PT ;  /* 0x00000009160d7c10 */ /* 0x000fe20009ffe4ff */
[----:B------:R-:W2:Y:S02]  /*baa0*/  LDL.LU.64 R18, [R1+0x138] ;  /* 0x0001380001127983 */ /* 0x000ea40000300a00 */
[----:B------:R-:W-:Y:S02]  /*bab0*/  IMAD.MOV.U32 R3, RZ, RZ, RZ ;  /* 0x000000ffff037224 */ /* 0x000fe400078e00ff */
[----:B------:R-:W-:Y:S01]  /*bac0*/  IMAD.WIDE R14, R28, 0x4, R14 ;  /* 0x000000041c0e7825 */ /* 0x000fe200078e020e */
[----:B------:R-:W-:Y:S01]  /*bad0*/  LOP3.LUT P3, RZ, R2, 0x8, RZ, 0xc0, !PT ;  /* 0x0000000802ff7812 */ /* 0x000fe2000786c0ff */
[----:B------:R-:W5:Y:S04]  /*bae0*/  LDL R8, [R1+0x470] ;  /* 0x0004700001087983 */ /* 0x000f680000100800 */
[----:B------:R0:W2:Y:S02]  /*baf0*/  @!P5 LDG.E.EL R3, desc[UR6][R14.64] ;  /* 0x000000060e03d981 */ /* 0x0000a4000c2e1900 */
[----:B0-----:R-:W-:-:S04]  /*bb00*/  IMAD.WIDE R14, R20, 0x4, R26 ;  /* 0x00000004140e7825 */ /* 0x001fc800078e021a */
[----:B------:R-:W-:-:S04]  /*bb10*/  IMAD.WIDE R14, R23, 0x4, R14 ;  /* 0x00000004170e7825 */ /* 0x000fc800078e020e */
[----:B------:R-:W-:Y:S01]  /*bb20*/  IMAD.MOV.U32 R9, RZ, RZ, RZ ;  /* 0x000000ffff097224 */ /* 0x000fe200078e00ff */
[----:B--2---:R0:W-:Y:S02]  /*bb30*/  STL [R1+0x35c], R3 ;  /* 0x00035c0301007387 */ /* 0x0041e40000100800 */
[----:B0-----:R-:W-:-:S06]  /*bb40*/  IMAD.MOV.U32 R3, RZ, RZ, RZ ;  /* 0x000000ffff037224 */ /* 0x001fcc00078e00ff */
[----:B------:R0:W2:Y:S02]  /*bb50*/  @P3 LDG.E.EL R3, desc[UR6][R14.64] ;  /* 0x000000060e033981 */ /* 0x0000a4000c2e1900 */
[----:B0-----:R-:W-:-:S04]  /*bb60*/  IMAD.WIDE R14, R17, 0x4, R10 ;  /* 0x00000004110e7825 */ /* 0x001fc800078e020a */
[----:B------:R-:W-:-:S05]  /*bb70*/  IMAD.WIDE R14, R6, 0x4, R14 ;  /* 0x00000004060e7825 */ /* 0x000fca00078e020e */
[----:B------:R4:W5:Y:S01]  /*bb80*/  @P2 LDG.E.EL R9, desc[UR6][R14.64] ;  /* 0x000000060e092981 */ /* 0x000962000c2e1900 */
[----:B------:R-:W-:-:S05]  /*bb90*/  IMAD.SHL.U32 R5, R16, 0x4, RZ ;  /* 0x0000000410057824 */ /* 0x000fca00078e00ff */
[----:B------:R-:W-:Y:S02]  /*bba0*/  IADD3 R20, P3, R5, UR16, RZ ;  /* 0x0000001005147c10 */ /* 0x000fe4000ff7e0ff */
[----:B------:R-:W-:Y:S01]  /*bbb0*/  LOP3.LUT P5, RZ, R2, 0x1000, RZ, 0xc0, !PT ;  /* 0x0000100002ff7812 */ /* 0x000fe200078ac0ff */
[----:B----4-:R-:W-:-:S04]  /*bbc0*/  IMAD.WIDE R14, R4, 0x4, R24 ;  /* 0x00000004040e7825 */ /* 0x010fc800078e0218 */
[----:B------:R-:W-:Y:S01]  /*bbd0*/  IMAD.WIDE R14, R6, 0x4, R14 ;  /* 0x00000004060e7825 */ /* 0x000fe200078e020e */
[----:B--2---:R3:W-:Y:S04]  /*bbe0*/  STL [R1+0x104], R3 ;  /* 0x0001040301007387 */ /* 0x0047e80000100800 */
[----:B------:R-:W2:Y:S01]  /*bbf0*/  LDL R27, [R1+0x94] ;  /* 0x00009400011b7983 */ /* 0x000ea20000100800 */
[----:B---3--:R-:W-:-:S04]  /*bc00*/  SHF.L.U64.HI R3, R16, 0x2, R21 ;  /* 0x0000000210037819 */ /* 0x008fc80000010215 */
[----:B------:R-:W-:-:S05]  /*bc10*/  IADD3.X R21, R3, UR17, RZ, P3, !PT ;  /* 0x0000001103157c10 */ /* 0x000fca0009ffe4ff */
[----:B------:R-:W-:Y:S04]  /*bc20*/  STL [R1+0x68c], R21 ;  /* 0x00068c1501007387 */ /* 0x000fe80000100800 */
[----:B------:R-:W2:Y:S04]  /*bc30*/  LDL.LU.64 R16, [R1+0x108] ;  /* 0x0001080001107983 */ /* 0x000ea80000300a00 */
[----:B------:R-:W3:Y:S04]  /*bc40*/  LDL R7, [R1+0x80] ;  /* 0x0000800001077983 */ /* 0x000ee80000100800 */
[----:B------:R-:W4:Y:S04]  /*bc50*/  LDL.LU R11, [R1+0x2f0] ;  /* 0x0002f000010b7983 */ /* 0x000f280000300800 */
[----:B------:R-:W4:Y:S04]  /*bc60*/  LDL.LU R26, [R1+0x274] ;  /* 0x00027400011a7983 */ /* 0x000f280000300800 */
[----:B-----5:R0:W-:Y:S01]  /*bc70*/  STL [R1+0x354], R9 ;  /* 0x0003540901007387 */ /* 0x0201e20000100800 */
[----:B------:R-:W-:-:S03]  /*bc80*/  LOP3.LUT R2, R2, 0xfffff7ff, RZ, 0xc0, !PT ;  /* 0xfffff7ff02027812 */ /* 0x000fc600078ec0ff */
[----:B------:R-:W5:Y:S01]  /*bc90*/  LDL.LU.64 R24, [R1+0x148] ;  /* 0x0001480001187983 */ /* 0x000f620000300a00 */
[----:B0-----:R-:W-:-:S06]  /*bca0*/  IMAD.MOV.U32 R9, RZ, RZ, RZ ;  /* 0x000000ffff097224 */ /* 0x001fcc00078e00ff */
[----:B------:R0:W2:Y:S02]  /*bcb0*/  @P5 LDG.E.EL R9, desc[UR6][R14.64] ;  /* 0x000000060e095981 */ /* 0x0000a4000c2e1900 */
[----:B0-----:R-:W-:-:S04]  /*bcc0*/  LOP3.LUT R14, R29, 0x400, RZ, 0xfc, !PT ;  /* 0x000004001d0e7812 */ /* 0x001fc800078efcff */
[----:B------:R-:W-:Y:S02]  /*bcd0*/  SHF.R.U32.HI R14, RZ, 0x8, R14 ;  /* 0x00000008ff0e7819 */ /* 0x000fe4000001160e */
[----:B------:R-:W-:Y:S02]  /*bce0*/  @P5 LOP3.LUT R2, R2, 0x800, RZ, 0xfc, !PT ;  /* 0x0000080002025812 */ /* 0x000fe400078efcff */
[----:B------:R-:W-:Y:S01]  /*bcf0*/  ISETP.GE.AND P5, PT, R0, 0x80, PT ;  /* 0x000000800000780c */ /* 0x000fe20003fa6270 */
[----:B--2---:R0:W-:Y:S02]  /*bd00*/  STL [R1+0x134], R9 ;  /* 0x0001340901007387 */ /* 0x0041e40000100800 */
[----:B0-----:R-:W-:-:S04]  /*bd10*/  IMAD.SHL.U32 R9, R14, 0x40, RZ ;  /* 0x000000400e097824 */ /* 0x001fc800078e00ff */
[----:B------:R-:W-:-:S04]  /*bd20*/  IMAD.WIDE.U32 R14, R9, 0x4, R18 ;  /* 0x00000004090e7825 */ /* 0x000fc800078e0012 */
[----:B------:R-:W-:Y:S02]  /*bd30*/  IMAD.MOV.U32 R9, RZ, RZ, RZ ;  /* 0x000000ffff097224 */ /* 0x000fe400078e00ff */
[----:B------:R-:W-:-:S05]  /*bd40*/  IMAD.WIDE R14, R28, 0x4, R14 ;  /* 0x000000041c0e7825 */ /* 0x000fca00078e020e */
[----:B------:R-:W2:Y:S04]  /*bd50*/  @!P5 LDG.E.EL R9, desc[UR6][R14.64] ;  /* 0x000000060e09d981 */ /* 0x000ea8000c2e1900 */
[----:B------:R-:W3:Y:S01]  /*bd60*/  LDL.LU.64 R14, [R1+0xf0] ;  /* 0x0000f000010e7983 */ /* 0x000ee20000300a00 */
[----:B------:R-:W-:-:S04]  /*bd70*/  IADD3 R18, P3, R5, UR14, RZ ;  /* 0x0000000e05127c10 */ /* 0x000fc8000ff7e0ff */
[----:B------:R-:W-:Y:S02]  /*bd80*/  IADD3.X R19, R3, UR15, RZ, P3, !PT ;  /* 0x0000000f03137c10 */ /* 0x000fe40009ffe4ff */
[----:B------:R-:W-:Y:S01]  /*bd90*/  IADD3 R22, P3, R5, UR18, RZ ;  /* 0x0000001205167c10 */ /* 0x000fe2000ff7e0ff */
[----:B------:R-:W-:-:S04]  /*bda0*/  IMAD.WIDE R16, R27, 0x4, R16 ;  /* 0x000000041b107825 */ /* 0x000fc800078e0210 */
[----:B------:R-:W-:Y:S01]  /*bdb0*/  IMAD.WIDE R16, R6, 0x4, R16 ;  /* 0x0000000406107825 */ /* 0x000fe200078e0210 */
[----:B--2---:R0:W-:Y:S03]  /*bdc0*/  STL [R1+0x350], R9 ;  /* 0x0003500901007387 */ /* 0x0041e60000100800 */
[----:B---3--:R-:W-:-:S04]  /*bdd0*/  IMAD.WIDE R14, R8, 0x4, R14 ;  /* 0x00000004080e7825 */ /* 0x008fc800078e020e */
[----:B0-----:R-:W-:Y:S02]  /*bde0*/  IMAD.MOV.U32 R9, RZ, RZ, RZ ;  /* 0x000000ffff097224 */ /* 0x001fe400078e00ff */
[----:B------:R-:W-:Y:S01]  /*bdf0*/  IMAD.WIDE R14, R23, 0x4, R14 ;  /* 0x00000004170e7825 */ /* 0x000fe200078e020e */
[----:B------:R-:W-:-:S04]  /*be00*/  IADD3.X R23, R3, UR19, RZ, P3, !PT ;  /* 0x0000001303177c10 */ /* 0x000fc80009ffe4ff */
[----:B------:R0:W2:Y:S02]  /*be10*/  @P0 LDG.E.EL R9, desc[UR6][R14.64] ;  /* 0x000000060e090981 */ /* 0x0000a4000c2e1900 */
[----:B0-----:R-:W-:-:S04]  /*be20*/  IADD3 R14, P3, R5, UR8, RZ ;  /* 0x00000008050e7c10 */ /* 0x001fc8000ff7e0ff */
[----:B------:R-:W-:Y:S01]  /*be30*/  IADD3.X R15, R3, UR9, RZ, P3, !PT ;  /* 0x00000009030f7c10 */ /* 0x000fe20009ffe4ff */
[----:B------:R-:W-:-:S06]  /*be40*/  IMAD.MOV.U32 R3, RZ, RZ, RZ ;  /* 0x000000ffff037224 */ /* 0x000fcc00078e00ff */
[----:B------:R-:W3:Y:S04]  /*be50*/  @P2 LDG.E.EL R3, desc[UR6][R16.64] ;  /* 0x0000000610032981 */ /* 0x000ee8000c2e1900 */
[----:B------:R-:W2:Y:S01]  /*be60*/  LDL.LU.64 R16, [R1+0x110] ;  /* 0x0001100001107983 */ /* 0x000ea20000300a00 */
[----:B------:R-:W-:-:S04]  /*be70*/  LOP3.LUT R5, R29, 0x600, RZ, 0xfc, !PT ;  /* 0x000006001d057812 */ /* 0x000fc800078efcff */
[----:B------:R-:W-:-:S05]  /*be80*/  SHF.R.U32.HI R5, RZ, 0x8, R5 ;  /* 0x00000008ff057819 */ /* 0x000fca0000011605 */
[----:B------:R-:W-:Y:S01]  /*be90*/  IMAD.SHL.U32 R10, R5, 0x40, RZ ;  /* 0x00000040050a7824 */ /* 0x000fe200078e00ff */
[----:B---3--:R0:W-:Y:S01]  /*bea0*/  STL [R1+0x348], R3 ;  /* 0x0003480301007387 */ /* 0x0081e20000100800 */
[----:B--2---:R-:W-:-:S04]  /*beb0*/  IMAD.WIDE R16, R7, 0x4, R16 ;  /* 0x0000000407107825 */ /* 0x004fc800078e0210 */
[----:B0-----:R-:W-:Y:S02]  /*bec0*/  IMAD.MOV.U32 R3, RZ, RZ, RZ ;  /* 0x000000ffff037224 */ /* 0x001fe400078e00ff */
[----:B------:R-:W-:-:S05]  /*bed0*/  IMAD.WIDE R16, R6, 0x4, R16 ;  /* 0x0000000406107825 */ /* 0x000fca00078e0210 */
[----:B------:R-:W2:Y:S01]  /*bee0*/  @P6 LDG.E.EL R3, desc[UR6][R16.64] ;  /* 0x0000000610036981 */ /* 0x000ea2000c2e1900 */
[----:B-----5:R-:W-:-:S04]  /*bef0*/  IMAD.WIDE.U32 R24, R10, 0x4, R24 ;  /* 0x000000040a187825 */ /* 0x020fc800078e0018 */
[----:B------:R-:W-:Y:S02]  /*bf00*/  IMAD.MOV.U32 R5, RZ, RZ, RZ ;  /* 0x000000ffff057224 */ /* 0x000fe400078e00ff */
[----:B------:R-:W-:-:S05]  /*bf10*/  IMAD.WIDE R24, R28, 0x4, R24 ;  /* 0x000000041c187825 */ /* 0x000fca00078e0218 */
[----:B------:R-:W3:Y:S04]  /*bf20*/  @!P5 LDG.E.EL R5, desc[UR6][R24.64] ;  /* 0x000000061805d981 */ /* 0x000ee8000c2e1900 */
[----:B--2---:R4:W-:Y:S04]  /*bf30*/  STL [R1+0x2e8], R3 ;  /* 0x0002e80301007387 */ /* 0x0049e80000100800 */
[----:B------:R-:W2:Y:S01]  /*bf40*/  LDL.LU.64 R24, [R1+0x178] ;  /* 0x0001780001187983 */ /* 0x000ea20000300a00 */
[----:B----4-:R-:W-:Y:S02]  /*bf50*/  SHF.L.U64.HI R3, R26, 0x2, R11 ;  /* 0x000000021a037819 */ /* 0x010fe4000001020b */
[----:B------:R-:W0:Y:S01]  /*bf60*/  S2R R11, SR_TID.X ;  /* 0x00000000000b7919 */ /* 0x000e220000002100 */
[----:B---3--:R0:W-:Y:S04]  /*bf70*/  STL [R1+0x340], R5 ;  /* 0x0003400501007387 */ /* 0x0081e80000100800 */
[----:B------:R1:W-:Y:S01]  /*bf80*/  STL [R1+0x124], R9 ;  /* 0x0001240901007387 */ /* 0x0003e20000100800 */
[----:B0-----:R-:W-:-:S04]  /*bf90*/  SHF.R.U32.HI R5, RZ, 0x8, R11 ;  /* 0x00000008ff057819 */ /* 0x001fc8000001160b */
[----:B------:R-:W-:-:S05]  /*bfa0*/  SGXT.U32 R5, R5, 0x1 ;  /* 0x000000010505781a */ /* 0x000fca0000000000 */
[----:B------:R-:W-:Y:S02]  /*bfb0*/  IMAD.SHL.U32 R29, R5, 0x40, RZ ;  /* 0x00000040051d7824 */ /* 0x000fe400078e00ff */
[----:B-1----:R-:W-:Y:S01]  /*bfc0*/  IMAD.MOV.U32 R9, RZ, RZ, RZ ;  /* 0x000000ffff097224 */ /* 0x002fe200078e00ff */
[----:B------:R-:W3:Y:S01]  /*bfd0*/  LDL.LU R5, [R1+0x280] ;  /* 0x0002800001057983 */ /* 0x000ee20000300800 */
[----:B------:R-:W-:-:S04]  /*bfe0*/  IMAD.WIDE.U32 R12, R29, 0x4, R12 ;  /* 0x000000041d0c7825 */ /* 0x000fc800078e000c */
[----:B------:R-:W-:Y:S02]  /*bff0*/  IMAD.MOV.U32 R21, RZ, RZ, RZ ;  /* 0x000000ffff157224 */ /* 0x000fe400078e00ff */
[----:B------:R-:W-:-:S05]  /*c000*/  IMAD.WIDE R12, R28, 0x4, R12 ;  /* 0x000000041c0c7825 */ /* 0x000fca00078e020c */
[----:B------:R-:W4:Y:S01]  /*c010*/  @!P5 LDG.E.EL R21, desc[UR6][R12.64] ;  /* 0x000000060c15d981 */ /* 0x000f22000c2e1900 */
[----:B--2---:R-:W-:-:S04]  /*c020*/  IMAD.WIDE.U32 R24, R29, 0x4, R24 ;  /* 0x000000041d187825 */ /* 0x004fc800078e0018 */
[----:B------:R-:W-:-:S05]  /*c030*/  IMAD.WIDE R24, R28, 0x4, R24 ;  /* 0x000000041c187825 */ /* 0x000fca00078e0218 */
[----:B------:R-:W2:Y:S04]  /*c040*/  @!P5 LDG.E.EL R9, desc[UR6][R24.64] ;  /* 0x000000061809d981 */ /* 0x000ea8000c2e1900 */
[----:B--2---:R0:W-:Y:S02]  /*c050*/  STL [R1+0x344], R9 ;  /* 0x0003440901007387 */ /* 0x0041e40000100800 */
[----:B0-----:R-:W-:-:S04]  /*c060*/  SHF.R.S32.HI R9, RZ, 0x1f, R0 ;  /* 0x0000001fff097819 */ /* 0x001fc80000011400 */
[----:B------:R-:W-:Y:S02]  /*c070*/  LEA.HI R9, R9, R0, RZ, 0x5 ;  /* 0x0000000009097211 */ /* 0x000fe400078f28ff */
[----:B------:R-:W2:Y:S04]  /*c080*/  LDL R0, [R1+0x4a4] ;  /* 0x0004a40001007983 */ /* 0x000ea80000100800 */
[----:B----4-:R0:W-:Y:S04]  /*c090*/  STL [R1+0x33c], R21 ;  /* 0x00033c1501007387 */ /* 0x0101e80000100800 */
[----:B0-----:R-:W2:Y:S01]  /*c0a0*/  LDL.LU R21, [R1+0x68c] ;  /* 0x00068c0001157983 */ /* 0x001ea20000300800 */
[----:B------:R-:W-:Y:S01]  /*c0b0*/  IMAD.SHL.U32 R26, R26, 0x4, RZ ;  /* 0x000000041a1a7824 */ /* 0x000fe200078e00ff */
[----:B------:R-:W-:-:S04]  /*c0c0*/  SHF.R.S32.HI R9, RZ, 0x5, R9 ;  /* 0x00000005ff097819 */ /* 0x000fc80000011409 */
[----:B------:R-:W-:Y:S01]  /*c0d0*/  IADD3 R16, P3, R26, UR16, RZ ;  /* 0x000000101a107c10 */ /* 0x000fe2000ff7e0ff */
[----:B------:R-:W-:-:S03]  /*c0e0*/  IMAD.SHL.U32 R9, R9, 0x2000, RZ ;  /* 0x0000200009097824 */ /* 0x000fc600078e00ff */
[----:B------:R-:W-:Y:S02]  /*c0f0*/  IADD3.X R17, R3, UR17, RZ, P3, !PT ;  /* 0x0000001103117c10 */ /* 0x000fe40009ffe4ff */
[----:B------:R-:W-:-:S04]  /*c100*/  IADD3 R24, P3, R26, UR14, RZ ;  /* 0x0000000e1a187c10 */ /* 0x000fc8000ff7e0ff */
[----:B------:R-:W-:Y:S01]  /*c110*/  IADD3.X R25, R3, UR15, RZ, P3, !PT ;  /* 0x0000000f03197c10 */ /* 0x000fe20009ffe4ff */
[----:B--2---:R-:W-:-:S04]  /*c120*/  IMAD.WIDE R12, R0, 0x4, R20 ;  /* 0x00000004000c7825 */ /* 0x004fc800078e0214 */
[----:B------:R-:W-:Y:S02]  /*c130*/  IMAD.MOV.U32 R0, RZ, RZ, RZ ;  /* 0x000000ffff007224 */ /* 0x000fe400078e00ff */
[----:B------:R-:W-:-:S05]  /*c140*/  IMAD.WIDE R12, R9, 0x4, R12 ;  /* 0x00000004090c7825 */ /* 0x000fca00078e020c */
[----:B------:R0:W2:Y:S02]  /*c150*/  @P1 LDG.E.EL R0, desc[UR6][R12.64] ;  /* 0x000000060c001981 */ /* 0x0000a4000c2e1900 */
[----:B0-----:R-:W-:-:S04]  /*c160*/  IADD3 R12, P3, R26, UR18, RZ ;  /* 0x000000121a0c7c10 */ /* 0x001fc8000ff7e0ff */
[----:B------:R-:W-:Y:S02]  /*c170*/  IADD3.X R13, R3, UR19, RZ, P3, !PT ;  /* 0x00000013030d7c10 */ /* 0x000fe40009ffe4ff */
[----:B------:R-:W-:Y:S02]  /*c180*/  IADD3 R20, P3, R26, UR8, RZ ;  /* 0x000000081a147c10 */ /* 0x000fe4000ff7e0ff */
[----:B------:R-:W4:Y:S02]  /*c190*/  LDL R26, [R1+0xc4] ;  /* 0x0000c400011a7983 */ /* 0x000f240000100800 */
[----:B------:R-:W-:Y:S02]  /*c1a0*/  IADD3.X R21, R3, UR9, RZ, P3, !PT ;  /* 0x0000000903157c10 */ /* 0x000fe40009ffe4ff */
[----:B------:R-:W3:Y:S04]  /*c1b0*/  LDL.LU R3, [R1+0x2f4] ;  /* 0x0002f40001037983 */ /* 0x000ee80000300800 */
[----:B--2---:R0:W-:Y:S02]  /*c1c0*/  STL [R1+0xfc], R0 ;  /* 0x0000fc0001007387 */ /* 0x0041e40000100800 */
[----:B0-----:R-:W-:-:S02]  /*c1d0*/  IMAD.MOV.U32 R0, RZ, RZ, RZ ;  /* 0x000000ffff007224 */ /* 0x001fc400078e00ff */
[----:B----4-:R-:W-:-:S04]  /*c1e0*/  IMAD.WIDE R18, R26, 0x4, R18 ;  /* 0x000000041a127825 */ /* 0x010fc800078e0212 */
[----:B------:R-:W-:-:S05]  /*c1f0*/  IMAD.WIDE R18, R6, 0x4, R18 ;  /* 0x0000000406127825 */ /* 0x000fca00078e0212 */
[----:B------:R-:W2:Y:S04]  /*c200*/  @P2 LDG.E.EL R0, desc[UR6][R18.64] ;  /* 0x0000000612002981 */ /* 0x000ea8000c2e1900 */
[----:B------:R-:W4:Y:S04]  /*c210*/  LDL R19, [R1+0x90] ;  /* 0x0000900001137983 */ /* 0x000f280000100800 */
[----:B--2---:R0:W-:Y:S02]  /*c220*/  STL [R1+0x2b8], R0 ;  /* 0x0002b80001007387 */ /* 0x0041e40000100800 */
[----:B0-----:R-:W0:Y:S01]  /*c230*/  S2R R0, SR_TID.X ;  /* 0x0000000000007919 */ /* 0x001e220000002100 */
[----:B----4-:R-:W-:-:S02]  /*c240*/  IMAD.WIDE R18, R19, 0x4, R22 ;  /* 0x0000000413127825 */ /* 0x010fc400078e0216 */
[----:B------:R-:W2:Y:S02]  /*c250*/  LDL.LU R22, [R1+0x320] ;  /* 0x0003200001167983 */ /* 0x000ea40000300800 */
[----:B------:R-:W-:Y:S02]  /*c260*/  IMAD.MOV.U32 R23, RZ, RZ, RZ ;  /* 0x000000ffff177224 */ /* 0x000fe400078e00ff */
[----:B------:R-:W-:-:S05]  /*c270*/  IMAD.WIDE R18, R6, 0x4, R18 ;  /* 0x0000000406127825 */ /* 0x000fca00078e0212 */
[----:B------:R-:W4:Y:S01]  /*c280*/  @P4 LDG.E.EL R23, desc[UR6][R18.64] ;  /* 0x0000000612174981 */ /* 0x000f22000c2e1900 */
[----:B0-----:R-:W-:-:S04]  /*c290*/  LOP3.LUT R0, R0, 0x1ff, RZ, 0xc0, !PT ;  /* 0x000001ff00007812 */ /* 0x001fc800078ec0ff */
[----:B------:R-:W-:-:S04]  /*c2a0*/  LOP3.LUT R0, R0, 0x200, RZ, 0xfc, !PT ;  /* 0x0000020000007812 */ /* 0x000fc800078efcff */
[----:B------:R-:W-:-:S05]  /*c2b0*/  SHF.R.U32.HI R0, RZ, 0x8, R0 ;  /* 0x00000008ff007819 */ /* 0x000fca0000011600 */
[----:B------:R-:W-:-:S04]  /*c2c0*/  IMAD.SHL.U32 R0, R0, 0x40, RZ ;  /* 0x0000004000007824 */ /* 0x000fc800078e00ff */
[----:B------:R-:W-:-:S04]  /*c2d0*/  IMAD.WIDE.U32 R14, R0, 0x4, R14 ;  /* 0x00000004000e7825 */ /* 0x000fc800078e000e */
[----:B------:R-:W-:Y:S02]  /*c2e0*/  IMAD.MOV.U32 R0, RZ, RZ, RZ ;  /* 0x000000ffff007224 */ /* 0x000fe400078e00ff */
[----:B------:R-:W-:-:S05]  /*c2f0*/  IMAD.WIDE R14, R28, 0x4, R14 ;  /* 0x000000041c0e7825 */ /* 0x000fca00078e020e */
[----:B------:R-:W5:Y:S04]  /*c300*/  @!P5 LDG.E.EL R0, desc[UR6][R14.64] ;  /* 0x000000060e00d981 */ /* 0x000f68000c2e1900 */
[----:B----4-:R0:W-:Y:S04]  /*c310*/  STL [R1+0x11c], R23 ;  /* 0x00011c1701007387 */ /* 0x0101e80000100800 */
[----:B0-----:R-:W4:Y:S04]  /*c320*/  LDL.LU R23, [R1+0x2ac] ;  /* 0x0002ac0001177983 */ /* 0x001f280000300800 */
[----:B-----5:R-:W-:Y:S04]  /*c330*/  STL [R1+0x334], R0 ;  /* 0x0003340001007387 */ /* 0x020fe80000100800 */
[----:B------:R-:W5:Y:S01]  /*c340*/  LDL R15, [R1+0x490] ;  /* 0x00049000010f7983 */ /* 0x000f620000100800 */
[C---:B---3--:R-:W-:Y:S01]  /*c350*/  SHF.L.U64.HI R3, R5.reuse, 0x2, R3 ;  /* 0x0000000205037819 */ /* 0x048fe20000010203 */
[----:B------:R-:W-:-:S05]  /*c360*/  IMAD.SHL.U32 R5, R5, 0x4, RZ ;  /* 0x0000000405057824 */ /* 0x000fca00078e00ff */
[----:B------:R-:W-:-:S04]  /*c370*/  IADD3 R18, P3, R5, UR16, RZ ;  /* 0x0000001005127c10 */ /* 0x000fc8000ff7e0ff */
[----:B------:R-:W-:Y:S02]  /*c380*/  IADD3.X R19, R3, UR17, RZ, P3, !PT ;  /* 0x0000001103137c10 */ /* 0x000fe40009ffe4ff */
[----:B------:R-:W-:Y:S01]  /*c390*/  LOP3.LUT P3, RZ, R2, 0x8, RZ, 0xc0, !PT ;  /* 0x0000000802ff7812 */ /* 0x000fe2000786c0ff */
[----:B-----5:R-:W-:Y:S02]  /*c3a0*/  IMAD.WIDE R14, R15, 0x4, R16 ;  /* 0x000000040f0e7825 */ /* 0x020fe400078e0210 */
[----:B------:R-:W3:Y:S02]  /*c3b0*/  LDL R17, [R1+0xc0] ;  /* 0x0000c00001117983 */ /* 0x000ee40000100800 */
[----:B------:R-:W-:Y:S02]  /*c3c0*/  IMAD.MOV.U32 R16, RZ, RZ, RZ ;  /* 0x000000ffff107224 */ /* 0x000fe400078e00ff */
[----:B------:R-:W-:-:S06]  /*c3d0*/  IMAD.WIDE R14, R9, 0x4, R14 ;  /* 0x00000004090e7825 */ /* 0x000fcc00078e020e */
[----:B------:R-:W5:Y:S04]  /*c3e0*/  @P3 LDG.E.EL R16, desc[UR6][R14.64] ;  /* 0x000000060e103981 */ /* 0x000f68000c2e1900 */
[----:B-----5:R3:W-:Y:S02]  /*c3f0*/  STL [R1+0xf4], R16 ;  /* 0x0000f41001007387 */ /* 0x0207e40000100800 */
[----:B---3--:R-:W-:-:S04]  /*c400*/  IMAD.WIDE R16, R17, 0x4, R24 ;  /* 0x0000000411107825 */ /* 0x008fc800078e0218 */
[----:B------:R-:W-:Y:S02]  /*c410*/  IMAD.MOV.U32 R25, RZ, RZ, RZ ;  /* 0x000000ffff197224 */ /* 0x000fe400078e00ff */
[----:B------:R-:W-:-:S05]  /*c420*/  IMAD.WIDE R16, R6, 0x4, R16 ;  /* 0x0000000406107825 */ /* 0x000fca00078e0210 */
[----:B------:R-:W3:Y:S01]  /*c430*/  @P2 LDG.E.EL R25, desc[UR6][R16.64] ;  /* 0x0000000610192981 */ /* 0x000ee2000c2e1900 */
[----:B------:R-:W0:Y:S01]  /*c440*/  S2R R0, SR_CTAID.X ;  /* 0x0000000000007919 */ /* 0x000e220000002500 */
[----:B------:R-:W-:Y:S01]  /*c450*/  LOP3.LUT P5, RZ, R2, 0x800, RZ, 0xc0, !PT ;  /* 0x0000080002ff7812 */ /* 0x000fe200078ac0ff */
[----:B------:R-:W-:Y:S01]  /*c460*/  IMAD.WIDE R12, R4, 0x4, R12 ;  /* 0x00000004040c7825 */ /* 0x000fe200078e020c */
[----:B------:R-:W-:-:S03]  /*c470*/  IADD3 R14, P3, R5, UR14, RZ ;  /* 0x0000000e050e7c10 */ /* 0x000fc6000ff7e0ff */
[----:B------:R-:W-:Y:S02]  /*c480*/  IMAD.MOV.U32 R24, RZ, RZ, RZ ;  /* 0x000000ffff187224 */ /* 0x000fe400078e00ff */
[----:B------:R-:W-:Y:S01]  /*c490*/  IMAD.WIDE R12, R6, 0x4, R12 ;  /* 0x00000004060c7825 */ /* 0x000fe200078e020c */
[----:B------:R-:W-:-:S05]  /*c4a0*/  IADD3.X R15, R3, UR15, RZ, P3, !PT ;  /* 0x0000000f030f7c10 */ /* 0x000fca0009ffe4ff */
[----:B------:R1:W5:Y:S02]  /*c4b0*/  @P5 LDG.E.EL R24, desc[UR6][R12.64] ;  /* 0x000000060c185981 */ /* 0x000364000c2e1900 */
[----:B-1----:R-:W-:-:S04]  /*c4c0*/  IADD3 R12, P3, R5, UR18, RZ ;  /* 0x00000012050c7c10 */ /* 0x002fc8000ff7e0ff */
[----:B------:R-:W-:Y:S02]  /*c4d0*/  IADD3.X R13, R3, UR19, RZ, P3, !PT ;  /* 0x00000013030d7c10 */ /* 0x000fe40009ffe4ff */
[----:B------:R-:W-:-:S04]  /*c4e0*/  IADD3 R16, P3, R5, UR8, RZ ;  /* 0x0000000805107c10 */ /* 0x000fc8000ff7e0ff */
[----:B------:R-:W-:Y:S02]  /*c4f0*/  IADD3.X R17, R3, UR9, RZ, P3, !PT ;  /* 0x0000000903117c10 */ /* 0x000fe40009ffe4ff */
[----:B0-----:R-:W-:Y:S01]  /*c500*/  ISETP.GE.AND P3, PT, R0, 0x80, PT ;  /* 0x000000800000780c */ /* 0x001fe20003f66270 */
[----:B------:R-:W-:Y:S01]  /*c510*/  IMAD.MOV.U32 R3, RZ, RZ, RZ ;  /* 0x000000ffff037224 */ /* 0x000fe200078e00ff */
[----:B---3--:R0:W-:Y:S02]  /*c520*/  STL [R1+0x32c], R25 ;  /* 0x00032c1901007387 */ /* 0x0081e40000100800 */
[----:B0-----:R-:W0:Y:S02]  /*c530*/  S2R R25, SR_TID.X ;  /* 0x0000000000197919 */ /* 0x001e240000002100 */
[----:B0-----:R-:W-:-:S04]  /*c540*/  LOP3.LUT R25, R25, 0x1ff, RZ, 0xc0, !PT ;  /* 0x000001ff19197812 */ /* 0x001fc800078ec0ff */
[----:B------:R-:W-:-:S04]  /*c550*/  LOP3.LUT R25, R25, 0x400, RZ, 0xfc, !PT ;  /* 0x0000040019197812 */ /* 0x000fc800078efcff */
[----:B------:R-:W-:-:S05]  /*c560*/  SHF.R.U32.HI R25, RZ, 0x8, R25 ;  /* 0x00000008ff197819 */ /* 0x000fca0000011619 */
[----:B------:R-:W-:-:S04]  /*c570*/  IMAD.SHL.U32 R25, R25, 0x40, RZ ;  /* 0x0000004019197824 */ /* 0x000fc800078e00ff */
[----:B------:R-:W-:-:S04]  /*c580*/  IMAD.WIDE.U32 R20, R25, 0x4, R20 ;  /* 0x0000000419147825 */ /* 0x000fc800078e0014 */
[----:B------:R-:W-:-:S05]  /*c590*/  IMAD.WIDE R20, R28, 0x4, R20 ;  /* 0x000000041c147825 */ /* 0x000fca00078e0214 */
[----:B------:R0:W3:Y:S01]  /*c5a0*/  @!P3 LDG.E.EL R3, desc[UR6][R20.64] ;  /* 0x000000061403b981 */ /* 0x0000e2000c2e1900 */
[----:B------:R-:W-:-:S04]  /*c5b0*/  IMAD.WIDE R18, R8, 0x4, R18 ;  /* 0x0000000408127825 */ /* 0x000fc800078e0212 */
[----:B------:R-:W-:-:S04]  /*c5c0*/  IMAD.WIDE R18, R9, 0x4, R18 ;  /* 0x0000000409127825 */ /* 0x000fc800078e0212 */
[----:B------:R-:W-:-:S04]  /*c5d0*/  IMAD.WIDE R14, R27, 0x4, R14 ;  /* 0x000000041b0e7825 */ /* 0x000fc800078e020e */
[----:B0-----:R-:W-:Y:S02]  /*c5e0*/  IMAD.MOV.U32 R20, RZ, RZ, RZ ;  /* 0x000000ffff147224 */ /* 0x001fe400078e00ff */
[----:B------:R-:W-:-:S05]  /*c5f0*/  IMAD.WIDE R14, R6, 0x4, R14 ;  /* 0x00000004060e7825 */ /* 0x000fca00078e020e */
[----:B------:R-:W2:Y:S04]  /*c600*/  @P2 LDG.E.EL R20, desc[UR6][R14.64] ;  /* 0x000000060e142981 */ /* 0x000ea8000c2e1900 */
[----:B---3--:R0:W-:Y:S02]  /*c610*/  STL [R1+0x328], R3 ;  /* 0x0003280301007387 */ /* 0x0081e40000100800 */
[----:B0-----:R-:W-:-:S06]  /*c620*/  IMAD.MOV.U32 R3, RZ, RZ, RZ ;  /* 0x000000ffff037224 */ /* 0x001fcc00078e00ff */
[----:B------:R0:W3:Y:S01]  /*c630*/  @P0 LDG.E.EL R3, desc[UR6][R18.64] ;  /* 0x0000000612030981 */ /* 0x0000e2000c2e1900 */
[----:B----4-:R-:W-:-:S05]  /*c640*/  IMAD.SHL.U32 R5, R23, 0x4, RZ ;  /* 0x0000000417057824 */ /* 0x010fca00078e00ff */
[----:B0-----:R-:W-:Y:S01]  /*c650*/  IADD3 R18, P3, R5, UR16, RZ ;  /* 0x0000001005127c10 */ /* 0x001fe2000ff7e0ff */
[----:B------:R-:W-:-:S04]  /*c660*/  IMAD.WIDE R12, R7, 0x4, R12 ;  /* 0x00000004070c7825 */ /* 0x000fc800078e020c */
[----:B------:R-:W-:Y:S01]  /*c670*/  IMAD.WIDE R12, R6, 0x4, R12 ;  /* 0x00000004060c7825 */ /* 0x000fe200078e020c */
[----:B---3--:R2:W-:Y:S02]  /*c680*/  STL [R1+0xec], R3 ;  /* 0x0000ec0301007387 */ /* 0x0085e40000100800 */
[----:B--2---:R-:W-:-:S04]  /*c690*/  SHF.L.U64.HI R3, R23, 0x2, R22 ;  /* 0x0000000217037819 */ /* 0x004fc80000010216 */
[----:B------:R-:W-:-:S05]  /*c6a0*/  IADD3.X R19, R3, UR17, RZ, P3, !PT ;  /* 0x0000001103137c10 */ /* 0x000fca0009ffe4ff */
[----:B------:R0:W-:Y:S04]  /*c6b0*/  STL.64 [R1+0x28], R18 ;  /* 0x0000281201007387 */ /* 0x0001e80000100a00 */
[----:B0-----:R-:W2:Y:S04]  /*c6c0*/  LDL.LU.64 R18, [R1+0x168] ;  /* 0x0001680001127983 */ /* 0x001ea80000300a00 */
[----:B------:R-:W2:Y:S04]  /*c6d0*/  LDL R25, [R1+0x4a4] ;  /* 0x0004a40001197983 */ /* 0x000ea80000100800 */
[----:B------:R-:W3:Y:S04]  /*c6e0*/  LDL.LU.64 R14, [R1+0x150] ;  /* 0x00015000010e7983 */ /* 0x000ee80000300a00 */
[----:B------:R-:W4:Y:S04]  /*c6f0*/  LDL.LU R22, [R1+0x4b8] ;  /* 0x0004b80001167983 */ /* 0x000f280000300800 */
[----:B-----5:R-:W-:Y:S04]  /*c700*/  STL [R1+0x114], R24 ;  /* 0x0001141801007387 */ /* 0x020fe80000100800 */
[----:B------:R-:W5:Y:S04]  /*c710*/  LDL.LU R23, [R1+0x2c0] ;  /* 0x0002c00001177983 */ /* 0x000f680000300800 */
[----:B------:R0:W-:Y:S02]  /*c720*/  STL [R1+0x324], R20 ;  /* 0x0003241401007387 */ /* 0x0001e40000100800 */
[----:B0-----:R-:W-:-:S06]  /*c730*/  IMAD.MOV.U32 R20, RZ, RZ, RZ ;  /* 0x000000ffff147224 */ /* 0x001fcc00078e00ff */
[----:B------:R0:W2:Y:S02]  /*c740*/  @P6 LDG.E.EL R20, desc[UR6][R12.64] ;  /* 0x000000060c146981 */ /* 0x0000a4000c2e1900 */
[----:B0-----:R-:W-:Y:S02]  /*c750*/  IMAD.WIDE.U32 R12, R10, 0x4, R16 ;  /* 0x000000040a0c7825 */ /* 0x001fe400078e0010 */
[----:B--2---:R0:W-:Y:S02]  /*c760*/  STL [R1+0x294], R20 ;  /* 0x0002941401007387 */ /* 0x0041e40000100800 */
[----:B0-----:R-:W-:-:S04]  /*c770*/  IADD3 R20, P3, R5, UR14, RZ ;  /* 0x0000000e05147c10 */ /* 0x001fc8000ff7e0ff */
[----:B------:R-:W-:-:S05]  /*c780*/  IADD3.X R21, R3, UR15, RZ, P3, !PT ;  /* 0x0000000f03157c10 */ /* 0x000fca0009ffe4ff */
[----:B------:R0:W-:Y:S04]  /*c790*/  STL.64 [R1+0xb8], R20 ;  /* 0x0000b81401007387 */ /* 0x0001e80000100a00 */
[----:B0-----:R-:W2:Y:S04]  /*c7a0*/  LDL.LU.64 R20, [R1+0x158] ;  /* 0x0001580001147983 */ /* 0x001ea80000300a00 */
[----:B------:R-:W2:Y:S04]  /*c7b0*/  LDL R24, [R1+0x90] ;  /* 0x0000900001187983 */ /* 0x000ea80000100800 */
[----:B------:R-:W2:Y:S01]  /*c7c0*/  LDL.LU.64 R16, [R1+0x170] ;  /* 0x0001700001107983 */ /* 0x000ea20000300a00 */
[----:B------:R-:W-:Y:S01]  /*c7d0*/  ISETP.GE.AND P3, PT, R0, 0x80, PT ;  /* 0x000000800000780c */ /* 0x000fe20003f66270 */
[----:B------:R-:W-:-:S02]  /*c7e0*/  IMAD.MOV.U32 R0, RZ, RZ, RZ ;  /* 0x000000ffff007224 */ /* 0x000fc400078e00ff */
[----:B------:R-:W-:-:S10]  /*c7f0*/  IMAD.WIDE R12, R28, 0x4, R12 ;  /* 0x000000041c0c7825 */ /* 0x000fd400078e020c */
[----:B------:R2:W3:Y:S02]  /*c800*/  @!P3 LDG.E.EL R0, desc[UR6][R12.64] ;  /* 0x000000060c00b981 */ /* 0x0004e4000c2e1900 */
[----:B--2---:R-:W-:-:S04]  /*c810*/  IMAD.WIDE.U32 R12, R29, 0x4, R16 ;  /* 0x000000041d0c7825 */ /* 0x004fc800078e0010 */
[----:B------:R-:W-:Y:S02]  /*c820*/  IMAD.MOV.U32 R16, RZ, RZ, RZ ;  /* 0x000000ffff107224 */ /* 0x000fe400078e00ff */
[----:B------:R-:W-:-:S05]  /*c830*/  IMAD.WIDE R12, R28, 0x4, R12 ;  /* 0x000000041c0c7825 */ /* 0x000fca00078e020c */
[----:B------:R-:W2:Y:S04]  /*c840*/  @!P3 LDG.E.EL R16, desc[UR6][R12.64] ;  /* 0x000000060c10b981 */ /* 0x000ea8000c2e1900 */
[----:B---3--:R-:W-:Y:S04]  /*c850*/  STL [R1+0x31c], R0 ;  /* 0x00031c0001007387 */ /* 0x008fe80000100800 */
[----:B------:R-:W3:Y:S04]  /*c860*/  LDL.LU.64 R28, [R1+0x160] ;  /* 0x00016000011c7983 */ /* 0x000ee80000300a00 */
[----:B--2---:R0:W-:Y:S02]  /*c870*/  STL [R1+0x320], R16 ;  /* 0x0003201001007387 */ /* 0x0041e40000100800 */
[----:B0-----:R-:W-:-:S04]  /*c880*/  IADD3 R16, P3, R5, UR18, RZ ;  /* 0x0000001205107c10 */ /* 0x001fc8000ff7e0ff */
[----:B------:R-:W-:Y:S02]  /*c890*/  IADD3.X R17, R3, UR19, RZ, P3, !PT ;  /* 0x0000001303117c10 */ /* 0x000fe40009ffe4ff */
[----:B------:R-:W-:-:S04]  /*c8a0*/  IADD3 R12, P3, R5, UR8, RZ ;  /* 0x00000008050c7c10 */ /* 0x000fc8000ff7e0ff */
[----:B------:R-:W-:Y:S01]  /*c8b0*/  IADD3.X R13, R3, UR9, RZ, P3, !PT ;  /* 0x00000009030d7c10 */ /* 0x000fe20009ffe4ff */
[----:B------:R-:W-:Y:S04]  /*c8c0*/  STL.64 [R1+0x650], R16 ;  /* 0x0006501001007387 */ /* 0x000fe80000100a00 */
[----:B------:R0:W-:Y:S01]  /*c8d0*/  STL.64 [R1+0xb0], R12 ;  /* 0x0000b00c01007387 */ /* 0x0001e20000100a00 */
[----:B------:R-:W-:Y:S02]  /*c8e0*/  IMAD.MOV.U32 R3, RZ, RZ, RZ ;  /* 0x000000ffff037224 */ /* 0x000fe400078e00ff */
[----:B0-----:R-:W-:Y:S02]  /*c8f0*/  IMAD.WIDE R12, R25, 0x4, R18 ;  /* 0x00000004190c7825 */ /* 0x001fe400078e0212 */
[----:B------:R-:W2:Y:S02]  /*c900*/  LDL R18, [R1+0x490] ;  /* 0x0004900001127983 */ /* 0x000ea40000100800 */
[----:B------:R-:W-:-:S02]  /*c910*/  IMAD.WIDE R12, R9, 0x4, R12 ;  /* 0x00000004090c7825 */ /* 0x000fc400078e020c */
[----:B------:R-:W2:Y:S04]  /*c920*/  LDL R19, [R1+0xc0] ;  /* 0x0000c00001137983 */ /* 0x000ea80000100800 */
[----:B------:R0:W2:Y:S02]  /*c930*/  @P1 LDG.E.EL R3, desc[UR6][R12.64] ;  /* 0x000000060c031981 */ /* 0x0000a4000c2e1900 */
[----:B0-----:R-:W-:-:S04]  /*c940*/  IMAD.WIDE R12, R26, 0x4, R14 ;  /* 0x000000041a0c7825 */ /* 0x001fc800078e020e */
[----:B------:R-:W-:Y:S01]  /*c950*/  IMAD.WIDE R12, R6, 0x4, R12 ;  /* 0x00000004060c7825 */ /* 0x000fe200078e020c */
[----:B------:R-:W0:Y:S01]  /*c960*/  S2R R25, SR_TID.X ;  /* 0x0000000000197919 */ /* 0x000e220000002100 */
[----:B--2---:R1:W-:Y:S02]  /*c970*/  STL [R1+0xe4], R3 ;  /* 0x0000e40301007387 */ /* 0x0043e40000100800 */
[----:B-1----:R-:W-:-:S06]  /*c980*/  IMAD.MOV.U32 R3, RZ, RZ, RZ ;  /* 0x000000ffff037224 */ /* 0x002fcc00078e00ff */
[----:B------:R1:W2:Y:S01]  /*c990*/  @P2 LDG.E.EL R3, desc[UR6][R12.64] ;  /* 0x000000060c032981 */ /* 0x0002a2000c2e1900 */
[----:B------:R-:W4:Y:S01]  /*c9a0*/  S2R R0, SR_CTAID.X ;  /* 0x0000000000007919 */ /* 0x000f220000002500 */
[----:B0-----:R-:W-:Y:S01]  /*c9b0*/  LOP3.LUT R25, R25, 0x1ff, RZ, 0xc0, !PT ;  /* 0x000001ff19197812 */ /* 0x001fe200078ec0ff */
[----:B-----5:R-:W-:-:S03]  /*c9c0*/  IMAD.SHL.U32 R5, R23, 0x4, RZ ;  /* 0x0000000417057824 */ /* 0x020fc600078e00ff */
[----:B------:R-:W-:Y:S01]  /*c9d0*/  LOP3.LUT R16, R25, 0x200, RZ, 0xfc, !PT ;  /* 0x0000020019107812 */ /* 0x000fe200078efcff */
[----:B-1----:R-:W-:-:S03]  /*c9e0*/  IMAD.WIDE R12, R24, 0x4, R20 ;  /* 0x00000004180c7825 */ /* 0x002fc600078e0214 */
[----:B------:R-:W-:Y:S01]  /*c9f0*/  SHF.R.U32.HI R16, RZ, 0x8, R16 ;  /* 0x00000008ff107819 */ /* 0x000fe20000011610 */
[----:B------:R-:W-:Y:S02]  /*ca00*/  IMAD.MOV.U32 R20, RZ, RZ, RZ ;  /* 0x000000ffff147224 */ /* 0x000fe400078e00ff */
[----:B------:R-:W-:-:S04]  /*ca10*/  IMAD.WIDE R12, R6, 0x4, R12 ;  /* 0x00000004060c7825 */ /* 0x000fc800078e020c */
[----:B------:R-:W-:Y:S01]  /*ca20*/  IMAD.SHL.U32 R16, R16, 0x40, RZ ;  /* 0x0000004010107824 */ /* 0x000fe200078e00ff */
[----:B------:R3:W5:Y:S03]  /*ca30*/  @P4 LDG.E.EL R20, desc[UR6][R12.64] ;  /* 0x000000060c144981 */ /* 0x000766000c2e1900 */
[----:B---3--:R-:W-:-:S04]  /*ca40*/  IMAD.WIDE.U32 R12, R16, 0x4, R28 ;  /* 0x00000004100c7825 */ /* 0x008fc800078e001c */
[----:B----4-:R-:W-:-:S04]  /*ca50*/  IMAD.SHL.U32 R17, R0, 0x200, RZ ;  /* 0x0000020000117824 */ /* 0x010fc800078e00ff */
[----:B------:R-:W-:Y:S01]  /*ca60*/  IMAD.WIDE R12, R17, 0x4, R12 ;  /* 0x00000004110c7825 */ /* 0x000fe200078e020c */
[----:B--2---:R0:W-:Y:S04]  /*ca70*/  STL [R1+0x280], R3 ;  /* 0x0002800301007387 */ /* 0x0041e80000100800 */
[----:B------:R-:W2:Y:S04]  /*ca80*/  LDL.LU.64 R14, [R1+0x30] ;  /* 0x00003000010e7983 */ /* 0x000ea80000300a00 */
[----:B------:R-:W3:Y:S01]  /*ca90*/  LDL.LU.64 R28, [R1+0x38] ;  /* 0x00003800011c7983 */ /* 0x000ee20000300a00 */
[----:B0-----:R-:W-:-:S02]  /*caa0*/  SHF.L.U64.HI R3, R23, 0x2, R22 ;  /* 0x0000000217037819 */ /* 0x001fc40000010216 */
[----:B------:R-:W-:-:S04]  /*cab0*/  IADD3 R22, P3, R5, UR16, RZ ;  /* 0x0000001005167c10 */ /* 0x000fc8000ff7e0ff */
[----:B------:R-:W-:Y:S02]  /*cac0*/  IADD3.X R23, R3, UR17, RZ, P3, !PT ;  /* 0x0000001103177c10 */ /* 0x000fe40009ffe4ff */
[----:B------:R-:W-:Y:S01]  /*cad0*/  ISETP.GE.AND P3, PT, R0, 0x80, PT ;  /* 0x000000800000780c */ /* 0x000fe20003f66270 */
[----:B------:R-:W-:-:S12]  /*cae0*/  IMAD.MOV.U32 R0, RZ, RZ, RZ ;  /* 0x000000ffff007224 */ /* 0x000fd800078e00ff */
[----:B------:R-:W4:Y:S04]  /*caf0*/  @!P3 LDG.E.EL R0, desc[UR6][R12.64] ;  /* 0x000000060c00b981 */ /* 0x000f28000c2e1900 */
[----:B------:R-:W2:Y:S01]  /*cb00*/  LDL.LU.64 R12, [R1+0x50] ;  /* 0x00005000010c7983 */ /* 0x000ea20000300a00 */
[----:B------:R-:W-:-:S04]  /*cb10*/  IADD3 R24, P3, R5, UR14, RZ ;  /* 0x0000000e05187c10 */ /* 0x000fc8000ff7e0ff */
[----:B------:R-:W-:Y:S02]  /*cb20*/  IADD3.X R25, R3, UR15, RZ, P3, !PT ;  /* 0x0000000f03197c10 */ /* 0x000fe40009ffe4ff */
[----:B------:R-:W-:Y:S01]  /*cb30*/  LOP3.LUT P3, RZ, R2, 0x8, RZ, 0xc0, !PT ;  /* 0x0000000802ff7812 */ /* 0x000fe2000786c0ff */
[----:B-----5:R0:W-:Y:S04]  /*cb40*/  STL [R1+0xe8], R20 ;  /* 0x0000e81401007387 */ /* 0x0201e80000100800 */
[----:B0-----:R-:W5:Y:S04]  /*cb50*/  LDL.LU.64 R20, [R1+0x20] ;  /* 0x0000200001147983 */ /* 0x001f680000300a00 */
[----:B----4-:R0:W-:Y:S01]  /*cb60*/  STL [R1+0x314], R0 ;  /* 0x0003140001007387 */ /* 0x0101e20000100800 */
[----:B--2---:R-:W-:-:S04]  /*cb70*/  IMAD.WIDE R12, R18, 0x4, R12 ;  /* 0x00000004120c7825 */ /* 0x004fc800078e020c */
[----:B0-----:R-:W-:Y:S02]  /*cb80*/  IMAD.MOV.U32 R0, RZ, RZ, RZ ;  /* 0x000000ffff007224 */ /* 0x001fe400078e00ff */
[----:B------:R-:W-:-:S05]  /*cb90*/  IMAD.WIDE R12, R9, 0x4, R12 ;  /* 0x00000004090c7825 */ /* 0x000fca00078e020c */
[----:B------:R-:W2:Y:S04]  /*cba0*/  @P3 LDG.E.EL R0, desc[UR6][R12.64] ;  /* 0x000000060c003981 */ /* 0x000ea8000c2e1900 */
[----:B------:R-:W4:Y:S04]  /*cbb0*/  LDL.LU.64 R12, [R1+0x40] ;  /* 0x00004000010c7983 */ /* 0x000f280000300a00 */
[----:B--2---:R0:W-:Y:S01]  /*cbc0*/  STL [R1+0xe0], R0 ;  /* 0x0000e00001007387 */ /* 0x0041e20000100800 */
[----:B----4-:R-:W-:-:S04]  /*cbd0*/  IMAD.WIDE R12, R19, 0x4, R12 ;  /* 0x00000004130c7825 */ /* 0x010fc800078e020c */
[----:B0-----:R-:W-:Y:S02]  /*cbe0*/  IMAD.MOV.U32 R0, RZ, RZ, RZ ;  /* 0x000000ffff007224 */ /* 0x001fe400078e00ff */
[----:B------:R-:W-:-:S05]  /*cbf0*/  IMAD.WIDE R12, R6, 0x4, R12 ;  /* 0x00000004060c7825 */ /* 0x000fca00078e020c */
[----:B------:R0:W2:Y:S01]  /*cc00*/  @P2 LDG.E.EL R0, desc[UR6][R12.64] ;  /* 0x000000060c002981 */ /* 0x0000a2000c2e1900 */
[----:B------:R-:W-:Y:S01]  /*cc10*/  IADD3 R18, P3, R5, UR18, RZ ;  /* 0x0000001205127c10 */ /* 0x000fe2000ff7e0ff */
[----:B------:R-:W-:-:S03]  /*cc20*/  IMAD.WIDE R14, R4, 0x4, R14 ;  /* 0x00000004040e7825 */ /* 0x000fc600078e020e */
[----:B------:R-:W-:Y:S02]  /*cc30*/  IADD3.X R19, R3, UR19, RZ, P3, !PT ;  /* 0x0000001303137c10 */ /* 0x000fe40009ffe4ff */
[----:B0-----:R-:W-:Y:S01]  /*cc40*/  IADD3 R12, P3, R5, UR8, RZ ;  /* 0x00000008050c7c10 */ /* 0x001fe2000ff7e0ff */
[----:B------:R-:W-:Y:S01]  /*cc50*/  IMAD.WIDE R14, R6, 0x4, R14 ;  /* 0x00000004060e7825 */ /* 0x000fe200078e020e */
[----:B------:R-:W4:Y:S02]  /*cc60*/  LDL.LU R5, [R1+0x2c4] ;  /* 0x0002c40001057983 */ /* 0x000f240000300800 */
[----:B------:R-:W-:Y:S02]  /*cc70*/  IADD3.X R13, R3, UR9, RZ, P3, !PT ;  /* 0x00000009030d7c10 */ /* 0x000fe40009ffe4ff */
[----:B------:R-:W4:Y:S04]  /*cc80*/  LDL.LU R3, [R1+0x4d8] ;  /* 0x0004d80001037983 */ /* 0x000f280000300800 */
[----:B------:R-:W3:Y:S04]  /*cc90*/  LDL.LU R6, [R1+0x688] ;  /* 0x0006880001067983 */ /* 0x000ee80000300800 */
[----:B--2---:R0:W-:Y:S02]  /*cca0*/  STL [R1+0x308], R0 ;  /* 0x0003080001007387 */ /* 0x0041e40000100800 */
[----:B0-----:R-:W-:-:S06]  /*ccb0*/  IMAD.MOV.U32 R0, RZ, RZ, RZ ;  /* 0x000000ffff007224 */ /* 0x001fcc00078e00ff */
[----:B------:R0:W2:Y:S02]  /*ccc0*/  @P5 LDG.E.EL R0, desc[UR6][R14.64] ;  /* 0x000000060e005981 */ /* 0x0000a4000c2e1900 */
[----:B0-----:R-:W0:Y:S01]  /*ccd0*/  S2R R15, SR_TID.X ;  /* 0x00000000000f7919 */ /* 0x001e220000002100 */
[----:B------:R-:W-:-:S04]  /*cce0*/  LOP3.LUT R2, R2, 0xfffffbff, RZ, 0xc0, !PT ;  /* 0xfffffbff02027812 */ /* 0x000fc800078ec0ff */
[----:B------:R-:W-:Y:S02]  /*ccf0*/  @P5 LOP3.LUT R2, R2, 0x400, RZ, 0xfc, !PT ;  /* 0x0000040002025812 */ /* 0x000fe400078efcff */
[----:B0-----:R-:W-:-:S04]  /*cd00*/  LOP3.LUT R15, R15, 0x1ff, RZ, 0xc0, !PT ;  /* 0x000001ff0f0f7812 */ /* 0x001fc800078ec0ff */
[----:B------:R-:W-:-:S04]  /*cd10*/  LOP3.LUT R15, R15, 0x400, RZ, 0xfc, !PT ;  /* 0x000004000f0f7812 */ /* 0x000fc800078efcff */
[----:B------:R-:W-:-:S05]  /*cd20*/  SHF.R.U32.HI R15, RZ, 0x8, R15 ;  /* 0x00000008ff0f7819 */ /* 0x000fca000001160f */
[----:B------:R-:W-:-:S04]  /*cd30*/  IMAD.SHL.U32 R15, R15, 0x40, RZ ;  /* 0x000000400f0f7824 */ /* 0x000fc800078e00ff */
[----:B---3--:R-:W-:-:S04]  /*cd40*/  IMAD.WIDE.U32 R14, R15, 0x4, R28 ;  /* 0x000000040f0e7825 */ /* 0x008fc800078e001c */
[----:B------:R-:W-:-:S04]  /*cd50*/  IMAD.WIDE R14, R17, 0x4, R14 ;  /* 0x00000004110e7825 */ /* 0x000fc800078e020e */
[----:B-----5:R-:W-:-:S04]  /*cd60*/  IMAD.WIDE R20, R8, 0x4, R20 ;  /* 0x0000000408147825 */ /* 0x020fc800078e0214 */
[----:B------:R-:W-:Y:S02]  /*cd70*/  IMAD.MOV.U32 R8, RZ, RZ, RZ ;  /* 0x000000ffff087224 */ /* 0x000fe400078e00ff */
[----:B------:R-:W-:-:S05]  /*cd80*/  IMAD.WIDE R20, R9, 0x4, R20 ;  /* 0x0000000409147825 */ /* 0x000fca00078e0214 */
[----:B------:R-:W3:Y:S04]  /*cd90*/  @P0 LDG.E.EL R8, desc[UR6][R20.64] ;  /* 0x0000000614080981 */ /* 0x000ee8000c2e1900 */
[----:B--2---:R0:W-:Y:S04]  /*cda0*/  STL [R1+0xf8], R0 ;  /* 0x0000f80001007387 */ /* 0x0041e80000100800 */
[----:B------:R-:W2:Y:S01]  /*cdb0*/  LDL.LU.64 R28, [R1+0x680] ;  /* 0x00068000011c7983 */ /* 0x000ea20000300a00 */
[----:B0-----:R-:W0:Y:S02]  /*cdc0*/  S2R R0, SR_CTAID.X ;  /* 0x0000000000007919 */ /* 0x001e240000002500 */
[----:B0-----:R-:W-:Y:S01]  /*cdd0*/  ISETP.GE.AND P5, PT, R0, 0x80, PT ;  /* 0x000000800000780c */ /* 0x001fe20003fa6270 */
[----:B------:R-:W-:-:S12]  /*cde0*/  IMAD.MOV.U32 R0, RZ, RZ, RZ ;  /* 0x000000ffff007224 */ /* 0x000fd800078e00ff */
[----:B------:R0:W5:Y:S01]  /*cdf0*/  @!P5 LDG.E.EL R0, desc[UR6][R14.64] ;  /* 0x000000060e00d981 */ /* 0x000162000c2e1900 */
[C---:B----4-:R-:W-:Y:S01]  /*ce00*/  SHF.L.U64.HI R3, R5.reuse, 0x2, R3 ;  /* 0x0000000205037819 */ /* 0x050fe20000010203 */
[----:B------:R-:W-:-:S05]  /*ce10*/  IMAD.SHL.U32 R5, R5, 0x4, RZ ;  /* 0x0000000405057824 */ /* 0x000fca00078e00ff */
[----:B0-----:R-:W-:-:S04]  /*ce20*/  IADD3 R14, P3, R5, UR16, RZ ;  /* 0x00000010050e7c10 */ /* 0x001fc8000ff7e0ff */
[----:B------:R-:W-:Y:S01]  /*ce30*/  IADD3.X R15, R3, UR17, RZ, P3, !PT ;  /* 0x00000011030f7c10 */ /* 0x000fe20009ffe4ff */
[----:B--2---:R-:W-:Y:S01]  /*ce40*/  IMAD.WIDE R20, R27, 0x4, R28 ;  /* 0x000000041b147825 */ /* 0x004fe200078e021c */
[----:B-----5:R0:W-:Y:S02]  /*ce50*/  STL [R1+0x304], R0 ;  /* 0x0003040001007387 */ /* 0x0201e40000100800 */
[----:B0-----:R-:W0:Y:S02]  /*ce60*/  S2R R0, SR_CTAID.X ;  /* 0x0000000000007919 */ /* 0x001e240000002500 */
[----:B------:R0:W-:Y:S04]  /*ce70*/  STL.64 [R1+0x658], R14 ;  /* 0x0006580e01007387 */ /* 0x0001e80000100a00 */
[----:B---3--:R1:W-:Y:S01]  /*ce80*/  STL [R1+0xdc], R8 ;  /* 0x0000dc0801007387 */ /* 0x0083e20000100800 */
[----:B0-----:R-:W-:-:S04]  /*ce90*/  SHF.R.S32.HI R15, RZ, 0x1f, R0 ;  /* 0x0000001fff0f7819 */ /* 0x001fc80000011400 */
[----:B------:R-:W-:-:S04]  /*cea0*/  LEA.HI R15, R15, R0, RZ, 0x5 ;  /* 0x000000000f0f7211 */ /* 0x000fc800078f28ff */
[----:B------:R-:W-:Y:S01]  /*ceb0*/  SHF.R.S32.HI R15, RZ, 0x5, R15 ;  /* 0x00000005ff0f7819 */ /* 0x000fe2000001140f */
[----:B-1----:R-:W-:-:S04]  /*cec0*/  IMAD.MOV.U32 R8, RZ, RZ, RZ ;  /* 0x000000ffff087224 */ /* 0x002fc800078e00ff */
[----:B------:R-:W-:-:S04]  /*ced0*/  IMAD.SHL.U32 R15, R15, 0x1000, RZ ;  /* 0x000010000f0f7824 */ /* 0x000fc800078e00ff */
[----:B------:R-:W-:-:S05]  /*cee0*/  IMAD.WIDE R20, R15, 0x4, R20 ;  /* 0x000000040f147825 */ /* 0x000fca00078e0214 */
[----:B------:R-:W2:Y:S04]  /*cef0*/  @P2 LDG.E.EL R8, desc[UR6][R20.64] ;  /* 0x0000000614082981 */ /* 0x000ea8000c2e1900 */
[----:B------:R-:W3:Y:S04]  /*cf00*/  LDL.LU.64 R20, [R1] ;  /* 0x0000000001147983 */ /* 0x000ee80000300a00 */
[----:B------:R-:W4:Y:S04]  /*cf10*/  LDL.LU R27, [R1+0x2c8] ;  /* 0x0002c800011b7983 */ /* 0x000f280000300800 */
[----:B------:R-:W5:Y:S01]  /*cf20*/  LDL.LU R28, [R1+0x90] ;  /* 0x00009000011c7983 */ /* 0x000f620000300800 */
[----:B------:R-:W-:-:S03]  /*cf30*/  IMAD.MOV.U32 R14, RZ, RZ, RZ ;  /* 0x000000ffff0e7224 */ /* 0x000fc600078e00ff */
[----:B--2---:R0:W-:Y:S02]  /*cf40*/  STL [R1+0x2fc], R8 ;  /* 0x0002fc0801007387 */ /* 0x0041e40000100800 */
[----:B0-----:R-:W-:Y:S01]  /*cf50*/  IADD3 R8, P3, R5, UR14, RZ ;  /* 0x0000000e05087c10 */ /* 0x001fe2000ff7e0ff */
[----:B---3--:R-:W-:-:S03]  /*cf60*/  IMAD.WIDE R20, R7, 0x4, R20 ;  /* 0x0000000407147825 */ /* 0x008fc600078e0214 */
[----:B------:R-:W-:Y:S01]  /*cf70*/  IADD3.X R9, R3, UR15, RZ, P3, !PT ;  /* 0x0000000f03097c10 */ /* 0x000fe20009ffe4ff */
[----:B------:R-:W-:-:S04]  /*cf80*/  IMAD.WIDE R20, R15, 0x4, R20 ;  /* 0x000000040f147825 */ /* 0x000fc800078e0214 */
[----:B------:R0:W-:Y:S04]  /*cf90*/  STL.64 [R1+0xa0], R8 ;  /* 0x0000a00801007387 */ /* 0x0001e80000100a00 */
[----:B------:R1:W2:Y:S04]  /*cfa0*/  @P6 LDG.E.EL R14, desc[UR6][R20.64] ;  /* 0x00000006140e6981 */ /* 0x0002a8000c2e1900 */
[----:B0-----:R-:W3:Y:S04]  /*cfb0*/  LDL.LU.64 R8, [R1+0x678] ;  /* 0x0006780001087983 */ /* 0x001ee80000300a00 */
[----:B------:R-:W2:Y:S04]  /*cfc0*/  LDL.LU R7, [R1+0x670] ;  /* 0x0006700001077983 */ /* 0x000ea80000300800 */
[----:B------:R-:W1:Y:S02]  /*cfd0*/  LDL.LU.64 R20, [R1+0x8] ;  /* 0x0000080001147983 */ /* 0x000e640000300a00 */
[----:B-1----:R-:W-:-:S04]  /*cfe0*/  IMAD.WIDE.U32 R20, R10, 0x4, R20 ;  /* 0x000000040a147825 */ /* 0x002fc800078e0014 */
[----:B------:R-:W-:Y:S02]  /*cff0*/  IMAD.MOV.U32 R10, RZ, RZ, RZ ;  /* 0x000000ffff0a7224 */ /* 0x000fe400078e00ff */
[----:B------:R-:W-:-:S05]  /*d000*/  IMAD.WIDE R20, R17, 0x4, R20 ;  /* 0x0000000411147825 */ /* 0x000fca00078e0214 */
[----:B------:R0:W2:Y:S02]  /*d010*/  @!P5 LDG.E.EL R10, desc[UR6][R20.64] ;  /* 0x00000006140ad981 */ /* 0x0000a4000c2e1900 */
[----:B0-----:R-:W-:-:S04]  /*d020*/  IADD3 R20, P3, R5, UR18, RZ ;  /* 0x0000001205147c10 */ /* 0x001fc8000ff7e0ff */
[----:B------:R-:W-:-:S05]  /*d030*/  IADD3.X R21, R3, UR19, RZ, P3, !PT ;  /* 0x0000001303157c10 */ /* 0x000fca0009ffe4ff */
[----:B------:R0:W-:Y:S01]  /*d040*/  STL.64 [R1+0x660], R20 ;  /* 0x0006601401007387 */ /* 0x0001e20000100a00 */
[----:B------:R-:W-:-:S03]  /*d050*/  SHF.R.U32.HI R29, RZ, 0x8, R11 ;  /* 0x00000008ff1d7819 */ /* 0x000fc6000001160b */
[----:B0-----:R-:W3:Y:S04]  /*d060*/  LDL.LU R21, [R1+0x4f0] ;  /* 0x0004f00001157983 */ /* 0x001ee80000300800 */
[----:B------:R-:W3:Y:S04]  /*d070*/  LDL R20, [R1+0x4a4] ;  /* 0x0004a40001147983 */ /* 0x000ee80000100800 */
[----:B--2---:R0:W-:Y:S02]  /*d080*/  STL [R1+0x2f4], R10 ;  /* 0x0002f40a01007387 */ /* 0x0041e40000100800 */
[----:B0-----:R-:W-:-:S04]  /*d090*/  IADD3 R10, P3, R5, UR8, RZ ;  /* 0x00000008050a7c10 */ /* 0x001fc8000ff7e0ff */
[----:B------:R-:W-:-:S05]  /*d0a0*/  IADD3.X R11, R3, UR9, RZ, P3, !PT ;  /* 0x00000009030b7c10 */ /* 0x000fca0009ffe4ff */
[----:B------:R0:W-:Y:S04]  /*d0b0*/  STL.64 [R1+0x98], R10 ;  /* 0x0000980a01007387 */ /* 0x0001e80000100a00 */
[----:B0-----:R-:W2:Y:S01]  /*d0c0*/  LDL.LU.64 R10, [R1+0x668] ;  /* 0x00066800010a7983 */ /* 0x001ea20000300a00 */
[----:B------:R-:W-:-:S05]  /*d0d0*/  SGXT.U32 R29, R29, 0x1 ;  /* 0x000000011d1d781a */ /* 0x000fca0000000000 */
[----:B------:R-:W-:Y:S02]  /*d0e0*/  IMAD.SHL.U32 R29, R29, 0x40, RZ ;  /* 0x000000401d1d7824 */ /* 0x000fe400078e00ff */
[----:B------:R-:W-:Y:S02]  /*d0f0*/  IMAD.MOV.U32 R3, RZ, RZ, RZ ;  /* 0x000000ffff037224 */ /* 0x000fe400078e00ff */
[----:B---3--:R-:W-:-:S04]  /*d100*/  IMAD.WIDE R6, R20, 0x4, R6 ;  /* 0x0000000414067825 */ /* 0x008fc800078e0206 */
[----:B--2---:R-:W-:Y:S01]  /*d110*/  IMAD.WIDE.U32 R10, R29, 0x4, R10 ;  /* 0x000000041d0a7825 */ /* 0x004fe200078e000a */
[----:B------:R-:W-:-:S04]  /*d120*/  SHF.R.S32.HI R29, RZ, 0x1f, R0 ;  /* 0x0000001fff1d7819 */ /* 0x000fc80000011400 */
[----:B------:R-:W-:Y:S01]  /*d130*/  LEA.HI R29, R29, R0, RZ, 0x5 ;  /* 0x000000001d1d7211 */ /* 0x000fe200078f28ff */
[----:B------:R-:W-:-:S03]  /*d140*/  IMAD.WIDE R10, R17, 0x4, R10 ;  /* 0x00000004110a7825 */ /* 0x000fc600078e020a */
[----:B------:R-:W-:Y:S01]  /*d150*/  SHF.R.S32.HI R29, RZ, 0x5, R29 ;  /* 0x00000005ff1d7819 */ /* 0x000fe2000001141d */
[----:B------:R-:W-:Y:S01]  /*d160*/  IMAD.MOV.U32 R0, RZ, RZ, RZ ;  /* 0x000000ffff007224 */ /* 0x000fe200078e00ff */
[----:B------:R-:W2:Y:S03]  /*d170*/  @!P5 LDG.E.EL R3, desc[UR6][R10.64] ;  /* 0x000000060a03d981 */ /* 0x000ea6000c2e1900 */
[----:B------:R-:W-:-:S04]  /*d180*/  IMAD.SHL.U32 R29, R29, 0x2000, RZ ;  /* 0x000020001d1d7824 */ /* 0x000fc800078e00ff */
[----:B------:R-:W-:-:S05]  /*d190*/  IMAD.WIDE R6, R29, 0x4, R6 ;  /* 0x000000041d067825 */ /* 0x000fca00078e0206 */
[----:B------:R-:W3:Y:S01]  /*d1a0*/  @P1 LDG.E.EL R0, desc[UR6][R6.64] ;  /* 0x0000000606001981 */ /* 0x000ee2000c2e1900 */
[----:B------:R-:W-:-:S03]  /*d1b0*/  IMAD.WIDE R8, R26, 0x4, R8 ;  /* 0x000000041a087825 */ /* 0x000fc600078e0208 */
[----:B------:R0:W-:Y:S01]  /*d1c0*/  STL [R1+0x274], R14 ;  /* 0x0002740e01007387 */ /* 0x0001e20000100800 */
[----:B----4-:R-:W-:Y:S02]  /*d1d0*/  IMAD.SHL.U32 R5, R27, 0x4, RZ ;  /* 0x000000041b057824 */ /* 0x010fe400078e00ff */
[----:B------:R-:W-:Y:S01]  /*d1e0*/  IMAD.WIDE R8, R15, 0x4, R8 ;  /* 0x000000040f087825 */ /* 0x000fe200078e0208 */
[----:B0-----:R-:W4:Y:S04]  /*d1f0*/  LDL R14, [R1+0x490] ;  /* 0x00049000010e7983 */ /* 0x001f280000100800 */
[----:B------:R-:W4:Y:S04]  /*d200*/  LDL.LU.64 R10, [R1+0x18] ;  /* 0x00001800010a7983 */ /* 0x000f280000300a00 */
[----:B--2---:R0:W-:Y:S02]  /*d210*/  STL [R1+0x2f0], R3 ;  /* 0x0002f00301007387 */ /* 0x0041e40000100800 */
[----:B0-----:R-:W-:Y:S01]  /*d220*/  SHF.L.U64.HI R3, R27, 0x2, R21 ;  /* 0x000000021b037819 */ /* 0x001fe20000010215 */
[----:B------:R-:W-:Y:S01]  /*d230*/  IMAD.MOV.U32 R21, RZ, RZ, RZ ;  /* 0x000000ffff157224 */ /* 0x000fe200078e00ff */
[----:B------:R-:W2:Y:S04]  /*d240*/  LDL.LU R27, [R1+0x51c] ;  /* 0x00051c00011b7983 */ /* 0x000ea80000300800 */
[----:B---3--:R0:W-:Y:S04]  /*d250*/  STL [R1+0xd8], R0 ;  /* 0x0000d80001007387 */ /* 0x0081e80000100800 */
[----:B------:R-:W3:Y:S04]  /*d260*/  @P2 LDG.E.EL R21, desc[UR6][R8.64] ;  /* 0x0000000608152981 */ /* 0x000ee8000c2e1900 */
[----:B0-----:R-:W2:Y:S04]  /*d270*/  LDL R0, [R1+0xc0] ;  /* 0x0000c00001007983 */ /* 0x001ea80000100800 */
[----:B------:R-:W5:Y:S01]  /*d280*/  LDL.LU.64 R8, [R1+0x10] ;  /* 0x0000100001087983 */ /* 0x000f620000300a00 */
[----:B----4-:R-:W-:-:S04]  /*d290*/  IMAD.WIDE.U32 R10, R16, 0x4, R10 ;  /* 0x00000004100a7825 */ /* 0x010fc800078e000a */
[----:B------:R-:W-:Y:S02]  /*d2a0*/  IMAD.MOV.U32 R26, RZ, RZ, RZ ;  /* 0x000000ffff1a7224 */ /* 0x000fe400078e00ff */
[----:B------:R-:W-:-:S05]  /*d2b0*/  IMAD.WIDE R10, R17, 0x4, R10 ;  /* 0x00000004110a7825 */ /* 0x000fca00078e020a */
[----:B------:R-:W4:Y:S04]  /*d2c0*/  @!P5 LDG.E.EL R26, desc[UR6][R10.64] ;  /* 0x000000060a1ad981 */ /* 0x000f28000c2e1900 */
[----:B---3--:R0:W-:Y:S01]  /*d2d0*/  STL [R1+0x244], R21 ;  /* 0x0002441501007387 */ /* 0x0081e20000100800 */
[----:B-----5:R-:W-:-:S04]  /*d2e0*/  IMAD.WIDE R8, R28, 0x4, R8 ;  /* 0x000000041c087825 */ /* 0x020fc800078e0208 */
[----:B0-----:R-:W-:Y:S02]  /*d2f0*/  IMAD.MOV.U32 R21, RZ, RZ, RZ ;  /* 0x000000ffff157224 */ /* 0x001fe400078e00ff */
[----:B------:R-:W-:-:S05]  /*d300*/  IMAD.WIDE R8, R15, 0x4, R8 ;  /* 0x000000040f087825 */ /* 0x000fca00078e0208 */
[----:B------:R0:W3:Y:S01]  /*d310*/  @P4 LDG.E.EL R21, desc[UR6][R8.64] ;  /* 0x0000000608154981 */ /* 0x0000e2000c2e1900 */
[----:B------:R-:W-:-:S04]  /*d320*/  IADD3 R6, P3, R5, UR16, RZ ;  /* 0x0000001005067c10 */ /* 0x000fc8000ff7e0ff */
[----:B------:R-:W-:Y:S02]  /*d330*/  IADD3.X R7, R3, UR17, RZ, P3, !PT ;  /* 0x0000001103077c10 */ /* 0x000fe40009ffe4ff */
[----:B0-----:R-:W-:Y:S01]  /*d340*/  IADD3 R8, P3, R5, UR14, RZ ;  /* 0x0000000e05087c10 */ /* 0x001fe2000ff7e0ff */
[----:B------:R-:W-:-:S03]  /*d350*/  IMAD.WIDE R10, R14, 0x4, R22 ;  /* 0x000000040e0a7825 */ /* 0x000fc600078e0216 */
[----:B------:R-:W-:Y:S02]  /*d360*/  IADD3.X R9, R3, UR15, RZ, P3, !PT ;  /* 0x0000000f03097c10 */ /* 0x000fe40009ffe4ff */
[----:B------:R-:W-:Y:S01]  /*d370*/  LOP3.LUT P3, RZ, R2, 0x8, RZ, 0xc0, !PT ;  /* 0x0000000802ff7812 */ /* 0x000fe2000786c0ff */
[----:B--2---:R-:W-:-:S04]  /*d380*/  IMAD.WIDE R24, R0, 0x4, R24 ;  /* 0x0000000400187825 */ /* 0x004fc800078e0218 */
[----:B------:R-:W-:-:S04]  /*d390*/  IMAD.WIDE R10, R29, 0x4, R10 ;  /* 0x000000041d0a7825 */ /* 0x000fc800078e020a */
[----:B------:R-:W-:Y:S02]  /*d3a0*/  IMAD.MOV.U32 R0, RZ, RZ, RZ ;  /* 0x000000ffff007224 */ /* 0x000fe400078e00ff */
[----:B------:R-:W-:-:S05]  /*d3b0*/  IMAD.WIDE R24, R15, 0x4, R24 ;  /* 0x000000040f187825 */ /* 0x000fca00078e0218 */
[----:B------:R-:W2:Y:S04]  /*d3c0*/  @P2 LDG.E.EL R0, desc[UR6][R24.64] ;  /* 0x0000000618002981 */ /* 0x000ea8000c2e1900 */
[----:B---3--:R0:W-:Y:S04]  /*d3d0*/  STL [R1+0xd4], R21 ;  /* 0x0000d41501007387 */ /* 0x0081e80000100800 */
[----:B0-----:R-:W3:Y:S04]  /*d3e0*/  LDL R21, [R1+0x470] ;  /* 0x0004700001157983 */ /* 0x001ee80000100800 */
[----:B----4-:R0:W-:Y:S02]  /*d3f0*/  STL [R1+0x2e4], R26 ;  /* 0x0002e41a01007387 */ /* 0x0101e40000100800 */
[----:B0-----:R-:W-:-:S06]  /*d400*/  IMAD.MOV.U32 R26, RZ, RZ, RZ ;  /* 0x000000ffff1a7224 */ /* 0x001fcc00078e00ff */
[----:B------:R0:W4:Y:S01]  /*d410*/  @P3 LDG.E.EL R26, desc[UR6][R10.64] ;  /* 0x000000060a1a3981 */ /* 0x000122000c2e1900 */
[----:B------:R-:W-:Y:S02]  /*d420*/  LOP3.LUT P5, RZ, R2, 0x400, RZ, 0xc0, !PT ;  /* 0x0000040002ff7812 */ /* 0x000fe400078ac0ff */
[----:B0-----:R-:W-:-:S04]  /*d430*/  IADD3 R10, P3, R5, UR18, RZ ;  /* 0x00000012050a7c10 */ /* 0x001fc8000ff7e0ff */
[----:B------:R-:W-:Y:S02]  /*d440*/  IADD3.X R11, R3, UR19, RZ, P3, !PT ;  /* 0x00000013030b7c10 */ /* 0x000fe40009ffe4ff */
[----:B------:R-:W-:Y:S02]  /*d450*/  IADD3 R22, P3, R5, UR8, RZ ;  /* 0x0000000805167c10 */ /* 0x000fe4000ff7e0ff */
[----:B------:R-:W5:Y:S02]  /*d460*/  LDL.LU R5, [R1+0x2b4] ;  /* 0x0002b40001057983 */ /* 0x000f640000300800 */
[----:B------:R-:W-:Y:S01]  /*d470*/  IADD3.X R23, R3, UR9, RZ, P3, !PT ;  /* 0x0000000903177c10 */ /* 0x000fe20009ffe4ff */
[----:B------:R-:W-:Y:S01]  /*d480*/  IMAD.WIDE R18, R4, 0x4, R18 ;  /* 0x0000000404127825 */ /* 0x000fe200078e0212 */
[----:B------:R-:W5:Y:S03]  /*d490*/  LDL.LU R3, [R1+0x4ac] ;  /* 0x0004ac0001037983 */ /* 0x000f660000300800 */
[----:B------:R-:W-:Y:S01]  /*d4a0*/  IMAD.WIDE R18, R15, 0x4, R18 ;  /* 0x000000040f127825 */ /* 0x000fe200078e0212 */
[----:B----4-:R0:W-:Y:S02]  /*d4b0*/  STL [R1+0xd0], R26 ;  /* 0x0000d01a01007387 */ /* 0x0101e40000100800 */
[----:B0-----:R-:W-:-:S02]  /*d4c0*/  IADD3 R26, P3, R27, UR8, RZ ;  /* 0x000000081b1a7c10 */ /* 0x001fc4000ff7e0ff */
[----:B------:R-:W4:Y:S04]  /*d4d0*/  LDL.LU R27, [R1+0x270] ;  /* 0x00027000011b7983 */ /* 0x000f280000300800 */
[----:B------:R-:W3:Y:S04]  /*d4e0*/  LDL R25, [R1+0x94] ;  /* 0x0000940001197983 */ /* 0x000ee80000100800 */
[----:B--2---:R0:W-:Y:S02]  /*d4f0*/  STL [R1+0x2c8], R0 ;  /* 0x0002c80001007387 */ /* 0x0041e40000100800 */
[----:B0-----:R-:W-:-:S06]  /*d500*/  IMAD.MOV.U32 R0, RZ, RZ, RZ ;  /* 0x000000ffff007224 */ /* 0x001fcc00078e00ff */
[----:B------:R-:W2:Y:S01]  /*d510*/  @P5 LDG.E.EL R0, desc[UR6][R18.64] ;  /* 0x0000000612005981 */ /* 0x000ea2000c2e1900 */
[----:B------:R-:W0:Y:S01]  /*d520*/  S2R R24, SR_TID.X ;  /* 0x0000000000187919 */ /* 0x000e220000002100 */
[C---:B-----5:R-:W-:Y:S01]  /*d530*/  SHF.L.U64.HI R3, R5.reuse, 0x2, R3 ;  /* 0x0000000205037819 */ /* 0x060fe20000010203 */
[----:B------:R-:W-:Y:S01]  /*d540*/  IMAD.SHL.U32 R5, R5, 0x4, RZ ;  /* 0x0000000405057824 */ /* 0x000fe200078e00ff */
[----:B0-----:R-:W-:-:S04]  /*d550*/  LOP3.LUT R24, R24, 0x1ff, RZ, 0xc0, !PT ;  /* 0x000001ff18187812 */ /* 0x001fc800078ec0ff */
[----:B------:R-:W-:-:S04]  /*d560*/  LOP3.LUT R24, R24, 0x400, RZ, 0xfc, !PT ;  /* 0x0000040018187812 */ /* 0x000fc800078efcff */
[----:B------:R-:W-:-:S05]  /*d570*/  SHF.R.U32.HI R24, RZ, 0x8, R24 ;  /* 0x00000008ff187819 */ /* 0x000fca0000011618 */
[----:B------:R-:W-:-:S04]  /*d580*/  IMAD.SHL.U32 R24, R24, 0x40, RZ ;  /* 0x0000004018187824 */ /* 0x000fc800078e00ff */
[----:B------:R-:W-:-:S04]  /*d590*/  IMAD.WIDE.U32 R12, R24, 0x4, R12 ;  /* 0x00000004180c7825 */ /* 0x000fc800078e000c */
[----:B------:R-:W-:Y:S01]  /*d5a0*/  IMAD.WIDE R12, R17, 0x4, R12 ;  /* 0x00000004110c7825 */ /* 0x000fe200078e020c */
[----:B--2---:R0:W-:Y:S01]  /*d5b0*/  STL [R1+0xac], R0 ;  /* 0x0000ac0001007387 */ /* 0x0041e20000100800 */
[----:B----4-:R-:W-:Y:S01]  /*d5c0*/  IADD3.X R27, R27, UR9, RZ, P3, !PT ;  /* 0x000000091b1b7c10 */ /* 0x010fe20009ffe4ff */
[----:B0-----:R-:W0:Y:S01]  /*d5d0*/  S2R R0, SR_CTAID.X ;  /* 0x0000000000007919 */ /* 0x001e220000002500 */
[----:B------:R-:W-:Y:S01]  /*d5e0*/  IADD3 R18, P3, R5, UR16, RZ ;  /* 0x0000001005127c10 */ /* 0x000fe2000ff7e0ff */
[----:B---3--:R-:W-:Y:S01]  /*d5f0*/  IMAD.WIDE R6, R21, 0x4, R6 ;  /* 0x0000000415067825 */ /* 0x008fe200078e0206 */
[----:B------:R-:W2:Y:S02]  /*d600*/  LDL.LU R24, [R1+0x3a4] ;  /* 0x0003a40001187983 */ /* 0x000ea40000300800 */
[----:B------:R-:W-:Y:S02]  /*d610*/  IADD3.X R19, R3, UR17, RZ, P3, !PT ;  /* 0x0000001103137c10 */ /* 0x000fe40009ffe4ff */
[----:B0-----:R-:W-:Y:S01]  /*d620*/  ISETP.GE.AND P3, PT, R0, 0x80, PT ;  /* 0x000000800000780c */ /* 0x001fe20003f66270 */
[----:B------:R-:W-:-:S12]  /*d630*/  IMAD.MOV.U32 R0, RZ, RZ, RZ ;  /* 0x000000ffff007224 */ /* 0x000fd800078e00ff */
[----:B------:R0:W3:Y:S01]  /*d640*/  @!P3 LDG.E.EL R0, desc[UR6][R12.64] ;  /* 0x000000060c00b981 */ /* 0x0000e2000c2e1900 */
[----:B------:R-:W-:-:S04]  /*d650*/  IMAD.WIDE R6, R29, 0x4, R6 ;  /* 0x000000041d067825 */ /* 0x000fc800078e0206 */
[----:B0-----:R-:W-:-:S06]  /*d660*/  IMAD.MOV.U32 R12, RZ, RZ, RZ ;  /* 0x000000ffff0c7224 */ /* 0x001fcc00078e00ff */
[----:B------:R-:W4:Y:S04]  /*d670*/  @P0 LDG.E.EL R12, desc[UR6][R6.64] ;  /* 0x00000006060c0981 */ /* 0x000f28000c2e1900 */
[----:B---3--:R-:W-:Y:S04]  /*d680*/  STL [R1+0x2c4], R0 ;  /* 0x0002c40001007387 */ /* 0x008fe80000100800 */
[----:B------:R-:W3:Y:S01]  /*d690*/  LDL R13, [R1+0x80] ;  /* 0x00008000010d7983 */ /* 0x000ee20000100800 */
[----:B------:R-:W-:-:S03]  /*d6a0*/  IMAD.WIDE R8, R25, 0x4, R8 ;  /* 0x0000000419087825 */ /* 0x000fc600078e0208 */
[----:B------:R-:W5:Y:S01]  /*d6b0*/  LDL R25, [R1+0xc4] ;  /* 0x0000c40001197983 */ /* 0x000f620000100800 */
[----:B------:R-:W-:-:S03]  /*d6c0*/  IMAD.WIDE R8, R15, 0x4, R8 ;  /* 0x000000040f087825 */ /* 0x000fc600078e0208 */
[----:B----4-:R0:W-:Y:S02]  /*d6d0*/  STL [R1+0xa8], R12 ;  /* 0x0000a80c01007387 */ /* 0x0101e40000100800 */
[----:B0-----:R-:W-:-:S06]  /*d6e0*/  IMAD.MOV.U32 R12, RZ, RZ, RZ ;  /* 0x000000ffff0c7224 */ /* 0x001fcc00078e00ff */
[----:B------:R0:W4:Y:S02]  /*d6f0*/  @P2 LDG.E.EL R12, desc[UR6][R8.64] ;  /* 0x00000006080c2981 */ /* 0x000124000c2e1900 */
[----:B0-----:R-:W-:Y:S02]  /*d700*/  IMAD.MOV.U32 R8, RZ, RZ, RZ ;  /* 0x000000ffff087224 */ /* 0x001fe400078e00ff */
[----:B---3--:R-:W-:-:S04]  /*d710*/  IMAD.WIDE R10, R13, 0x4, R10 ;  /* 0x000000040d0a7825 */ /* 0x008fc800078e020a */
[----:B------:R-:W-:-:S05]  /*d720*/  IMAD.WIDE R10, R15, 0x4, R10 ;  /* 0x000000040f0a7825 */ /* 0x000fca00078e020a */
[----:B------:R-:W3:Y:S01]  /*d730*/  @P6 LDG.E.EL R8, desc[UR6][R10.64] ;  /* 0x000000060a086981 */ /* 0x000ee2000c2e1900 */
[----:B------:R-:W-:Y:S01]  /*d740*/  IADD3 R6, P3, R5, UR14, RZ ;  /* 0x0000000e05067c10 */ /* 0x000fe2000ff7e0ff */
[----:B------:R-:W0:Y:S03]  /*d750*/  S2R R13, SR_TID.X ;  /* 0x00000000000d7919 */ /* 0x000e260000002100 */
[----:B------:R-:W-:Y:S01]  /*d760*/  IADD3.X R7, R3, UR15, RZ, P3, !PT ;  /* 0x0000000f03077c10 */ /* 0x000fe20009ffe4ff */
[----:B------:R-:W1:Y:S01]  /*d770*/  S2R R0, SR_CTAID.X ;  /* 0x0000000000007919 */ /* 0x000e620000002500 */
[----:B0-----:R-:W-:-:S04]  /*d780*/  LOP3.LUT R13, R13, 0x1ff, RZ, 0xc0, !PT ;  /* 0x000001ff0d0d7812 */ /* 0x001fc800078ec0ff */
[----:B------:R-:W-:-:S04]  /*d790*/  LOP3.LUT R13, R13, 0x600, RZ, 0xfc, !PT ;  /* 0x000006000d0d7812 */ /* 0x000fc800078efcff */
[----:B------:R-:W-:-:S05]  /*d7a0*/  SHF.R.U32.HI R13, RZ, 0x8, R13 ;  /* 0x00000008ff0d7819 */ /* 0x000fca000001160d */
[----:B------:R-:W-:Y:S01]  /*d7b0*/  IMAD.SHL.U32 R13, R13, 0x40, RZ ;  /* 0x000000400d0d7824 */ /* 0x000fe200078e00ff */
[----:B---3--:R0:W-:Y:S02]  /*d7c0*/  STL [R1+0x1d4], R8 ;  /* 0x0001d40801007387 */ /* 0x0081e40000100800 */
[----:B0-----:R-:W-:-:S04]  /*d7d0*/  IADD3 R8, P3, R5, UR18, RZ ;  /* 0x0000001205087c10 */ /* 0x001fc8000ff7e0ff */
[----:B------:R-:W-:Y:S02]  /*d7e0*/  IADD3.X R9, R3, UR19, RZ, P3, !PT ;  /* 0x0000001303097c10 */ /* 0x000fe40009ffe4ff */
[----:B------:R-:W-:Y:S02]  /*d7f0*/  IADD3 R10, P3, R5, UR8, RZ ;  /* 0x00000008050a7c10 */ /* 0x000fe4000ff7e0ff */
[----:B------:R-:W2:Y:S02]  /*d800*/  LDL.LU R5, [R1+0x4d4] ;  /* 0x0004d40001057983 */ /* 0x000ea40000300800 */
[----:B------:R-:W-:Y:S02]  /*d810*/  IADD3.X R11, R3, UR9, RZ, P3, !PT ;  /* 0x00000009030b7c10 */ /* 0x000fe40009ffe4ff */
[----:B------:R-:W0:Y:S01]  /*d820*/  S2R R3, SR_TID.X ;  /* 0x0000000000037919 */ /* 0x000e220000002100 */
[----:B-1----:R-:W-:Y:S01]  /*d830*/  ISETP.GE.AND P3, PT, R0, 0x80, PT ;  /* 0x000000800000780c */ /* 0x002fe20003f66270 */
[----:B----4-:R1:W-:Y:S02]  /*d840*/  STL [R1+0x2c0], R12 ;  /* 0x0002c00c01007387 */ /* 0x0103e40000100800 */
[----:B-1----:R-:W-:-:S04]  /*d850*/  IMAD.WIDE.U32 R12, R13, 0x4, R22 ;  /* 0x000000040d0c7825 */ /* 0x002fc800078e0016 */
[----:B------:R-:W-:Y:S02]  /*d860*/  IMAD.MOV.U32 R22, RZ, RZ, RZ ;  /* 0x000000ffff167224 */ /* 0x000fe400078e00ff */
[----:B------:R-:W-:-:S05]  /*d870*/  IMAD.WIDE R12, R17, 0x4, R12 ;  /* 0x00000004110c7825 */ /* 0x000fca00078e020c */
[----:B------:R1:W3:Y:S01]  /*d880*/  @!P3 LDG.E.EL R22, desc[UR6][R12.64] ;  /* 0x000000060c16b981 */ /* 0x0002e2000c2e1900 */
[----:B0-----:R-:W-:-:S04]  /*d890*/  SHF.R.U32.HI R3, RZ, 0x8, R3 ;  /* 0x00000008ff037819 */ /* 0x001fc80000011603 */
[----:B------:R-:W-:-:S05]  /*d8a0*/  SGXT.U32 R3, R3, 0x1 ;  /* 0x000000010303781a */ /* 0x000fca0000000000 */
[----:B------:R-:W-:-:S04]  /*d8b0*/  IMAD.SHL.U32 R3, R3, 0x40, RZ ;  /* 0x0000004003037824 */ /* 0x000fc800078e00ff */
[----:B-1----:R-:W-:-:S04]  /*d8c0*/  IMAD.WIDE.U32 R12, R3, 0x4, R26 ;  /* 0x00000004030c7825 */ /* 0x002fc800078e001a */
[----:B------:R-:W-:Y:S02]  /*d8d0*/  IMAD.MOV.U32 R3, RZ, RZ, RZ ;  /* 0x000000ffff037224 */ /* 0x000fe400078e00ff */
[----:B------:R-:W-:-:S05]  /*d8e0*/  IMAD.WIDE R12, R17, 0x4, R12 ;  /* 0x00000004110c7825 */ /* 0x000fca00078e020c */
[----:B------:R-:W4:Y:S01]  /*d8f0*/  @!P3 LDG.E.EL R3, desc[UR6][R12.64] ;  /* 0x000000060c03b981 */ /* 0x000f22000c2e1900 */
[----:B------:R-:W-:-:S04]  /*d900*/  IMAD.WIDE R18, R20, 0x4, R18 ;  /* 0x0000000414127825 */ /* 0x000fc800078e0212 */
[----:B-----5:R-:W-:-:S04]  /*d910*/  IMAD.WIDE R6, R25, 0x4, R6 ;  /* 0x0000000419067825 */ /* 0x020fc800078e0206 */
[----:B------:R-:W-:-:S04]  /*d920*/  IMAD.WIDE R18, R29, 0x4, R18 ;  /* 0x000000041d127825 */ /* 0x000fc800078e0212 */
[----:B------:R-:W-:Y:S01]  /*d930*/  IMAD.WIDE R6, R15, 0x4, R6 ;  /* 0x000000040f067825 */ /* 0x000fe200078e0206 */
[----:B----4-:R2:W-:Y:S03]  /*d940*/  STL [R1+0x2ac], R3 ;  /* 0x0002ac0301007387 */ /* 0x0105e60000100800 */
[----:B------:R-:W-:Y:S01]  /*d950*/  IMAD.WIDE R8, R28, 0x4, R8 ;  /* 0x000000041c087825 */ /* 0x000fe200078e0208 */
[----:B------:R-:W4:Y:S01]  /*d960*/  LDL R23, [R1+0xc0] ;  /* 0x0000c00001177983 */ /* 0x000f220000100800 */
[----:B--2---:R-:W-:Y:S02]  /*d970*/  SHF.L.U64.HI R3, R24, 0x2, R5 ;  /* 0x0000000218037819 */ /* 0x004fe40000010205 */
[----:B------:R-:W-:-:S06]  /*d980*/  IMAD.MOV.U32 R5, RZ, RZ, RZ ;  /* 0x000000ffff057224 */ /* 0x000fcc00078e00ff */
[----:B------:R0:W2:Y:S02]  /*d990*/  @P1 LDG.E.EL R5, desc[UR6][R18.64] ;  /* 0x0000000612051981 */ /* 0x0000a4000c2e1900 */
[----:B0-----:R-:W-:-:S06]  /*d9a0*/  IMAD.MOV.U32 R18, RZ, RZ, RZ ;  /* 0x000000ffff127224 */ /* 0x001fcc00078e00ff */
[----:B------:R0:W5:Y:S01]  /*d9b0*/  @P2 LDG.E.EL R18, desc[UR6][R6.64] ;  /* 0x0000000606122981 */ /* 0x000162000c2e1900 */
[----:B------:R-:W-:-:S05]  /*d9c0*/  IMAD.SHL.U32 R24, R24, 0x4, RZ ;  /* 0x0000000418187824 */ /* 0x000fca00078e00ff */
[----:B------:R-:W-:-:S04]  /*d9d0*/  IADD3 R12, P3, R24, UR16, RZ ;  /* 0x00000010180c7c10 */ /* 0x000fc8000ff7e0ff */
[----:B------:R-:W-:Y:S02]  /*d9e0*/  IADD3.X R13, R3, UR17, RZ, P3, !PT ;  /* 0x00000011030d7c10 */ /* 0x000fe40009ffe4ff */
[----:B0-----:R-:W-:Y:S01]  /*d9f0*/  IADD3 R6, P3, R24, UR14, RZ ;  /* 0x0000000e18067c10 */ /* 0x001fe2000ff7e0ff */
[----:B------:R-:W-:-:S03]  /*da00*/  IMAD.WIDE.U32 R10, R16, 0x4, R10 ;  /* 0x00000004100a7825 */ /* 0x000fc600078e000a */
[----:B------:R-:W-:Y:S02]  /*da10*/  IADD3.X R7, R3, UR15, RZ, P3, !PT ;  /* 0x0000000f03077c10 */ /* 0x000fe40009ffe4ff */
[----:B------:R-:W-:Y:S01]  /*da20*/  ISETP.GE.AND P3, PT, R0, 0x80, PT ;  /* 0x000000800000780c */ /* 0x000fe20003f66270 */
[----:B------:R-:W-:-:S04]  /*da30*/  IMAD.WIDE R8, R15, 0x4, R8 ;  /* 0x000000040f087825 */ /* 0x000fc800078e0208 */
[----:B------:R-:W-:Y:S02]  /*da40*/  IMAD.MOV.U32 R0, RZ, RZ, RZ ;  /* 0x000000ffff007224 */ /* 0x000fe400078e00ff */
[----:B------:R-:W-:-:S06]  /*da50*/  IMAD.WIDE R10, R17, 0x4, R10 ;  /* 0x00000004110a7825 */ /* 0x000fcc00078e020a */
[----:B------:R0:W4:Y:S04]  /*da60*/  @!P3 LDG.E.EL R0, desc[UR6][R10.64] ;  /* 0x000000060a00b981 */ /* 0x000128000c2e1900 */
[----:B--2---:R1:W-:Y:S04]  /*da70*/  STL [R1+0x8c], R5 ;  /* 0x00008c0501007387 */ /* 0x0043e80000100800 */
[----:B-1----:R-:W2:Y:S04]  /*da80*/  LDL.LU R5, [R1+0x4e4] ;  /* 0x0004e40001057983 */ /* 0x002ea80000300800 */
[----:B------:R-:W2:Y:S04]  /*da90*/  LDL.LU R20, [R1+0x3c0] ;  /* 0x0003c00001147983 */ /* 0x000ea80000300800 */
[----:B-----5:R1:W-:Y:S02]  /*daa0*/  STL [R1+0x144], R18 ;  /* 0x0001441201007387 */ /* 0x0203e40000100800 */
[----:B-1----:R-:W-:-:S06]  /*dab0*/  IMAD.MOV.U32 R18, RZ, RZ, RZ ;  /* 0x000000ffff127224 */ /* 0x002fcc00078e00ff */
[----:B------:R1:W5:Y:S01]  /*dac0*/  @P4 LDG.E.EL R18, desc[UR6][R8.64] ;  /* 0x0000000608124981 */ /* 0x000362000c2e1900 */
[----:B0-----:R-:W-:-:S03]  /*dad0*/  IMAD.WIDE R10, R14, 0x4, R12 ;  /* 0x000000040e0a7825 */ /* 0x001fc600078e020c */
[----:B---3--:R-:W-:Y:S04]  /*dae0*/  STL [R1+0x2b4], R22 ;  /* 0x0002b41601007387 */ /* 0x008fe80000100800 */
[----:B------:R-:W3:Y:S01]  /*daf0*/  LDL.LU R26, [R1+0x518] ;  /* 0x00051800011a7983 */ /* 0x000ee20000300800 */
[----:B-1----:R-:W-:-:S03]  /*db00*/  IADD3 R8, P3, R24, UR18, RZ ;  /* 0x0000001218087c10 */ /* 0x002fc6000ff7e0ff */
[----:B------:R-:W2:Y:S01]  /*db10*/  LDL.LU R25, [R1+0x3ec] ;  /* 0x0003ec0001197983 */ /* 0x000ea20000300800 */
[----:B------:R-:W-:Y:S02]  /*db20*/  IADD3.X R9, R3, UR19, RZ, P3, !PT ;  /* 0x0000001303097c10 */ /* 0x000fe40009ffe4ff */
[----:B------:R-:W-:Y:S01]  /*db30*/  LOP3.LUT P3, RZ, R2, 0x8, RZ, 0xc0, !PT ;  /* 0x0000000802ff7812 */ /* 0x000fe2000786c0ff */
[----:B------:R-:W-:Y:S01]  /*db40*/  IMAD.WIDE R10, R29, 0x4, R10 ;  /* 0x000000041d0a7825 */ /* 0x000fe200078e020a */
[----:B-----5:R0:W-:Y:S04]  /*db50*/  STL [R1+0x88], R18 ;  /* 0x0000881201007387 */ /* 0x0201e80000100800 */
[----:B0-----:R-:W5:Y:S04]  /*db60*/  LDL.LU.64 R18, [R1+0x1e0] ;  /* 0x0001e00001127983 */ /* 0x001f680000300a00 */
[----:B------:R-:W2:Y:S04]  /*db70*/  LDL.LU.64 R16, [R1+0x1e8] ;  /* 0x0001e80001107983 */ /* 0x000ea80000300a00 */
[----:B----4-:R0:W-:Y:S02]  /*db80*/  STL [R1+0x2a0], R0 ;  /* 0x0002a00001007387 */ /* 0x0101e40000100800 */
[----:B0-----:R-:W-:-:S06]  /*db90*/  IMAD.MOV.U32 R0, RZ, RZ, RZ ;  /* 0x000000ffff007224 */ /* 0x001fcc00078e00ff */
[----:B------:R-:W4:Y:S01]  /*dba0*/  @P3 LDG.E.EL R0, desc[UR6][R10.64] ;  /* 0x000000060a003981 */ /* 0x000f22000c2e1900 */
[----:B------:R-:W-:-:S04]  /*dbb0*/  IMAD.WIDE R6, R23, 0x4, R6 ;  /* 0x0000000417067825 */ /* 0x000fc800078e0206 */
[----:B------:R-:W-:Y:S01]  /*dbc0*/  IMAD.WIDE R6, R15, 0x4, R6 ;  /* 0x000000040f067825 */ /* 0x000fe200078e0206 */
[----:B----4-:R0:W-:Y:S03]  /*dbd0*/  STL [R1+0x7c], R0 ;  /* 0x00007c0001007387 */ /* 0x0101e60000100800 */
[----:B--2---:R-:W-:Y:S02]  /*dbe0*/  IMAD.SHL.U32 R27, R20, 0x4, RZ ;  /* 0x00000004141b7824 */ /* 0x004fe400078e00ff */
[----:B------:R-:W-:Y:S01]  /*dbf0*/  IMAD.WIDE R8, R4, 0x4, R8 ;  /* 0x0000000404087825 */ /* 0x000fe200078e0208 */
[----:B------:R-:W2:Y:S03]  /*dc00*/  LDL.LU.64 R22, [R1+0x1c8] ;  /* 0x0001c80001167983 */ /* 0x000ea60000300a00 */
[----:B0-----:R-:W-:-:S06]  /*dc10*/  IMAD.MOV.U32 R0, RZ, RZ, RZ ;  /* 0x000000ffff007224 */ /* 0x001fcc00078e00ff */
[----:B------:R0:W4:Y:S04]  /*dc20*/  @P2 LDG.E.EL R0, desc[UR6][R6.64] ;  /* 0x0000000606002981 */ /* 0x000128000c2e1900 */
[----:B------:R1:W-:Y:S01]  /*dc30*/  STL [R1+0x64c], R27 ;  /* 0x00064c1b01007387 */ /* 0x0003e20000100800 */
[----:B------:R-:W-:Y:S01]  /*dc40*/  IMAD.WIDE R8, R15, 0x4, R8 ;  /* 0x000000040f087825 */ /* 0x000fe200078e0208 */
[----:B0-----:R-:W-:Y:S02]  /*dc50*/  IADD3 R6, P3, R27, UR16, RZ ;  /* 0x000000101b067c10 */ /* 0x001fe4000ff7e0ff */
[----:B-1----:R-:W5:Y:S04]  /*dc60*/  LDL.LU R27, [R1+0x4a4] ;  /* 0x0004a400011b7983 */ /* 0x002f680000300800 */
[----:B----4-:R0:W-:Y:S02]  /*dc70*/  STL [R1+0x290], R0 ;  /* 0x0002900001007387 */ /* 0x0101e40000100800 */
[----:B0-----:R-:W-:-:S06]  /*dc80*/  IMAD.MOV.U32 R0, RZ, RZ, RZ ;  /* 0x000000ffff007224 */ /* 0x001fcc00078e00ff */
[----:B------:R-:W4:Y:S01]  /*dc90*/  @P5 LDG.E.EL R0, desc[UR6][R8.64] ;  /* 0x0000000608005981 */ /* 0x000f22000c2e1900 */
[----:B------:R-:W-:-:S04]  /*dca0*/  SHF.L.U64.HI R5, R20, 0x2, R5 ;  /* 0x0000000214057819 */ /* 0x000fc80000010205 */
[----:B------:R-:W-:-:S03]  /*dcb0*/  IADD3.X R7, R5, UR17, RZ, P3, !PT ;  /* 0x0000001105077c10 */ /* 0x000fc60009ffe4ff */
[----:B------:R-:W-:Y:S02]  /*dcc0*/  IMAD.WIDE R6, R21, 0x4, R6 ;  /* 0x0000000415067825 */ /* 0x000fe400078e0206 */
[----:B------:R-:W2:Y:S02]  /*dcd0*/  LDL.LU.64 R20, [R1+0x1d8] ;  /* 0x0001d80001147983 */ /* 0x000ea40000300a00 */
[----:B------:R-:W-:Y:S02]  /*dce0*/  IMAD.WIDE R6, R29, 0x4, R6 ;  /* 0x000000041d067825 */ /* 0x000fe400078e0206 */
[----:B----4-:R0:W-:Y:S02]  /*dcf0*/  STL [R1+0x70], R0 ;  /* 0x0000700001007387 */ /* 0x0101e40000100800 */
[----:B0-----:R-:W-:-:S06]  /*dd00*/  IMAD.MOV.U32 R0, RZ, RZ, RZ ;  /* 0x000000ffff007224 */ /* 0x001fcc00078e00ff */
[----:B------:R-:W4:Y:S01]  /*dd10*/  @P0 LDG.E.EL R0, desc[UR6][R6.64] ;  /* 0x0000000606000981 */ /* 0x000f22000c2e1900 */
[----:B-----5:R-:W-:-:S04]  /*dd20*/  IMAD.WIDE R10, R27, 0x4, R18 ;  /* 0x000000041b0a7825 */ /* 0x020fc800078e0212 */
[----:B------:R-:W-:-:S04]  /*dd30*/  IMAD.WIDE R10, R29, 0x4, R10 ;  /* 0x000000041d0a7825 */ /* 0x000fc800078e020a */
[----:B------:R-:W-:Y:S01]  /*dd40*/  IMAD.MOV.U32 R12, RZ, RZ, RZ ;  /* 0x000000ffff0c7224 */ /* 0x000fe200078e00ff */
[----:B----4-:R0:W-:Y:S02]  /*dd50*/  STL [R1+0x68], R0 ;  /* 0x0000680001007387 */ /* 0x0101e40000100800 */
[----:B0-----:R-:W-:-:S06]  /*dd60*/  IMAD.MOV.U32 R0, RZ, RZ, RZ ;  /* 0x000000ffff007224 */ /* 0x001fcc00078e00ff */
[----:B------:R0:W4:Y:S02]  /*dd70*/  @P1 LDG.E.EL R0, desc[UR6][R10.64] ;  /* 0x000000060a001981 */ /* 0x000124000c2e1900 */
[----:B0-----:R-:W-:-:S04]  /*dd80*/  IMAD.WIDE R10, R28, 0x4, R16 ;  /* 0x000000041c0a7825 */ /* 0x001fc800078e0210 */
[----:B------:R-:W-:-:S05]  /*dd90*/  IMAD.WIDE R10, R15, 0x4, R10 ;  /* 0x000000040f0a7825 */ /* 0x000fca00078e020a */
[----:B------:R0:W5:Y:S01]  /*dda0*/  @P4 LDG.E.EL R12, desc[UR6][R10.64] ;  /* 0x000000060a0c4981 */ /* 0x000162000c2e1900 */
[C---:B------:R-:W-:Y:S01]  /*ddb0*/  IMAD.SHL.U32 R9, R25.reuse, 0x4, RZ ;  /* 0x0000000419097824 */ /* 0x040fe200078e00ff */
[----:B---3--:R-:W-:-:S04]  /*ddc0*/  SHF.L.U64.HI R8, R25, 0x2, R26 ;  /* 0x0000000219087819 */ /* 0x008fc8000001021a */
[----:B------:R-:W-:-:S04]  /*ddd0*/  IADD3 R6, P3, R9, UR16, RZ ;  /* 0x0000001009067c10 */ /* 0x000fc8000ff7e0ff */
[----:B------:R-:W-:Y:S02]  /*dde0*/  IADD3.X R7, R8, UR17, RZ, P3, !PT ;  /* 0x0000001108077c10 */ /* 0x000fe40009ffe4ff */
[----:B0-----:R-:W-:-:S04]  /*ddf0*/  IADD3 R10, P3, R9, UR14, RZ ;  /* 0x0000000e090a7c10 */ /* 0x001fc8000ff7e0ff */
[----:B------:R-:W-:Y:S02]  /*de00*/  IADD3.X R11, R8, UR15, RZ, P3, !PT ;  /* 0x0000000f080b7c10 */ /* 0x000fe40009ffe4ff */
[----:B------:R-:W-:Y:S01]  /*de10*/  LOP3.LUT P3, RZ, R2, 0x8, RZ, 0xc0, !PT ;  /* 0x0000000802ff7812 */ /* 0x000fe2000786c0ff */
[----:B----4-:R0:W-:Y:S04]  /*de20*/  STL [R1+0x5c], R0 ;  /* 0x00005c0001007387 */ /* 0x0101e80000100800 */
[----:B0-----:R-:W3:Y:S04]  /*de30*/  LDL.LU R0, [R1+0x28c] ;  /* 0x00028c0001007983 */ /* 0x001ee80000300800 */
[----:B------:R-:W4:Y:S04]  /*de40*/  LDL.LU.64 R16, [R1+0x1a0] ;  /* 0x0001a00001107983 */ /* 0x000f280000300a00 */
[----:B------:R-:W3:Y:S04]  /*de50*/  LDL.LU.64 R18, [R1+0x198] ;  /* 0x0001980001127983 */ /* 0x000ee80000300a00 */
[----:B------:R-:W-:Y:S04]  /*de60*/  STL [R1+0x5e0], R10 ;  /* 0x0005e00a01007387 */ /* 0x000fe80000100800 */
[----:B------:R0:W-:Y:S04]  /*de70*/  STL [R1+0x5d8], R11 ;  /* 0x0005d80b01007387 */ /* 0x0001e80000100800 */
[----:B0-----:R-:W3:Y:S04]  /*de80*/  LDL.LU R11, [R1+0x524] ;  /* 0x00052400010b7983 */ /* 0x001ee80000300800 */
[----:B-----5:R2:W-:Y:S01]  /*de90*/  STL [R1+0x54], R12 ;  /* 0x0000540c01007387 */ /* 0x0205e20000100800 */
[----:B------:R-:W-:-:S03]  /*dea0*/  IMAD.MOV.U32 R10, RZ, RZ, RZ ;  /* 0x000000ffff0a7224 */ /* 0x000fc600078e00ff */
[----:B------:R-:W5:Y:S04]  /*deb0*/  LDL.LU R26, [R1+0x504] ;  /* 0x00050400011a7983 */ /* 0x000f680000300800 */
[----:B------:R-:W3:Y:S01]  /*dec0*/  LDL.LU R25, [R1+0x3cc] ;  /* 0x0003cc0001197983 */ /* 0x000ee20000300800 */
[----:B--2---:R-:W-:-:S03]  /*ded0*/  IMAD.WIDE R12, R14, 0x4, R22 ;  /* 0x000000040e0c7825 */ /* 0x004fc600078e0216 */
[----:B------:R-:W2:Y:S01]  /*dee0*/  LDL.LU.64 R22, [R1+0x190] ;  /* 0x0001900001167983 */ /* 0x000ea20000300a00 */
[----:B------:R-:W-:-:S05]  /*def0*/  IMAD.WIDE R12, R29, 0x4, R12 ;  /* 0x000000041d0c7825 */ /* 0x000fca00078e020c */
[----:B------:R0:W2:Y:S02]  /*df00*/  @P3 LDG.E.EL R10, desc[UR6][R12.64] ;  /* 0x000000060c0a3981 */ /* 0x0000a4000c2e1900 */
[----:B0-----:R-:W-:-:S04]  /*df10*/  IMAD.WIDE R12, R4, 0x4, R20 ;  /* 0x00000004040c7825 */ /* 0x001fc800078e0214 */
[----:B------:R-:W-:Y:S02]  /*df20*/  IMAD.WIDE R12, R15, 0x4, R12 ;  /* 0x000000040f0c7825 */ /* 0x000fe400078e020c */
[----:B------:R-:W3:Y:S04]  /*df30*/  LDL.LU.64 R14, [R1+0x188] ;  /* 0x00018800010e7983 */ /* 0x000ee80000300a00 */
[----:B--2---:R0:W-:Y:S02]  /*df40*/  STL [R1+0x50], R10 ;  /* 0x0000500a01007387 */ /* 0x0041e40000100800 */
[----:B0-----:R-:W-:-:S06]  /*df50*/  IMAD.MOV.U32 R10, RZ, RZ, RZ ;  /* 0x000000ffff0a7224 */ /* 0x001fcc00078e00ff */
[----:B------:R0:W2:Y:S02]  /*df60*/  @P5 LDG.E.EL R10, desc[UR6][R12.64] ;  /* 0x000000060c0a5981 */ /* 0x0000a4000c2e1900 */
[----:B0-----:R-:W-:Y:S02]  /*df70*/  IADD3 R12, P3, R9, UR18, RZ ;  /* 0x00000012090c7c10 */ /* 0x001fe4000ff7e0ff */
[----:B--2---:R-:W-:Y:S04]  /*df80*/  STL [R1+0x5e4], R10 ;  /* 0x0005e40a01007387 */ /* 0x004fe80000100800 */
[----:B------:R0:W-:Y:S04]  /*df90*/  STL [R1+0x5ec], R12 ;  /* 0x0005ec0c01007387 */ /* 0x0001e80000100800 */
[----:B0-----:R-:W4:Y:S01]  /*dfa0*/  LDL.LU R12, [R1+0x470] ;  /* 0x00047000010c7983 */ /* 0x001f220000300800 */
[----:B------:R-:W-:-:S02]  /*dfb0*/  IADD3.X R13, R8, UR19, RZ, P3, !PT ;  /* 0x00000013080d7c10 */ /* 0x000fc40009ffe4ff */
[----:B------:R-:W-:-:S04]  /*dfc0*/  IADD3 R20, P3, R9, UR8, RZ ;  /* 0x0000000809147c10 */ /* 0x000fc8000ff7e0ff */
[----:B------:R-:W-:Y:S02]  /*dfd0*/  IADD3.X R21, R8, UR9, RZ, P3, !PT ;  /* 0x0000000908157c10 */ /* 0x000fe40009ffe4ff */
[----:B---3--:R-:W-:Y:S01]  /*dfe0*/  IADD3 R10, P3, R11, UR8, RZ ;  /* 0x000000080b0a7c10 */ /* 0x008fe2000ff7e0ff */
[----:B------:R-:W-:Y:S03]  /*dff0*/  STL [R1+0x5e8], R13 ;  /* 0x0005e80d01007387 */ /* 0x000fe60000100800 */
[----:B------:R-:W-:Y:S01]  /*e000*/  IADD3.X R11, R0, UR9, RZ, P3, !PT ;  /* 0x00000009000b7c10 */ /* 0x000fe20009ffe4ff */
[----:B------:R0:W-:Y:S04]  /*e010*/  STL.64 [R1+0x20], R20 ;  /* 0x0000201401007387 */ /* 0x0001e80000100a00 */
[----:B0-----:R-:W2:Y:S01]  /*e020*/  LDL.LU.64 R20, [R1+0x660] ;  /* 0x0006600001147983 */ /* 0x001ea20000300a00 */
[----:B------:R-:W-:-:S02]  /*e030*/  IMAD.MOV.U32 R13, RZ, RZ, RZ ;  /* 0x000000ffff0d7224 */ /* 0x000fc400078e00ff */
[----:B----4-:R-:W-:Y:S02]  /*e040*/  IMAD.WIDE R8, R12, 0x4, R16 ;  /* 0x000000040c087825 */ /* 0x010fe400078e0210 */
[----:B------:R-:W3:Y:S04]  /*e050*/  LDL.LU.64 R16, [R1+0xc8] ;  /* 0x0000c80001107983 */ /* 0x000ee80000300a00 */
[----:B------:R0:W-:Y:S01]  /*e060*/  STL.64 [R1+0x60], R10 ;  /* 0x0000600a01007387 */ /* 0x0001e20000100a00 */
[----:B------:R-:W-:-:S04]  /*e070*/  IMAD.WIDE R8, R29, 0x4, R8 ;  /* 0x000000041d087825 */ /* 0x000fc800078e0208 */
[----:B0-----:R-:W-:-:S06]  /*e080*/  IMAD.MOV.U32 R11, RZ, RZ, RZ ;  /* 0x000000ffff0b7224 */ /* 0x001fcc00078e00ff */
[----:B------:R0:W4:Y:S02]  /*e090*/  @P0 LDG.E.EL R11, desc[UR6][R8.64] ;  /* 0x00000006080b0981 */ /* 0x000124000c2e1900 */
[----:B0-----:R-:W-:-:S04]  /*e0a0*/  IMAD.WIDE R8, R27, 0x4, R18 ;  /* 0x000000041b087825 */ /* 0x001fc800078e0212 */
[----:B------:R-:W-:-:S05]  /*e0b0*/  IMAD.WIDE R8, R29, 0x4, R8 ;  /* 0x000000041d087825 */ /* 0x000fca00078e0208 */
[----:B------:R-:W2:Y:S04]  /*e0c0*/  @P1 LDG.E.EL R13, desc[UR6][R8.64] ;  /* 0x00000006080d1981 */ /* 0x000ea8000c2e1900 */
[----:B----4-:R0:W-:Y:S04]  /*e0d0*/  STL [R1+0x62c], R11 ;  /* 0x00062c0b01007387 */ /* 0x0101e80000100800 */
[----:B0-----:R-:W4:Y:S04]  /*e0e0*/  LDL.LU R11, [R1+0x490] ;  /* 0x00049000010b7983 */ /* 0x001f280000300800 */
[----:B--2---:R0:W-:Y:S04]  /*e0f0*/  STL [R1+0x648], R13 ;  /* 0x0006480d01007387 */ /* 0x0041e80000100800 */
[----:B0-----:R-:W2:Y:S01]  /*e100*/  LDL.LU R13, [R1+0x2a4] ;  /* 0x0002a400010d7983 */ /* 0x001ea20000300800 */
[----:B------:R-:W-:-:S04]  /*e110*/  IMAD.WIDE R22, R28, 0x4, R22 ;  /* 0x000000041c167825 */ /* 0x000fc800078e0216 */
[----:B------:R-:W-:Y:S02]  /*e120*/  IMAD.MOV.U32 R0, RZ, RZ, RZ ;  /* 0x000000ffff007224 */ /* 0x000fe400078e00ff */
[C---:B------:R-:W-:Y:S01]  /*e130*/  IMAD.SHL.U32 R9, R25.reuse, 0x4, RZ ;  /* 0x0000000419097824 */ /* 0x040fe200078e00ff */
[----:B-----5:R-:W-:Y:S01]  /*e140*/  SHF.L.U64.HI R8, R25, 0x2, R26 ;  /* 0x0000000219087819 */ /* 0x020fe2000001021a */
[----:B--2---:R-:W-:-:S05]  /*e150*/  IMAD.WIDE R22, R13, 0x4, R22 ;  /* 0x000000040d167825 */ /* 0x004fca00078e0216 */
[----:B------:R4:W2:Y:S01]  /*e160*/  @P4 LDG.E.EL R0, desc[UR6][R22.64] ;  /* 0x0000000616004981 */ /* 0x0008a2000c2e1900 */
[----:B------:R-:W-:-:S04]  /*e170*/  IADD3 R18, P3, R9, UR16, RZ ;  /* 0x0000001009127c10 */ /* 0x000fc8000ff7e0ff */
[----:B------:R-:W-:Y:S02]  /*e180*/  IADD3.X R19, R8, UR17, RZ, P3, !PT ;  /* 0x0000001108137c10 */ /* 0x000fe40009ffe4ff */
[----:B------:R-:W-:Y:S01]  /*e190*/  LOP3.LUT P3, RZ, R2, 0x8, RZ, 0xc0, !PT ;  /* 0x0000000802ff7812 */ /* 0x000fe2000786c0ff */
[----:B----4-:R-:W-:-:S04]  /*e1a0*/  IMAD.WIDE R22, R11, 0x4, R14 ;  /* 0x000000040b167825 */ /* 0x010fc800078e020e */
[----:B------:R-:W-:Y:S02]  /*e1b0*/  IMAD.MOV.U32 R10, RZ, RZ, RZ ;  /* 0x000000ffff0a7224 */ /* 0x000fe400078e00ff */
[----:B------:R-:W-:-:S06]  /*e1c0*/  IMAD.WIDE R22, R29, 0x4, R22 ;  /* 0x000000041d167825 */ /* 0x000fcc00078e0216 */
[----:B------:R0:W4:Y:S04]  /*e1d0*/  @P3 LDG.E.EL R10, desc[UR6][R22.64] ;  /* 0x00000006160a3981 */ /* 0x000128000c2e1900 */
[----:B--2---:R1:W-:Y:S04]  /*e1e0*/  STL [R1+0x40], R0 ;  /* 0x0000400001007387 */ /* 0x0043e80000100800 */
[----:B-1----:R-:W2:Y:S04]  /*e1f0*/  LDL.LU R0, [R1+0x510] ;  /* 0x0005100001007983 */ /* 0x002ea80000300800 */
[----:B------:R-:W2:Y:S04]  /*e200*/  LDL.LU R26, [R1+0x3d8] ;  /* 0x0003d800011a7983 */ /* 0x000ea80000300800 */
[----:B------:R-:W0:Y:S02]  /*e210*/  LDL.LU.64 R22, [R1+0x180] ;  /* 0x0001800001167983 */ /* 0x000e240000300a00 */
[----:B0-----:R-:W-:-:S04]  /*e220*/  IMAD.WIDE R22, R4, 0x4, R22 ;  /* 0x0000000404167825 */ /* 0x001fc800078e0216 */
[----:B------:R-:W-:Y:S02]  /*e230*/  IMAD.MOV.U32 R4, RZ, RZ, RZ ;  /* 0x000000ffff047224 */ /* 0x000fe400078e00ff */
[----:B------:R-:W-:-:S05]  /*e240*/  IMAD.WIDE R22, R13, 0x4, R22 ;  /* 0x000000040d167825 */ /* 0x000fca00078e0216 */
[----:B------:R3:W5:Y:S01]  /*e250*/  @P5 LDG.E.EL R4, desc[UR6][R22.64] ;  /* 0x0000000616045981 */ /* 0x000762000c2e1900 */
[----:B------:R-:W-:-:S04]  /*e260*/  IADD3 R14, P3, R9, UR14, RZ ;  /* 0x0000000e090e7c10 */ /* 0x000fc8000ff7e0ff */
[----:B------:R-:W-:Y:S01]  /*e270*/  IADD3.X R15, R8, UR15, RZ, P3, !PT ;  /* 0x0000000f080f7c10 */ /* 0x000fe20009ffe4ff */
[----:B---3--:R-:W-:-:S04]  /*e280*/  IMAD.WIDE R22, R12, 0x4, R16 ;  /* 0x000000040c167825 */ /* 0x008fc800078e0210 */
[----:B------:R0:W-:Y:S01]  /*e290*/  STL.64 [R1], R14 ;  /* 0x0000000e01007387 */ /* 0x0001e20000100a00 */
[----:B------:R-:W-:-:S03]  /*e2a0*/  IMAD.WIDE R22, R29, 0x4, R22 ;  /* 0x000000041d167825 */ /* 0x000fc600078e0216 */
[----:B0-----:R-:W3:Y:S04]  /*e2b0*/  LDL.LU.64 R14, [R1+0x658] ;  /* 0x00065800010e7983 */ /* 0x001ee80000300a00 */
[----:B-----5:R-:W-:Y:S04]  /*e2c0*/  STL [R1+0x5f0], R4 ;  /* 0x0005f00401007387 */ /* 0x020fe80000100800 */
[----:B----4-:R0:W-:Y:S02]  /*e2d0*/  STL [R1+0x3c], R10 ;  /* 0x00003c0a01007387 */ /* 0x0101e40000100800 */
[----:B0-----:R-:W-:-:S06]  /*e2e0*/  IMAD.MOV.U32 R10, RZ, RZ, RZ ;  /* 0x000000ffff0a7224 */ /* 0x001fcc00078e00ff */
[----:B------:R0:W4:Y:S02]  /*e2f0*/  @P0 LDG.E.EL R10, desc[UR6][R22.64] ;  /* 0x00000006160a0981 */ /* 0x000124000c2e1900 */
[----:B0-----:R-:W-:-:S04]  /*e300*/  IADD3 R22, P3, R9, UR18, RZ ;  /* 0x0000001209167c10 */ /* 0x001fc8000ff7e0ff */
[----:B------:R-:W-:Y:S02]  /*e310*/  IADD3.X R23, R8, UR19, RZ, P3, !PT ;  /* 0x0000001308177c10 */ /* 0x000fe40009ffe4ff */
[----:B------:R-:W-:-:S04]  /*e320*/  IADD3 R16, P3, R9, UR8, RZ ;  /* 0x0000000809107c10 */ /* 0x000fc8000ff7e0ff */
[----:B------:R-:W-:Y:S02]  /*e330*/  IADD3.X R17, R8, UR9, RZ, P3, !PT ;  /* 0x0000000908117c10 */ /* 0x000fe40009ffe4ff */
[----:B------:R-:W-:Y:S01]  /*e340*/  IADD3 R8, P3, R24, UR8, RZ ;  /* 0x0000000818087c10 */ /* 0x000fe2000ff7e0ff */
[----:B----4-:R-:W-:Y:S04]  /*e350*/  STL [R1+0x630], R10 ;  /* 0x0006300a01007387 */ /* 0x010fe80000100800 */
[----:B------:R0:W-:Y:S04]  /*e360*/  STL.64 [R1+0x10], R16 ;  /* 0x0000101001007387 */ /* 0x0001e80000100a00 */
[----:B0-----:R-:W4:Y:S04]  /*e370*/  LDL.LU.64 R16, [R1+0x650] ;  /* 0x0006500001107983 */ /* 0x001f280000300a00 */
[----:B------:R-:W5:Y:S01]  /*e380*/  LDL.LU.64 R24, [R1+0x28] ;  /* 0x0000280001187983 */ /* 0x000f620000300a00 */
[----:B------:R-:W-:Y:S01]  /*e390*/  IADD3.X R9, R3, UR9, RZ, P3, !PT ;  /* 0x0000000903097c10 */ /* 0x000fe20009ffe4ff */
[----:B------:R-:W-:-:S02]  /*e3a0*/  IMAD.MOV.U32 R3, RZ, RZ, RZ ;  /* 0x000000ffff037224 */ /* 0x000fc400078e00ff */
[----:B-----5:R-:W-:-:S04]  /*e3b0*/  IMAD.WIDE R24, R27, 0x4, R24 ;  /* 0x000000041b187825 */ /* 0x020fc800078e0218 */
[----:B------:R-:W-:-:S05]  /*e3c0*/  IMAD.WIDE R24, R29, 0x4, R24 ;  /* 0x000000041d187825 */ /* 0x000fca00078e0218 */
[----:B------:R-:W5:Y:S01]  /*e3d0*/  @P1 LDG.E.EL R3, desc[UR6][R24.64] ;  /* 0x0000000618031981 */ /* 0x000f62000c2e1900 */
[----:B----4-:R-:W-:-:S03]  /*e3e0*/  IMAD.WIDE R16, R28, 0x4, R16 ;  /* 0x000000041c107825 */ /* 0x010fc600078e0210 */
[----:B------:R0:W-:Y:S01]  /*e3f0*/  STL [R1+0x5f8], R8 ;  /* 0x0005f80801007387 */ /* 0x0001e20000100800 */
[----:B------:R-:W-:-:S03]  /*e400*/  IMAD.WIDE R16, R13, 0x4, R16 ;  /* 0x000000040d107825 */ /* 0x000fc600078e0210 */
[----:B0-----:R-:W4:Y:S04]  /*e410*/  LDL.LU R8, [R1+0x58] ;  /* 0x0000580001087983 */ /* 0x001f280000300800 */
[----:B------:R-:W-:Y:S04]  /*e420*/  STL [R1+0x5f4], R9 ;  /* 0x0005f40901007387 */ /* 0x000fe80000100800 */
[----:B-----5:R0:W-:Y:S02]  /*e430*/  STL [R1+0x30], R3 ;  /* 0x0000300301007387 */ /* 0x0201e40000100800 */
[----:B0-----:R-:W-:-:S06]  /*e440*/  IMAD.MOV.U32 R3, RZ, RZ, RZ ;  /* 0x000000ffff037224 */ /* 0x001fcc00078e00ff */
[----:B------:R-:W5:Y:S01]  /*e450*/  @P4 LDG.E.EL R3, desc[UR6][R16.64] ;  /* 0x0000000610034981 */ /* 0x000f62000c2e1900 */
[----:B---3--:R-:W-:-:S04]  /*e460*/  IMAD.WIDE R14, R11, 0x4, R14 ;  /* 0x000000040b0e7825 */ /* 0x008fc800078e020e */
[----:B------:R-:W-:Y:S02]  /*e470*/  IMAD.MOV.U32 R10, RZ, RZ, RZ ;  /* 0x000000ffff0a7224 */ /* 0x000fe400078e00ff */
[----:B------:R-:W-:Y:S01]  /*e480*/  IMAD.WIDE R14, R29, 0x4, R14 ;  /* 0x000000041d0e7825 */ /* 0x000fe200078e020e */
[----:B-----5:R2:W-:Y:S03]  /*e490*/  STL [R1+0x2c], R3 ;  /* 0x00002c0301007387 */ /* 0x0205e60000100800 */
[----:B------:R-:W-:Y:S01]  /*e4a0*/  IMAD.WIDE R6, R12, 0x4, R6 ;  /* 0x000000040c067825 */ /* 0x000fe200078e0206 */
[----:B------:R-:W3:Y:S01]  /*e4b0*/  LDL.LU R9, [R1+0x3e4] ;  /* 0x0003e40001097983 */ /* 0x000ee20000300800 */
[C---:B--2---:R-:W-:Y:S02]  /*e4c0*/  SHF.L.U64.HI R3, R26.reuse, 0x2, R0 ;  /* 0x000000021a037819 */ /* 0x044fe40000010200 */
[----:B------:R-:W-:-:S05]  /*e4d0*/  IMAD.SHL.U32 R26, R26, 0x4, RZ ;  /* 0x000000041a1a7824 */ /* 0x000fca00078e00ff */
[----:B------:R-:W-:-:S04]  /*e4e0*/  IADD3 R16, P3, R26, UR16, RZ ;  /* 0x000000101a107c10 */ /* 0x000fc8000ff7e0ff */
[----:B------:R-:W-:Y:S02]  /*e4f0*/  IADD3.X R17, R3, UR17, RZ, P3, !PT ;  /* 0x0000001103117c10 */ /* 0x000fe40009ffe4ff */
[----:B------:R-:W-:-:S13]  /*e500*/  LOP3.LUT P3, RZ, R2, 0x8, RZ, 0xc0, !PT ;  /* 0x0000000802ff7812 */ /* 0x000fda000786c0ff */
[----:B------:R4:W2:Y:S01]  /*e510*/  @P3 LDG.E.EL R10, desc[UR6][R14.64] ;  /* 0x000000060e0a3981 */ /* 0x0008a2000c2e1900 */
[----:B------:R-:W-:Y:S02]  /*e520*/  IMAD.MOV.U32 R0, RZ, RZ, RZ ;  /* 0x000000ffff007224 */ /* 0x000fe400078e00ff */
[----:B----4-:R-:W-:-:S04]  /*e530*/  IMAD.WIDE R14, R8, 0x4, R20 ;  /* 0x00000004080e7825 */ /* 0x010fc800078e0214 */
[----:B------:R-:W-:-:S05]  /*e540*/  IMAD.WIDE R14, R13, 0x4, R14 ;  /* 0x000000040d0e7825 */ /* 0x000fca00078e020e */
[----:B------:R0:W4:Y:S01]  /*e550*/  @P5 LDG.E.EL R0, desc[UR6][R14.64] ;  /* 0x000000060e005981 */ /* 0x000122000c2e1900 */
[----:B------:R-:W-:Y:S02]  /*e560*/  IMAD.MOV.U32 R4, RZ, RZ, RZ ;  /* 0x000000ffff047224 */ /* 0x000fe400078e00ff */
[----:B------:R-:W-:-:S05]  /*e570*/  IMAD.WIDE R6, R29, 0x4, R6 ;  /* 0x000000041d067825 */ /* 0x000fca00078e0206 */
[----:B------:R1:W5:Y:S04]  /*e580*/  @P0 LDG.E.EL R4, desc[UR6][R6.64] ;  /* 0x0000000606040981 */ /* 0x000368000c2e1900 */
[----:B--2---:R2:W-:Y:S04]  /*e590*/  STL [R1+0x634], R10 ;  /* 0x0006340a01007387 */ /* 0x0045e80000100800 */
[----:B--2---:R-:W2:Y:S01]  /*e5a0*/  LDL.LU R10, [R1+0x514] ;  /* 0x00051400010a7983 */ /* 0x004ea20000300800 */
[----:B0-----:R-:W-:Y:S01]  /*e5b0*/  IADD3 R14, P3, R26, UR14, RZ ;  /* 0x0000000e1a0e7c10 */ /* 0x001fe2000ff7e0ff */
[----:B------:R-:W-:-:S03]  /*e5c0*/  IMAD.WIDE R18, R27, 0x4, R18 ;  /* 0x000000041b127825 */ /* 0x000fc600078e0212 */
[----:B------:R-:W-:Y:S02]  /*e5d0*/  IADD3.X R15, R3, UR15, RZ, P3, !PT ;  /* 0x0000000f030f7c10 */ /* 0x000fe40009ffe4ff */
[----:B------:R-:W-:Y:S01]  /*e5e0*/  IADD3 R24, P3, R26, UR18, RZ ;  /* 0x000000121a187c10 */ /* 0x000fe2000ff7e0ff */
[----:B------:R-:W-:Y:S01]  /*e5f0*/  IMAD.WIDE R18, R29, 0x4, R18 ;  /* 0x000000041d127825 */ /* 0x000fe200078e0212 */
[----:B----4-:R0:W-:Y:S02]  /*e600*/  STL [R1+0x5fc], R0 ;  /* 0x0005fc0001007387 */ /* 0x0101e40000100800 */
[----:B------:R-:W-:Y:S02]  /*e610*/  IADD3.X R25, R3, UR19, RZ, P3, !PT ;  /* 0x0000001303197c10 */ /* 0x000fe40009ffe4ff */
[----:B-1----:R-:W-:Y:S01]  /*e620*/  IADD3 R6, P3, R26, UR8, RZ ;  /* 0x000000081a067c10 */ /* 0x002fe2000ff7e0ff */
[----:B---3--:R-:W-:Y:S02]  /*e630*/  IMAD.SHL.U32 R26, R9, 0x4, RZ ;  /* 0x00000004091a7824 */ /* 0x008fe400078e00ff */
[----:B0-----:R-:W-:Y:S01]  /*e640*/  IMAD.MOV.U32 R0, RZ, RZ, RZ ;  /* 0x000000ffff007224 */ /* 0x001fe200078e00ff */
[----:B------:R-:W-:Y:S01]  /*e650*/  IADD3.X R7, R3, UR9, RZ, P3, !PT ;  /* 0x0000000903077c10 */ /* 0x000fe20009ffe4ff */
[----:B------:R-:W-:Y:S04]  /*e660*/  STL [R1+0x604], R14 ;  /* 0x0006040e01007387 */ /* 0x000fe80000100800 */
[----:B------:R0:W3:Y:S04]  /*e670*/  @P1 LDG.E.EL R0, desc[UR6][R18.64] ;  /* 0x0000000612001981 */ /* 0x0000e8000c2e1900 */
[----:B------:R-:W-:Y:S01]  /*e680*/  STL [R1+0x600], R15 ;  /* 0x0006000f01007387 */ /* 0x000fe20000100800 */
[----:B0-----:R-:W-:-:S03]  /*e690*/  IADD3 R18, P3, R26, UR16, RZ ;  /* 0x000000101a127c10 */ /* 0x001fc6000ff7e0ff */
[----:B-----5:R-:W-:Y:S04]  /*e6a0*/  STL [R1+0x638], R4 ;  /* 0x0006380401007387 */ /* 0x020fe80000100800 */
[----:B------:R0:W-:Y:S01]  /*e6b0*/  STL [R1+0x5d0], R6 ;  /* 0x0005d00601007387 */ /* 0x0001e20000100800 */
[----:B------:R-:W-:-:S03]  /*e6c0*/  IMAD.WIDE R16, R11, 0x4, R16 ;  /* 0x000000040b107825 */ /* 0x000fc600078e0210 */
[----:B------:R-:W-:Y:S04]  /*e6d0*/  STL [R1+0x5cc], R7 ;  /* 0x0005cc0701007387 */ /* 0x000fe80000100800 */
[----:B------:R-:W4:Y:S01]  /*e6e0*/  LDL.LU R27, [R1+0x64c] ;  /* 0x00064c00011b7983 */ /* 0x000f220000300800 */
[----:B------:R-:W-:Y:S02]  /*e6f0*/  IMAD.MOV.U32 R11, RZ, RZ, RZ ;  /* 0x000000ffff0b7224 */ /* 0x000fe400078e00ff */
[----:B------:R-:W-:Y:S01]  /*e700*/  IMAD.WIDE R16, R29, 0x4, R16 ;  /* 0x000000041d107825 */ /* 0x000fe200078e0210 */
[----:B--2---:R-:W-:-:S04]  /*e710*/  SHF.L.U64.HI R3, R9, 0x2, R10 ;  /* 0x0000000209037819 */ /* 0x004fc8000001020a */
[----:B------:R-:W-:Y:S02]  /*e720*/  IADD3.X R19, R3, UR17, RZ, P3, !PT ;  /* 0x0000001103137c10 */ /* 0x000fe40009ffe4ff */
[----:B------:R-:W-:Y:S01]  /*e730*/  LOP3.LUT P3, RZ, R2, 0x8, RZ, 0xc0, !PT ;  /* 0x0000000802ff7812 */ /* 0x000fe2000786c0ff */
[----:B------:R-:W-:-:S04]  /*e740*/  IMAD.WIDE R18, R12, 0x4, R18 ;  /* 0x000000040c127825 */ /* 0x000fc800078e0212 */
[----:B------:R-:W-:-:S04]  /*e750*/  IMAD.WIDE R18, R29, 0x4, R18 ;  /* 0x000000041d127825 */ /* 0x000fc800078e0212 */
[----:B------:R-:W-:-:S04]  /*e760*/  IMAD.MOV.U32 R29, RZ, RZ, RZ ;  /* 0x000000ffff1d7224 */ /* 0x000fc800078e00ff */
[----:B------:R4:W2:Y:S04]  /*e770*/  @P3 LDG.E.EL R11, desc[UR6][R16.64] ;  /* 0x00000006100b3981 */ /* 0x0008a8000c2e1900 */
[----:B------:R1:W5:Y:S01]  /*e780*/  @P0 LDG.E.EL R29, desc[UR6][R18.64] ;  /* 0x00000006121d0981 */ /* 0x000362000c2e1900 */
[----:B------:R-:W-:-:S04]  /*e790*/  IMAD.WIDE R22, R28, 0x4, R22 ;  /* 0x000000041c167825 */ /* 0x000fc800078e0216 */
[----:B------:R-:W-:Y:S02]  /*e7a0*/  IMAD.MOV.U32 R28, RZ, RZ, RZ ;  /* 0x000000ffff1c7224 */ /* 0x000fe400078e00ff */
[----:B------:R-:W-:-:S04]  /*e7b0*/  IMAD.WIDE R22, R13, 0x4, R22 ;  /* 0x000000040d167825 */ /* 0x000fc800078e0216 */
[----:B------:R-:W-:Y:S01]  /*e7c0*/  IMAD.WIDE R24, R8, 0x4, R24 ;  /* 0x0000000408187825 */ /* 0x000fe200078e0218 */
[----:B------:R0:W3:Y:S01]  /*e7d0*/  @P4 LDG.E.EL R28, desc[UR6][R22.64] ;  /* 0x00000006161c4981 */ /* 0x0000e2000c2e1900 */
[----:B----4-:R-:W-:-:S04]  /*e7e0*/  IADD3 R16, P3, R27, UR14, RZ ;  /* 0x0000000e1b107c10 */ /* 0x010fc8000ff7e0ff */
[----:B------:R-:W-:Y:S02]  /*e7f0*/  IADD3.X R17, R5, UR15, RZ, P3, !PT ;  /* 0x0000000f05117c10 */ /* 0x000fe40009ffe4ff */
[----:B-1----:R-:W-:-:S04]  /*e800*/  IADD3 R18, P3, R27, UR18, RZ ;  /* 0x000000121b127c10 */ /* 0x002fc8000ff7e0ff */
[----:B------:R-:W-:Y:S02]  /*e810*/  IADD3.X R19, R5, UR19, RZ, P3, !PT ;  /* 0x0000001305137c10 */ /* 0x000fe40009ffe4ff */
[----:B------:R-:W-:Y:S01]  /*e820*/  IADD3 R20, P3, R27, UR8, RZ ;  /* 0x000000081b147c10 */ /* 0x000fe2000ff7e0ff */
[----:B------:R-:W-:-:S03]  /*e830*/  IMAD.WIDE R24, R13, 0x4, R24 ;  /* 0x000000040d187825 */ /* 0x000fc600078e0218 */
[----:B------:R-:W-:Y:S01]  /*e840*/  IADD3.X R21, R5, UR9, RZ, P3, !PT ;  /* 0x0000000905157c10 */ /* 0x000fe20009ffe4ff */
[----:B------:R-:W-:-:S06]  /*e850*/  IMAD.MOV.U32 R5, RZ, RZ, RZ ;  /* 0x000000ffff057224 */ /* 0x000fcc00078e00ff */
[----:B------:R1:W4:Y:S04]  /*e860*/  @P5 LDG.E.EL R5, desc[UR6][R24.64] ;  /* 0x0000000618055981 */ /* 0x000328000c2e1900 */
[----:B--2---:R-:W-:Y:S04]  /*e870*/  STL [R1+0x63c], R11 ;  /* 0x00063c0b01007387 */ /* 0x004fe80000100800 */
[----:B------:R-:W-:Y:S04]  /*e880*/  STL [R1+0x60c], R16 ;  /* 0x00060c1001007387 */ /* 0x000fe80000100800 */
[----:B------:R2:W-:Y:S04]  /*e890*/  STL [R1+0x608], R17 ;  /* 0x0006081101007387 */ /* 0x0005e80000100800 */
[----:B-----5:R-:W-:Y:S04]  /*e8a0*/  STL [R1+0x640], R29 ;  /* 0x0006401d01007387 */ /* 0x020fe80000100800 */
[----:B------:R-:W-:Y:S04]  /*e8b0*/  STL [R1+0x614], R18 ;  /* 0x0006141201007387 */ /* 0x000fe80000100800 */
[----:B------:R-:W-:Y:S04]  /*e8c0*/  STL [R1+0x610], R19 ;  /* 0x0006101301007387 */ /* 0x000fe80000100800 */
[----:B------:R-:W-:Y:S04]  /*e8d0*/  STL [R1+0x61c], R20 ;  /* 0x00061c1401007387 */ /* 0x000fe80000100800 */
[----:B------:R-:W-:Y:S04]  /*e8e0*/  STL [R1+0x618], R21 ;  /* 0x0006181501007387 */ /* 0x000fe80000100800 */
[----:B0-----:R-:W5:Y:S04]  /*e8f0*/  LDL.LU R6, [R1+0x48c] ;  /* 0x00048c0001067983 */ /* 0x001f680000300800 */
[----:B--2---:R-:W2:Y:S04]  /*e900*/  LDL.LU R17, [R1+0x440] ;  /* 0x0004400001117983 */ /* 0x004ea80000300800 */
[----:B------:R-:W2:Y:S04]  /*e910*/  LDL.LU R16, [R1+0x3f8] ;  /* 0x0003f80001107983 */ /* 0x000ea80000300800 */
[----:B---3--:R0:W-:Y:S04]  /*e920*/  STL [R1+0xc], R0 ;  /* 0x00000c0001007387 */ /* 0x0081e80000100800 */
[----:B------:R-:W3:Y:S04]  /*e930*/  LDL.LU R11, [R1+0x3dc] ;  /* 0x0003dc00010b7983 */ /* 0x000ee80000300800 */
[----:B------:R-:W2:Y:S04]  /*e940*/  LDL.LU R7, [R1+0x300] ;  /* 0x0003000001077983 */ /* 0x000ea80000300800 */
[----:B------:R-:W2:Y:S04]  /*e950*/  LDL.LU R4, [R1+0x2bc] ;  /* 0x0002bc0001047983 */ /* 0x000ea80000300800 */
[----:B------:R-:W2:Y:S04]  /*e960*/  LDL.LU R15, [R1+0x288] ;  /* 0x00028800010f7983 */ /* 0x000ea80000300800 */
[----:B------:R-:W2:Y:S04]  /*e970*/  LDL.LU R14, [R1+0x100] ;  /* 0x00010000010e7983 */ /* 0x000ea80000300800 */
[----:B0-----:R-:W2:Y:S04]  /*e980*/  LDL.LU R0, [R1+0xfc] ;  /* 0x0000fc0001007983 */ /* 0x001ea80000300800 */
[----:B------:R-:W2:Y:S04]  /*e990*/  LDL.LU R10, [R1+0xe4] ;  /* 0x0000e400010a7983 */ /* 0x000ea80000300800 */
[----:B------:R-:W2:Y:S01]  /*e9a0*/  LDL.LU R12, [R1+0xd8] ;  /* 0x0000d800010c7983 */ /* 0x000ea20000300800 */
[----:B------:R-:W-:-:S04]  /*e9b0*/  IADD3 R22, P3, R26, UR14, RZ ;  /* 0x0000000e1a167c10 */ /* 0x000fc8000ff7e0ff */
[----:B------:R-:W-:Y:S02]  /*e9c0*/  IADD3.X R23, R3, UR15, RZ, P3, !PT ;  /* 0x0000000f03177c10 */ /* 0x000fe40009ffe4ff */
[----:B-1----:R-:W-:Y:S01]  /*e9d0*/  IADD3 R24, P3, R26, UR18, RZ ;  /* 0x000000121a187c10 */ /* 0x002fe2000ff7e0ff */
[----:B------:R-:W-:Y:S03]  /*e9e0*/  STL [R1+0x620], R28 ;  /* 0x0006201c01007387 */ /* 0x000fe60000100800 */
[----:B------:R-:W-:Y:S01]  /*e9f0*/  IADD3.X R25, R3, UR19, RZ, P3, !PT ;  /* 0x0000001303197c10 */ /* 0x000fe20009ffe4ff */
[----:B------:R-:W-:Y:S01]  /*ea00*/  STL [R1+0x5c4], R22 ;  /* 0x0005c41601007387 */ /* 0x000fe20000100800 */
[----:B------:R-:W-:-:S03]  /*ea10*/  IADD3 R26, P3, R26, UR8, RZ ;  /* 0x000000081a1a7c10 */ /* 0x000fc6000ff7e0ff */
[----:B------:R-:W-:Y:S04]  /*ea20*/  STL [R1+0x5c0], R23 ;  /* 0x0005c01701007387 */ /* 0x000fe80000100800 */
[----:B------:R-:W2:Y:S01]  /*ea30*/  LDL.LU R13, [R1+0x648] ;  /* 0x00064800010d7983 */ /* 0x000ea20000300800 */
[----:B------:R-:W-:-:S03]  /*ea40*/  IADD3.X R27, R3, UR9, RZ, P3, !PT ;  /* 0x00000009031b7c10 */ /* 0x000fc60009ffe4ff */
[----:B------:R-:W2:Y:S04]  /*ea50*/  LDL.LU R9, [R1+0x8c] ;  /* 0x00008c0001097983 */ /* 0x000ea80000300800 */
[----:B------:R-:W2:Y:S04]  /*ea60*/  LDL.LU R8, [R1+0x5c] ;  /* 0x00005c0001087983 */ /* 0x000ea80000300800 */
[----:B----4-:R-:W-:Y:S04]  /*ea70*/  STL [R1+0x624], R5 ;  /* 0x0006240501007387 */ /* 0x010fe80000100800 */
[----:B------:R-:W-:Y:S04]  /*ea80*/  STL [R1+0x644], R24 ;  /* 0x0006441801007387 */ /* 0x000fe80000100800 */
[----:B------:R-:W-:Y:S04]  /*ea90*/  STL [R1+0x628], R25 ;  /* 0x0006281901007387 */ /* 0x000fe80000100800 */
[----:B------:R-:W-:Y:S04]  /*eaa0*/  STL [R1+0x5c8], R26 ;  /* 0x0005c81a01007387 */ /* 0x000fe80000100800 */
[----:B------:R-:W-:Y:S01]  /*eab0*/  STL [R1+0x5bc], R27 ;  /* 0x0005bc1b01007387 */ /* 0x000fe20000100800 */
[----:B-----5:R-:W-:-:S05]  /*eac0*/  SEL R6, R6, RZ, P1 ;  /* 0x000000ff06067207 */ /* 0x020fca0000800000 */
[----:B------:R3:W-:Y:S02]  /*ead0*/  STL [R1+0x5d4], R6 ;  /* 0x0005d40601007387 */ /* 0x0007e40000100800 */
[----:B---3--:R-:W-:Y:S02]  /*eae0*/  SEL R6, R11, RZ, P1 ;  /* 0x000000ff0b067207 */ /* 0x008fe40000800000 */
[----:B--2---:R-:W-:-:S03]  /*eaf0*/  SEL R3, R7, RZ, P1 ;  /* 0x000000ff07037207 */ /* 0x004fc60000800000 */
[----:B------:R-:W-:Y:S01]  /*eb00*/  STL [R1+0xf0], R6 ;  /* 0x0000f00601007387 */ /* 0x000fe20000100800 */
[----:B------:R-:W-:-:S03]  /*eb10*/  SEL R5, R4, RZ, P1 ;  /* 0x000000ff04057207 */ /* 0x000fc60000800000 */
[----:B------:R0:W-:Y:S01]  /*eb20*/  STL [R1+0x108], R3 ;  /* 0x0001080301007387 */ /* 0x0001e20000100800 */
[----:B------:R-:W-:-:S03]  /*eb30*/  SEL R4, R15, RZ, P1 ;  /* 0x000000ff0f047207 */ /* 0x000fc60000800000 */
[----:B------:R-:W-:Y:S01]  /*eb40*/  STL [R1+0x110], R5 ;  /* 0x0001100501007387 */ /* 0x000fe20000100800 */
[----:B0-----:R-:W-:-:S03]  /*eb50*/  SEL R3, R14, RZ, P1 ;  /* 0x000000ff0e037207 */ /* 0x001fc60000800000 */
[----:B------:R-:W-:Y:S04]  /*eb60*/  STL [R1+0x128], R4 ;  /* 0x0001280401007387 */ /* 0x000fe80000100800 */
[----:B------:R-:W2:Y:S04]  /*eb70*/  LDL.LU R24, [R1+0x30] ;  /* 0x0000300001187983 */ /* 0x000ea80000300800 */
[----:B------:R0:W-:Y:S04]  /*eb80*/  STL [R1+0x148], R3 ;  /* 0x0001480301007387 */ /* 0x0001e80000100800 */
[----:B------:R-:W3:Y:S01]  /*eb90*/  LDL.LU R29, [R1+0xc] ;  /* 0x00000c00011d7983 */ /* 0x000ee20000300800 */
[----:B------:R-:W-:-:S02]  /*eba0*/  SEL R0, R0, RZ, P1 ;  /* 0x000000ff00007207 */ /* 0x000fc40000800000 */
[----:B0-----:R-:W-:-:S03]  /*ebb0*/  SEL R3, R10, RZ, P1 ;  /* 0x000000ff0a037207 */ /* 0x001fc60000800000 */
[----:B------:R0:W-:Y:S04]  /*ebc0*/  STL [R1+0x164], R0 ;  /* 0x0001640001007387 */ /* 0x0001e80000100800 */
[----:B------:R-:W4:Y:S01]  /*ebd0*/  LDL.LU R11, [R1+0x494] ;  /* 0x00049400010b7983 */ /* 0x000f220000300800 */
[----:B0-----:R-:W-:-:S03]  /*ebe0*/  SEL R0, R12, RZ, P1 ;  /* 0x000000ff0c007207 */ /* 0x001fc60000800000 */
[----:B------:R-:W-:Y:S04]  /*ebf0*/  STL [R1+0x174], R3 ;  /* 0x0001740301007387 */ /* 0x000fe80000100800 */
[----:B------:R-:W5:Y:S04]  /*ec00*/  LDL.LU R4, [R1+0x448] ;  /* 0x0004480001047983 */ /* 0x000f680000300800 */
[----:B------:R0:W-:Y:S04]  /*ec10*/  STL [R1+0x184], R0 ;  /* 0x0001840001007387 */ /* 0x0001e80000100800 */
[----:B------:R-:W5:Y:S04]  /*ec20*/  LDL.LU R10, [R1+0x404] ;  /* 0x00040400010a7983 */ /* 0x000f680000300800 */
[----:B------:R-:W5:Y:S01]  /*ec30*/  LDL.LU R12, [R1+0x3e0] ;  /* 0x0003e000010c7983 */ /* 0x000f620000300800 */
[----:B0-----:R-:W-:-:S03]  /*ec40*/  SEL R0, R9, RZ, P1 ;  /* 0x000000ff09007207 */ /* 0x001fc60000800000 */
[----:B------:R-:W5:Y:S04]  /*ec50*/  LDL.LU R6, [R1+0x2b0] ;  /* 0x0002b00001067983 */ /* 0x000f680000300800 */
[----:B------:R-:W5:Y:S04]  /*ec60*/  LDL.LU R27, [R1+0x284] ;  /* 0x00028400011b7983 */ /* 0x000f680000300800 */
[----:B------:R0:W-:Y:S01]  /*ec70*/  STL [R1+0x18c], R0 ;  /* 0x00018c0001007387 */ /* 0x0001e20000100800 */
[----:B------:R-:W-:-:S03]  /*ec80*/  SEL R7, R8, RZ, P1 ;  /* 0x000000ff08077207 */ /* 0x000fc60000800000 */
[----:B------:R-:W5:Y:S04]  /*ec90*/  LDL.LU R3, [R1+0x104] ;  /* 0x0001040001037983 */ /* 0x000f680000300800 */
[----:B------:R-:W5:Y:S04]  /*eca0*/  LDL.LU R25, [R1+0xf4] ;  /* 0x0000f40001197983 */ /* 0x000f680000300800 */
[----:B------:R-:W5:Y:S01]  /*ecb0*/  LDL.LU R5, [R1+0xe0] ;  /* 0x0000e00001057983 */ /* 0x000f620000300800 */
[----:B0-----:R-:W-:-:S03]  /*ecc0*/  SEL R0, R13, RZ, P1 ;  /* 0x000000ff0d007207 */ /* 0x001fc60000800000 */
[----:B------:R-:W5:Y:S04]  /*ecd0*/  LDL.LU R22, [R1+0xd0] ;  /* 0x0000d00001167983 */ /* 0x000f680000300800 */
[----:B------:R-:W5:Y:S04]  /*ece0*/  LDL.LU R28, [R1+0x7c] ;  /* 0x00007c00011c7983 */ /* 0x000f680000300800 */
[----:B------:R-:W5:Y:S04]  /*ecf0*/  LDL.LU R21, [R1+0x50] ;  /* 0x0000500001157983 */ /* 0x000f680000300800 */
[----:B------:R-:W5:Y:S01]  /*ed00*/  LDL.LU R20, [R1+0x3c] ;  /* 0x00003c0001147983 */ /* 0x000f620000300800 */
[----:B------:R-:W-:-:S03]  /*ed10*/  SEL R26, R17, RZ, P1 ;  /* 0x000000ff111a7207 */ /* 0x000fc60000800000 */
[----:B------:R-:W5:Y:S01]  /*ed20*/  LDL.LU R19, [R1+0x498] ;  /* 0x0004980001137983 */ /* 0x000f620000300800 */
[----:B------:R-:W-:-:S03]  /*ed30*/  SEL R23, R16, RZ, P1 ;  /* 0x000000ff10177207 */ /* 0x000fc60000800000 */
[----:B------:R0:W-:Y:S04]  /*ed40*/  STL [R1+0x1a0], R7 ;  /* 0x0001a00701007387 */ /* 0x0001e80000100800 */
[----:B------:R-:W5:Y:S04]  /*ed50*/  LDL.LU R18, [R1+0x458] ;  /* 0x0004580001127983 */ /* 0x000f680000300800 */
[----:B------:R1:W-:Y:S04]  /*ed60*/  STL [R1+0x1dc], R0 ;  /* 0x0001dc0001007387 */ /* 0x0003e80000100800 */
[----:B------:R-:W5:Y:S04]  /*ed70*/  LDL.LU R17, [R1+0x40c] ;  /* 0x00040c0001117983 */ /* 0x000f680000300800 */
[----:B------:R-:W5:Y:S04]  /*ed80*/  LDL.LU R16, [R1+0x3e8] ;  /* 0x0003e80001107983 */ /* 0x000f680000300800 */
[----:B0-----:R-:W5:Y:S04]  /*ed90*/  LDL.LU R7, [R1+0x2ec] ;  /* 0x0002ec0001077983 */ /* 0x001f680000300800 */
[----:B------:R-:W5:Y:S04]  /*eda0*/  LDL.LU R15, [R1+0x2a8] ;  /* 0x0002a800010f7983 */ /* 0x000f680000300800 */
[----:B------:R-:W5:Y:S04]  /*edb0*/  LDL.LU R14, [R1+0x27c] ;  /* 0x00027c00010e7983 */ /* 0x000f680000300800 */
[----:B-1----:R-:W5:Y:S04]  /*edc0*/  LDL.LU R0, [R1+0x124] ;  /* 0x0001240001007983 */ /* 0x002f680000300800 */
[----:B------:R-:W5:Y:S04]  /*edd0*/  LDL.LU R9, [R1+0xec] ;  /* 0x0000ec0001097983 */ /* 0x000f680000300800 */
[----:B------:R-:W5:Y:S04]  /*ede0*/  LDL.LU R8, [R1+0xdc] ;  /* 0x0000dc0001087983 */ /* 0x000f680000300800 */
[----:B------:R-:W5:Y:S01]  /*edf0*/  LDL.LU R13, [R1+0xa8] ;  /* 0x0000a800010d7983 */ /* 0x000f620000300800 */
[----:B------:R-:W-:-:S02]  /*ee00*/  LOP3.LUT P3, RZ, R2, 0x8, RZ, 0xc0, !PT ;  /* 0x0000000802ff7812 */ /* 0x000fc4000786c0ff */
[----:B--2---:R-:W-:-:S05]  /*ee10*/  SEL R24, R24, RZ, P1 ;  /* 0x000000ff18187207 */ /* 0x004fca0000800000 */
[----:B------:R0:W-:Y:S01]  /*ee20*/  STL [R1+0x1e8], R24 ;  /* 0x0001e81801007387 */ /* 0x0001e20000100800 */
[----:B---3--:R-:W-:Y:S02]  /*ee30*/  SEL R29, R29, RZ, P1 ;  /* 0x000000ff1d1d7207 */ /* 0x008fe40000800000 */
[----:B------:R-:W-:Y:S01]  /*ee40*/  LOP3.LUT P1, RZ, R2, 0x200, RZ, 0xc0, !PT ;  /* 0x0000020002ff7812 */ /* 0x000fe2000782c0ff */
[----:B0-----:R-:W2:Y:S04]  /*ee50*/  LDL.LU R24, [R1+0x644] ;  /* 0x0006440001187983 */ /* 0x001ea80000300800 */
[----:B------:R0:W-:Y:S04]  /*ee60*/  STL [R1+0x1ec], R29 ;  /* 0x0001ec1d01007387 */ /* 0x0001e80000100800 */
[----:B0-----:R-:W3:Y:S04]  /*ee70*/  LDL.LU R29, [R1+0x640] ;  /* 0x00064000011d7983 */ /* 0x001ee80000300800 */
[----:B------:R-:W2:Y:S01]  /*ee80*/  LDL.LU R2, [R1+0x2f8] ;  /* 0x0002f80001027983 */ /* 0x000ea20000300800 */
[----:B----4-:R-:W-:-:S02]  /*ee90*/  SEL R11, R11, RZ, P3 ;  /* 0x000000ff0b0b7207 */ /* 0x010fc40001800000 */
[----:B-----5:R-:W-:Y:S02]  /*eea0*/  SEL R4, R4, RZ, P3 ;  /* 0x000000ff04047207 */ /* 0x020fe40001800000 */
[----:B------:R-:W-:Y:S01]  /*eeb0*/  SEL R10, R10, RZ, P3 ;  /* 0x000000ff0a0a7207 */ /* 0x000fe20001800000 */
[----:B------:R0:W-:Y:S04]  /*eec0*/  STL [R1+0x30], R11 ;  /* 0x0000300b01007387 */ /* 0x0001e80000100800 */
[----:B0-----:R-:W4:Y:S04]  /*eed0*/  LDL.LU R11, [R1+0x63c] ;  /* 0x00063c00010b7983 */ /* 0x001f280000300800 */
[----:B------:R0:W-:Y:S04]  /*eee0*/  STL [R1+0x5c], R4 ;  /* 0x00005c0401007387 */ /* 0x0001e80000100800 */
[----:B0-----:R-:W5:Y:S04]  /*eef0*/  LDL.LU R4, [R1+0x638] ;  /* 0x0006380001047983 */ /* 0x001f680000300800 */
[----:B------:R0:W-:Y:S04]  /*ef00*/  STL [R1+0x8c], R10 ;  /* 0x00008c0a01007387 */ /* 0x0001e80000100800 */
[----:B0-----:R-:W3:Y:S01]  /*ef10*/  LDL.LU R10, [R1+0x634] ;  /* 0x00063400010a7983 */ /* 0x001ee20000300800 */
[----:B------:R-:W-:-:S05]  /*ef20*/  SEL R12, R12, RZ, P3 ;  /* 0x000000ff0c0c7207 */ /* 0x000fca0001800000 */
[----:B------:R0:W-:Y:S01]  /*ef30*/  STL [R1+0xe4], R12 ;  /* 0x0000e40c01007387 */ /* 0x0001e20000100800 */
[----:B------:R-:W-:-:S03]  /*ef40*/  SEL R3, R3, RZ, P3 ;  /* 0x000000ff03037207 */ /* 0x000fc60001800000 */
[----:B0-----:R-:W3:Y:S01]  /*ef50*/  LDL.LU R12, [R1+0x68] ;  /* 0x00006800010c7983 */ /* 0x001ee20000300800 */
[----:B------:R-:W-:Y:S02]  /*ef60*/  SEL R5, R5, RZ, P3 ;  /* 0x000000ff05057207 */ /* 0x000fe40001800000 */
[----:B------:R-:W-:Y:S02]  /*ef70*/  SEL R0, R0, RZ, P0 ;  /* 0x000000ff00007207 */ /* 0x000fe40000000000 */
[----:B--2---:R-:W-:-:S05]  /*ef80*/  SEL R2, R2, RZ, P3 ;  /* 0x000000ff02027207 */ /* 0x004fca0001800000 */
[----:B------:R0:W-:Y:S02]  /*ef90*/  STL [R1+0x100], R2 ;  /* 0x0001000201007387 */ /* 0x0001e40000100800 */
[----:B0-----:R-:W-:Y:S02]  /*efa0*/  SEL R2, R6, RZ, P3 ;  /* 0x000000ff06027207 */ /* 0x001fe40001800000 */
[----:B------:R-:W-:-:S03]  /*efb0*/  SEL R6, R27, RZ, P3 ;  /* 0x000000ff1b067207 */ /* 0x000fc60001800000 */
[----:B------:R0:W-:Y:S04]  /*efc0*/  STL [R1+0x10c], R2 ;  /* 0x00010c0201007387 */ /* 0x0001e80000100800 */
[----:B------:R-:W-:Y:S04]  /*efd0*/  STL [R1+0x120], R6 ;  /* 0x0001200601007387 */ /* 0x000fe80000100800 */
[----:B------:R1:W-:Y:S01]  /*efe0*/  STL [R1+0x130], R3 ;  /* 0x0001300301007387 */ /* 0x0003e20000100800 */
[----:B0-----:R-:W-:-:S05]  /*eff0*/  SEL R2, R25, RZ, P3 ;  /* 0x000000ff19027207 */ /* 0x001fca0001800000 */
[----:B------:R0:W-:Y:S01]  /*f000*/  STL [R1+0x158], R2 ;  /* 0x0001580201007387 */ /* 0x0001e20000100800 */
[----:B-1----:R-:W-:-:S03]  /*f010*/  SEL R3, R22, RZ, P3 ;  /* 0x000000ff16037207 */ /* 0x002fc60001800000 */
[----:B------:R1:W-:Y:S04]  /*f020*/  STL [R1+0x170], R5 ;  /* 0x0001700501007387 */ /* 0x0003e80000100800 */
[----:B------:R2:W-:Y:S01]  /*f030*/  STL [R1+0x17c], R3 ;  /* 0x00017c0301007387 */ /* 0x0005e20000100800 */
[----:B0-----:R-:W-:Y:S02]  /*f040*/  SEL R2, R28, RZ, P3 ;  /* 0x000000ff1c027207 */ /* 0x001fe40001800000 */
[----:B-1----:R-:W-:-:S03]  /*f050*/  SEL R5, R21, RZ, P3 ;  /* 0x000000ff15057207 */ /* 0x002fc60001800000 */
[----:B------:R3:W-:Y:S01]  /*f060*/  STL [R1+0x188], R2 ;  /* 0x0001880201007387 */ /* 0x0007e20000100800 */
[----:B--2---:R-:W-:-:S03]  /*f070*/  SEL R3, R20, RZ, P3 ;  /* 0x000000ff14037207 */ /* 0x004fc60001800000 */
[----:B------:R0:W-:Y:S01]  /*f080*/  STL [R1+0x194], R5 ;  /* 0x0001940501007387 */ /* 0x0001e20000100800 */
[----:B---3--:R-:W-:-:S03]  /*f090*/  SEL R2, R10, RZ, P3 ;  /* 0x000000ff0a027207 */ /* 0x008fc60001800000 */
[----:B------:R-:W2:Y:S04]  /*f0a0*/  LDL.LU R10, [R1+0x630] ;  /* 0x00063000010a7983 */ /* 0x000ea80000300800 */
[----:B------:R4:W-:Y:S01]  /*f0b0*/  STL [R1+0x1a4], R3 ;  /* 0x0001a40301007387 */ /* 0x0009e20000100800 */
[----:B0-----:R-:W-:Y:S02]  /*f0c0*/  SEL R5, R18, RZ, P0 ;  /* 0x000000ff12057207 */ /* 0x001fe40000000000 */
[----:B----4-:R-:W-:Y:S02]  /*f0d0*/  SEL R3, R11, RZ, P3 ;  /* 0x000000ff0b037207 */ /* 0x010fe40001800000 */
[----:B------:R-:W3:Y:S04]  /*f0e0*/  LDL.LU R11, [R1+0x62c] ;  /* 0x00062c00010b7983 */ /* 0x000ee80000300800 */
[----:B------:R0:W-:Y:S04]  /*f0f0*/  STL [R1+0x1e4], R2 ;  /* 0x0001e40201007387 */ /* 0x0001e80000100800 */
[----:B------:R1:W-:Y:S01]  /*f100*/  STL [R1+0x1e0], R3 ;  /* 0x0001e00301007387 */ /* 0x0003e20000100800 */
[----:B0-----:R-:W-:-:S02]  /*f110*/  SEL R2, R19, RZ, P0 ;  /* 0x000000ff13027207 */ /* 0x001fc40000000000 */
[----:B-1----:R-:W-:-:S03]  /*f120*/  SEL R3, R17, RZ, P0 ;  /* 0x000000ff11037207 */ /* 0x002fc60000000000 */
[----:B------:R0:W-:Y:S04]  /*f130*/  STL [R1+0x3c], R2 ;  /* 0x00003c0201007387 */ /* 0x0001e80000100800 */
[----:B------:R1:W-:Y:S01]  /*f140*/  STL [R1+0x50], R5 ;  /* 0x0000500501007387 */ /* 0x0003e20000100800 */
[----:B0-----:R-:W-:-:S03]  /*f150*/  SEL R2, R16, RZ, P0 ;  /* 0x000000ff10027207 */ /* 0x001fc60000000000 */
[----:B------:R0:W-:Y:S01]  /*f160*/  STL [R1+0x7c], R3 ;  /* 0x00007c0301007387 */ /* 0x0001e20000100800 */
[----:B-1----:R-:W-:-:S03]  /*f170*/  SEL R5, R7, RZ, P0 ;  /* 0x000000ff07057207 */ /* 0x002fc60000000000 */
[----:B------:R1:W-:Y:S01]  /*f180*/  STL [R1+0xe0], R2 ;  /* 0x0000e00201007387 */ /* 0x0003e20000100800 */
[----:B0-----:R-:W-:-:S03]  /*f190*/  SEL R3, R15, RZ, P0 ;  /* 0x000000ff0f037207 */ /* 0x001fc60000000000 */
[----:B------:R-:W-:Y:S01]  /*f1a0*/  STL [R1+0xfc], R5 ;  /* 0x0000fc0501007387 */ /* 0x000fe20000100800 */
[----:B-1----:R-:W-:-:S03]  /*f1b0*/  SEL R2, R14, RZ, P0 ;  /* 0x000000ff0e027207 */ /* 0x002fc60000000000 */
[----:B------:R0:W-:Y:S04]  /*f1c0*/  STL [R1+0x104], R3 ;  /* 0x0001040301007387 */ /* 0x0001e80000100800 */
[----:B------:R1:W-:Y:S01]  /*f1d0*/  STL [R1+0x118], R2 ;  /* 0x0001180201007387 */ /* 0x0003e20000100800 */
[----:B0-----:R-:W-:-:S03]  /*f1e0*/  SEL R3, R9, RZ, P0 ;  /* 0x000000ff09037207 */ /* 0x001fc60000000000 */
[----:B------:R0:W-:Y:S01]  /*f1f0*/  STL [R1+0x12c], R0 ;  /* 0x00012c0001007387 */ /* 0x0001e20000100800 */
[----:B-1----:R-:W-:-:S03]  /*f200*/  SEL R2, R8, RZ, P0 ;  /* 0x000000ff08027207 */ /* 0x002fc60000000000 */
[----:B------:R-:W-:Y:S04]  /*f210*/  STL [R1+0x150], R3 ;  /* 0x0001500301007387 */ /* 0x000fe80000100800 */
[----:B------:R-:W4:Y:S01]  /*f220*/  LDL.LU R25, [R1+0x474] ;  /* 0x0004740001197983 */ /* 0x000f220000300800 */
[----:B0-----:R-:W-:-:S03]  /*f230*/  SEL R0, R13, RZ, P0 ;  /* 0x000000ff0d007207 */ /* 0x001fc60000000000 */
[----:B------:R-:W-:Y:S04]  /*f240*/  STL [R1+0x16c], R2 ;  /* 0x00016c0201007387 */ /* 0x000fe80000100800 */
[----:B------:R-:W4:Y:S04]  /*f250*/  LDL.LU R7, [R1+0x434] ;  /* 0x0004340001077983 */ /* 0x000f280000300800 */
[----:B------:R0:W-:Y:S04]  /*f260*/  STL [R1+0x178], R0 ;  /* 0x0001780001007387 */ /* 0x0001e80000100800 */
[----:B------:R-:W4:Y:S04]  /*f270*/  LDL.LU R22, [R1+0x3f0] ;  /* 0x0003f00001167983 */ /* 0x000f280000300800 */
[----:B------:R-:W4:Y:S04]  /*f280*/  LDL.LU R5, [R1+0x3d0] ;  /* 0x0003d00001057983 */ /* 0x000f280000300800 */
[----:B------:R-:W4:Y:S01]  /*f290*/  LDL.LU R28, [R1+0x318] ;  /* 0x00031800011c7983 */ /* 0x000f220000300800 */
[----:B0-----:R-:W-:-:S03]  /*f2a0*/  SEL R0, R12, RZ, P0 ;  /* 0x000000ff0c007207 */ /* 0x001fc60000000000 */
[----:B------:R-:W4:Y:S04]  /*f2b0*/  LDL.LU R20, [R1+0x2e0] ;  /* 0x0002e00001147983 */ /* 0x000f280000300800 */
[----:B------:R-:W4:Y:S04]  /*f2c0*/  LDL.LU R27, [R1+0x29c] ;  /* 0x00029c00011b7983 */ /* 0x000f280000300800 */
[----:B------:R-:W4:Y:S04]  /*f2d0*/  LDL.LU R21, [R1+0x278] ;  /* 0x0002780001157983 */ /* 0x000f280000300800 */
[----:B------:R-:W4:Y:S04]  /*f2e0*/  LDL.LU R18, [R1+0x11c] ;  /* 0x00011c0001127983 */ /* 0x000f280000300800 */
[----:B------:R3:W-:Y:S04]  /*f2f0*/  STL [R1+0x180], R0 ;  /* 0x0001800001007387 */ /* 0x0007e80000100800 */
[----:B------:R-:W4:Y:S04]  /*f300*/  LDL.LU R19, [R1+0xe8] ;  /* 0x0000e80001137983 */ /* 0x000f280000300800 */
[----:B------:R-:W4:Y:S01]  /*f310*/  LDL.LU R6, [R1+0xd4] ;  /* 0x0000d40001067983 */ /* 0x000f220000300800 */
[----:B-----5:R-:W-:-:S03]  /*f320*/  SEL R2, R4, RZ, P0 ;  /* 0x000000ff04027207 */ /* 0x020fc60000000000 */
[----:B------:R-:W5:Y:S04]  /*f330*/  LDL.LU R16, [R1+0x88] ;  /* 0x0000880001107983 */ /* 0x000f680000300800 */
[----:B------:R-:W5:Y:S01]  /*f340*/  LDL.LU R17, [R1+0x54] ;  /* 0x0000540001117983 */ /* 0x000f620000300800 */
[----:B--2---:R-:W-:Y:S02]  /*f350*/  SEL R3, R10, RZ, P0 ;  /* 0x000000ff0a037207 */ /* 0x004fe40000000000 */
[----:B---3--:R-:W-:-:S05]  /*f360*/  SEL R0, R11, RZ, P0 ;  /* 0x000000ff0b007207 */ /* 0x008fca0000000000 */
[----:B------:R0:W-:Y:S04]  /*f370*/  STL [R1+0x198], R0 ;  /* 0x0001980001007387 */ /* 0x0001e80000100800 */
[----:B------:R-:W2:Y:S04]  /*f380*/  LDL.LU R14, [R1+0x40] ;  /* 0x00004000010e7983 */ /* 0x000ea80000300800 */
[----:B------:R-:W3:Y:S04]  /*f390*/  LDL.LU R15, [R1+0x2c] ;  /* 0x00002c00010f7983 */ /* 0x000ee80000300800 */
[----:B0-----:R-:W3:Y:S04]  /*f3a0*/  LDL.LU R0, [R1+0x488] ;  /* 0x0004880001007983 */ /* 0x001ee80000300800 */
[----:B------:R0:W-:Y:S04]  /*f3b0*/  STL [R1+0x19c], R3 ;  /* 0x00019c0301007387 */ /* 0x0001e80000100800 */
[----:B------:R-:W3:Y:S04]  /*f3c0*/  LDL.LU R8, [R1+0x43c] ;  /* 0x00043c0001087983 */ /* 0x000ee80000300800 */
[----:B------:R1:W-:Y:S04]  /*f3d0*/  STL [R1+0x1d8], R2 ;  /* 0x0001d80201007387 */ /* 0x0003e80000100800 */
[----:B------:R-:W3:Y:S01]  /*f3e0*/  LDL.LU R9, [R1+0x3f4] ;  /* 0x0003f40001097983 */ /* 0x000ee20000300800 */
[----:B0-----:R-:W-:-:S03]  /*f3f0*/  SEL R3, R29, RZ, P0 ;  /* 0x000000ff1d037207 */ /* 0x001fc60000000000 */
[----:B------:R-:W3:Y:S04]  /*f400*/  LDL.LU R4, [R1+0x3d4] ;  /* 0x0003d40001047983 */ /* 0x000ee80000300800 */
[----:B------:R-:W3:Y:S04]  /*f410*/  LDL.LU R12, [R1+0x310] ;  /* 0x00031000010c7983 */ /* 0x000ee80000300800 */
[----:B------:R-:W3:Y:S04]  /*f420*/  LDL.LU R13, [R1+0x2cc] ;  /* 0x0002cc00010d7983 */ /* 0x000ee80000300800 */
[----:B------:R-:W3:Y:S04]  /*f430*/  LDL.LU R10, [R1+0x298] ;  /* 0x00029800010a7983 */ /* 0x000ee80000300800 */
[----:B------:R-:W3:Y:S04]  /*f440*/  LDL.LU R11, [R1+0xf8] ;  /* 0x0000f800010b7983 */ /* 0x000ee80000300800 */
[----:B------:R-:W3:Y:S04]  /*f450*/  LDL.LU R29, [R1+0x114] ;  /* 0x00011400011d7983 */ /* 0x000ee80000300800 */
[----:B-1----:R-:W3:Y:S01]  /*f460*/  LDL.LU R2, [R1+0xac] ;  /* 0x0000ac0001027983 */ /* 0x002ee20000300800 */
[----:B----4-:R-:W-:-:S03]  /*f470*/  SEL R25, R25, RZ, P4 ;  /* 0x000000ff19197207 */ /* 0x010fc60002000000 */
[----:B------:R0:W-:Y:S04]  /*f480*/  STL [R1+0x1cc], R3 ;  /* 0x0001cc0301007387 */ /* 0x0001e80000100800 */
[----:B0-----:R-:W4:Y:S04]  /*f490*/  LDL.LU R3, [R1+0x70] ;  /* 0x0000700001037983 */ /* 0x001f280000300800 */
[----:B------:R0:W-:Y:S01]  /*f4a0*/  STL [R1+0x48], R25 ;  /* 0x0000481901007387 */ /* 0x0001e20000100800 */
[----:B------:R-:W-:Y:S02]  /*f4b0*/  SEL R5, R5, RZ, P4 ;  /* 0x000000ff05057207 */ /* 0x000fe40002000000 */
[----:B------:R-:W-:Y:S01]  /*f4c0*/  SEL R28, R28, RZ, P4 ;  /* 0x000000ff1c1c7207 */ /* 0x000fe20002000000 */
[----:B0-----:R-:W4:Y:S04]  /*f4d0*/  LDL.LU R25, [R1+0x628] ;  /* 0x0006280001197983 */ /* 0x001f280000300800 */
[----:B------:R0:W-:Y:S04]  /*f4e0*/  STL [R1+0x68], R5 ;  /* 0x0000680501007387 */ /* 0x0001e80000100800 */
[----:B0-----:R-:W4:Y:S04]  /*f4f0*/  LDL.LU R5, [R1+0x624] ;  /* 0x0006240001057983 */ /* 0x001f280000300800 */
[----:B------:R0:W-:Y:S04]  /*f500*/  STL [R1+0xd8], R28 ;  /* 0x0000d81c01007387 */ /* 0x0001e80000100800 */
[----:B0-----:R-:W4:Y:S01]  /*f510*/  LDL.LU R28, [R1+0x620] ;  /* 0x00062000011c7983 */ /* 0x001f220000300800 */
[----:B------:R-:W-:-:S02]  /*f520*/  SEL R20, R20, RZ, P4 ;  /* 0x000000ff14147207 */ /* 0x000fc40002000000 */
[----:B------:R-:W-:Y:S02]  /*f530*/  SEL R27, R27, RZ, P4 ;  /* 0x000000ff1b1b7207 */ /* 0x000fe40002000000 */
[----:B------:R-:W-:Y:S01]  /*f540*/  SEL R21, R21, RZ, P4 ;  /* 0x000000ff15157207 */ /* 0x000fe20002000000 */
[----:B------:R0:W-:Y:S01]  /*f550*/  STL [R1+0xd0], R20 ;  /* 0x0000d01401007387 */ /* 0x0001e20000100800 */
[----:B------:R-:W-:Y:S02]  /*f560*/  SEL R18, R18, RZ, P4 ;  /* 0x000000ff12127207 */ /* 0x000fe40002000000 */
[----:B------:R-:W-:Y:S02]  /*f570*/  SEL R19, R19, RZ, P4 ;  /* 0x000000ff13137207 */ /* 0x000fe40002000000 */
[----:B------:R-:W-:Y:S01]  /*f580*/  SEL R6, R6, RZ, P4 ;  /* 0x000000ff06067207 */ /* 0x000fe20002000000 */
[----:B0-----:R-:W4:Y:S04]  /*f590*/  LDL.LU R20, [R1+0x61c] ;  /* 0x00061c0001147983 */ /* 0x001f280000300800 */
[----:B------:R0:W-:Y:S01]  /*f5a0*/  STL [R1+0xcc], R27 ;  /* 0x0000cc1b01007387 */ /* 0x0001e20000100800 */
[----:B-----5:R-:W-:-:S02]  /*f5b0*/  SEL R16, R16, RZ, P4 ;  /* 0x000000ff10107207 */ /* 0x020fc40002000000 */
[----:B------:R-:W-:Y:S01]  /*f5c0*/  SEL R17, R17, RZ, P4 ;  /* 0x000000ff11117207 */ /* 0x000fe20002000000 */
[----:B0-----:R-:W5:Y:S04]  /*f5d0*/  LDL.LU R27, [R1+0x94] ;  /* 0x00009400011b7983 */ /* 0x001f680000300800 */
[----:B------:R0:W-:Y:S04]  /*f5e0*/  STL [R1+0xa8], R21 ;  /* 0x0000a81501007387 */ /* 0x0001e80000100800 */
        /* <DEDUP_REMOVED lines=10> */
[----:B0-----:R-:W5:Y:S01]  /*f690*/  LDL.LU R17, [R1+0x608] ;  /* 0x0006080001117983 */ /* 0x001f620000300800 */
[----:B--2---:R-:W-:-:S02]  /*f6a0*/  SEL R14, R14, RZ, P4 ;  /* 0x000000ff0e0e7207 */ /* 0x004fc40002000000 */
[----:B---3--:R-:W-:-:S03]  /*f6b0*/  SEL R15, R15, RZ, P4 ;  /* 0x000000ff0f0f7207 */ /* 0x008fc60002000000 */
[----:B------:R0:W-:Y:S04]  /*f6c0*/  STL [R1+0xdc], R14 ;  /* 0x0000dc0e01007387 */ /* 0x0001e80000100800 */
[----:B0-----:R-:W2:Y:S04]  /*f6d0*/  LDL.LU R14, [R1+0x604] ;  /* 0x00060400010e7983 */ /* 0x001ea80000300800 */
[----:B------:R0:W-:Y:S04]  /*f6e0*/  STL [R1+0x54], R15 ;  /* 0x0000540f01007387 */ /* 0x0001e80000100800 */
[----:B0-----:R-:W2:Y:S01]  /*f6f0*/  LDL.LU R15, [R1+0x600] ;  /* 0x00060000010f7983 */ /* 0x001ea20000300800 */
[----:B------:R-:W-:-:S02]  /*f700*/  SEL R0, R0, RZ, P5 ;  /* 0x000000ff00007207 */ /* 0x000fc40002800000 */
[----:B------:R-:W-:Y:S02]  /*f710*/  SEL R8, R8, RZ, P5 ;  /* 0x000000ff08087207 */ /* 0x000fe40002800000 */
[----:B------:R-:W-:Y:S02]  /*f720*/  SEL R9, R9, RZ, P5 ;  /* 0x000000ff09097207 */ /* 0x000fe40002800000 */
[----:B------:R-:W-:Y:S02]  /*f730*/  SEL R4, R4, RZ, P5 ;  /* 0x000000ff04047207 */ /* 0x000fe40002800000 */
[----:B------:R-:W-:Y:S02]  /*f740*/  SEL R12, R12, RZ, P5 ;  /* 0x000000ff0c0c7207 */ /* 0x000fe40002800000 */
[----:B------:R-:W-:Y:S02]  /*f750*/  SEL R13, R13, RZ, P5 ;  /* 0x000000ff0d0d7207 */ /* 0x000fe40002800000 */
[----:B------:R-:W-:-:S02]  /*f760*/  SEL R10, R10, RZ, P5 ;  /* 0x000000ff0a0a7207 */ /* 0x000fc40002800000 */
[----:B----4-:R-:W-:-:S05]  /*f770*/  SEL R28, R28, RZ, P4 ;  /* 0x000000ff1c1c7207 */ /* 0x010fca0002000000 */
[----:B------:R0:W-:Y:S04]  /*f780*/  STL [R1+0x40], R28 ;  /* 0x0000401c01007387 */ /* 0x0001e80000100800 */
[----:B0-----:R-:W3:Y:S04]  /*f790*/  LDL.LU R28, [R1+0x134] ;  /* 0x00013400011c7983 */ /* 0x001ee80000300800 */
[----:B------:R0:W-:Y:S04]  /*f7a0*/  STL [R1+0x190], R0 ;  /* 0x0001900001007387 */ /* 0x0001e80000100800 */
[----:B0-----:R-:W4:Y:S04]  /*f7b0*/  LDL.LU R0, [R1+0x5fc] ;  /* 0x0005fc0001007983 */ /* 0x001f280000300800 */
[----:B------:R0:W-:Y:S04]  /*f7c0*/  STL [R1+0x1c8], R8 ;  /* 0x0001c80801007387 */ /* 0x0001e80000100800 */
[----:B0-----:R-:W2:Y:S04]  /*f7d0*/  LDL.LU R8, [R1+0x5f8] ;  /* 0x0005f80001087983 */ /* 0x001ea80000300800 */
        /* <DEDUP_REMOVED lines=9> */
[----:B0-----:R-:W2:Y:S01]  /*f870*/  LDL.LU R10, [R1+0x5e4] ;  /* 0x0005e400010a7983 */ /* 0x001ea20000300800 */
[----:B---3--:R-:W-:-:S05]  /*f880*/  SEL R28, R28, RZ, P5 ;  /* 0x000000ff1c1c7207 */ /* 0x008fca0002800000 */
[----:B------:R0:W-:Y:S02]  /*f890*/  STL [R1+0x28c], R28 ;  /* 0x00028c1c01007387 */ /* 0x0001e40000100800 */
[----:B0-----:R-:W-:Y:S02]  /*f8a0*/  SEL R28, R29, RZ, P5 ;  /* 0x000000ff1d1c7207 */ /* 0x001fe40002800000 */
[----:B------:R-:W-:Y:S02]  /*f8b0*/  SEL R29, R11, RZ, P5 ;  /* 0x000000ff0b1d7207 */ /* 0x000fe40002800000 */
[----:B------:R-:W0:Y:S01]  /*f8c0*/  S2R R11, SR_TID.X ;  /* 0x00000000000b7919 */ /* 0x000e220000002100 */
[----:B------:R1:W-:Y:S04]  /*f8d0*/  STL [R1+0x298], R28 ;  /* 0x0002981c01007387 */ /* 0x0003e80000100800 */
[----:B------:R-:W-:Y:S01]  /*f8e0*/  STL [R1+0x29c], R29 ;  /* 0x00029c1d01007387 */ /* 0x000fe20000100800 */
[----:B-1----:R-:W-:-:S05]  /*f8f0*/  SEL R28, R2, RZ, P5 ;  /* 0x000000ff021c7207 */ /* 0x002fca0002800000 */
[----:B------:R4:W-:Y:S02]  /*f900*/  STL [R1+0x2a8], R28 ;  /* 0x0002a81c01007387 */ /* 0x0009e40000100800 */
[----:B----4-:R-:W-:Y:S02]  /*f910*/  SEL R28, R0, RZ, P5 ;  /* 0x000000ff001c7207 */ /* 0x010fe40002800000 */
[----:B------:R-:W1:Y:S01]  /*f920*/  S2R R0, SR_CTAID.X ;  /* 0x0000000000007919 */ /* 0x000e620000002500 */
[----:B------:R-:W-:Y:S02]  /*f930*/  SEL R2, R3, RZ, P5 ;  /* 0x000000ff03027207 */ /* 0x000fe40002800000 */
[----:B0-----:R-:W-:Y:S02]  /*f940*/  LOP3.LUT R11, R11, 0x1ff, RZ, 0xc0, !PT ;  /* 0x000001ff0b0b7812 */ /* 0x001fe400078ec0ff */
[----:B--2---:R-:W-:Y:S02]  /*f950*/  SEL R3, R10, RZ, P5 ;  /* 0x000000ff0a037207 */ /* 0x004fe40002800000 */
[----:B------:R-:W2:Y:S04]  /*f960*/  LDL.LU R10, [R1+0x5e0] ;  /* 0x0005e000010a7983 */ /* 0x000ea80000300800 */
[----:B------:R0:W-:Y:S04]  /*f970*/  STL [R1+0x2b0], R2 ;  /* 0x0002b00201007387 */ /* 0x0001e80000100800 */
[----:B------:R3:W-:Y:S01]  /*f980*/  STL [R1+0x2bc], R3 ;  /* 0x0002bc0301007387 */ /* 0x0007e20000100800 */
[----:B0-----:R-:W-:-:S03]  /*f990*/  SEL R2, R4, RZ, P5 ;  /* 0x000000ff04027207 */ /* 0x001fc60002800000 */
[----:B------:R-:W4:Y:S01]  /*f9a0*/  LDL.LU R4, [R1+0x5dc] ;  /* 0x0005dc0001047983 */ /* 0x000f220000300800 */
[----:B---3--:R-:W-:-:S03]  /*f9b0*/  LOP3.LUT R3, R11, 0x400, RZ, 0xfc, !PT ;  /* 0x000004000b037812 */ /* 0x008fc600078efcff */
[----:B------:R0:W-:Y:S01]  /*f9c0*/  STL [R1+0x2cc], R2 ;  /* 0x0002cc0201007387 */ /* 0x0001e20000100800 */
[----:B------:R-:W-:-:S03]  /*f9d0*/  SHF.R.U32.HI R3, RZ, 0x8, R3 ;  /* 0x00000008ff037819 */ /* 0x000fc60000011603 */
[----:B------:R3:W-:Y:S01]  /*f9e0*/  STL [R1+0x2e0], R28 ;  /* 0x0002e01c01007387 */ /* 0x0007e20000100800 */
[C---:B-1----:R-:W-:Y:S01]  /*f9f0*/  ISETP.GE.AND P0, PT, R0.reuse, 0x80, PT ;  /* 0x000000800000780c */ /* 0x042fe20003f06270 */
[----:B------:R-:W-:Y:S01]  /*fa00*/  IMAD.SHL.U32 R3, R3, 0x40, RZ ;  /* 0x0000004003037824 */ /* 0x000fe200078e00ff */
[----:B0-----:R-:W-:Y:S01]  /*fa10*/  SEL R2, R5, RZ, P5 ;  /* 0x000000ff05027207 */ /* 0x001fe20002800000 */
[----:B------:R-:W-:-:S04]  /*fa20*/  IMAD.SHL.U32 R11, R0, 0x200, RZ ;  /* 0x00000200000b7824 */ /* 0x000fc800078e00ff */
[----:B------:R0:W-:Y:S01]  /*fa30*/  STL [R1+0x2ec], R2 ;  /* 0x0002ec0201007387 */ /* 0x0001e20000100800 */
[----:B------:R-:W-:-:S03]  /*fa40*/  IMAD.MOV.U32 R0, RZ, RZ, RZ ;  /* 0x000000ffff007224 */ /* 0x000fc600078e00ff */
[----:B---3--:R-:W3:Y:S01]  /*fa50*/  LDL.LU.64 R28, [R1+0x258] ;  /* 0x00025800011c7983 */ /* 0x008ee20000300a00 */
[----:B0-----:R-:W-:-:S04]  /*fa60*/  IMAD.WIDE.U32 R2, R3, 0x4, R8 ;  /* 0x0000000403027825 */ /* 0x001fc800078e0008 */
[----:B------:R-:W-:-:S05]  /*fa70*/  IMAD.WIDE R2, R11, 0x4, R2 ;  /* 0x000000040b027825 */ /* 0x000fca00078e0202 */
[----:B------:R5:W2:Y:S02]  /*fa80*/  @!P0 LDG.E.EL R0, desc[UR6][R2.64] ;  /* 0x0000000602008981 */ /* 0x000aa4000c2e1900 */
[----:B-----5:R-:W-:Y:S02]  /*fa90*/  IMAD.WIDE R2, R27, 0x4, R16 ;  /* 0x000000041b027825 */ /* 0x020fe400078e0210 */
[----:B------:R-:W5:Y:S02]  /*faa0*/  LDL.LU.64 R16, [R1+0x268] ;  /* 0x0002680001107983 */ /* 0x000f640000300a00 */
[----:B----4-:R-:W-:-:S04]  /*fab0*/  IMAD.SHL.U32 R5, R4, 0x1000, RZ ;  /* 0x0000100004057824 */ /* 0x010fc800078e00ff */
[----:B------:R-:W-:Y:S01]  /*fac0*/  IMAD.WIDE R2, R5, 0x4, R2 ;  /* 0x0000000405027825 */ /* 0x000fe200078e0202 */
[----:B--2---:R0:W-:Y:S04]  /*fad0*/  STL [R1+0x168], R0 ;  /* 0x0001680001007387 */ /* 0x0041e80000100800 */
[----:B------:R-:W2:Y:S01]  /*fae0*/  LDL.LU.64 R8, [R1+0x248] ;  /* 0x0002480001087983 */ /* 0x000ea20000300a00 */
[----:B0-----:R-:W-:-:S06]  /*faf0*/  IMAD.MOV.U32 R0, RZ, RZ, RZ ;  /* 0x000000ffff007224 */ /* 0x001fcc00078e00ff */
[----:B------:R0:W4:Y:S02]  /*fb00*/  @P2 LDG.E.EL R0, desc[UR6][R2.64] ;  /* 0x0000000602002981 */ /* 0x000124000c2e1900 */
[----:B0-----:R-:W-:Y:S02]  /*fb10*/  IMAD.WIDE R2, R6, 0x4, R18 ;  /* 0x0000000406027825 */ /* 0x001fe400078e0212 */
[----:B------:R-:W3:Y:S04]  /*fb20*/  LDL.LU R18, [R1+0xc4] ;  /* 0x0000c40001127983 */ /* 0x000ee80000300800 */
[----:B------:R-:W2:Y:S01]  /*fb30*/  LDL.LU R19, [R1+0xc0] ;  /* 0x0000c00001137983 */ /* 0x000ea20000300800 */
[----:B------:R-:W-:-:S03]  /*fb40*/  IMAD.WIDE R2, R5, 0x4, R2 ;  /* 0x0000000405027825 */ /* 0x000fc600078e0202 */
[----:B----4-:R0:W-:Y:S02]  /*fb50*/  STL [R1+0x160], R0 ;  /* 0x0001600001007387 */ /* 0x0101e40000100800 */
[----:B0-----:R-:W-:-:S06]  /*fb60*/  IMAD.MOV.U32 R0, RZ, RZ, RZ ;  /* 0x000000ffff007224 */ /* 0x001fcc00078e00ff */
[----:B------:R0:W4:Y:S02]  /*fb70*/  @P6 LDG.E.EL R0, desc[UR6][R2.64] ;  /* 0x0000000602006981 */ /* 0x000124000c2e1900 */
[----:B0-----:R-:W0:Y:S01]  /*fb80*/  S2R R3, SR_TID.X ;  /* 0x0000000000037919 */ /* 0x001e220000002100 */
[----:B------:R-:W1:Y:S01]  /*fb90*/  S2R R11, SR_TID.X ;  /* 0x00000000000b7919 */ /* 0x000e620000002100 */
[----:B0-----:R-:W-:-:S04]  /*fba0*/  LOP3.LUT R3, R3, 0x1ff, RZ, 0xc0, !PT ;  /* 0x000001ff03037812 */ /* 0x001fc800078ec0ff */
[----:B------:R-:W-:-:S04]  /*fbb0*/  LOP3.LUT R3, R3, 0x600, RZ, 0xfc, !PT ;  /* 0x0000060003037812 */ /* 0x000fc800078efcff */
[----:B------:R-:W-:-:S05]  /*fbc0*/  SHF.R.U32.HI R3, RZ, 0x8, R3 ;  /* 0x00000008ff037819 */ /* 0x000fca0000011603 */
[----:B------:R-:W-:-:S04]  /*fbd0*/  IMAD.SHL.U32 R3, R3, 0x40, RZ ;  /* 0x0000004003037824 */ /* 0x000fc800078e00ff */
[----:B------:R-:W-:Y:S01]  /*fbe0*/  IMAD.WIDE.U32 R2, R3, 0x4, R20 ;  /* 0x0000000403027825 */ /* 0x000fe200078e0014 */
[----:B----4-:R0:W-:Y:S02]  /*fbf0*/  STL [R1+0x18], R0 ;  /* 0x0000180001007387 */ /* 0x0101e40000100800 */
[----:B0-----:R-:W0:Y:S02]  /*fc00*/  S2R R0, SR_CTAID.X ;  /* 0x0000000000007919 */ /* 0x001e240000002500 */
[----:B0-----:R-:W-:Y:S01]  /*fc10*/  IMAD.SHL.U32 R20, R0, 0x200, RZ ;  /* 0x0000020000147824 */ /* 0x001fe200078e00ff */
[----:B-1----:R-:W-:Y:S01]  /*fc20*/  SHF.R.U32.HI R0, RZ, 0x8, R11 ;  /* 0x00000008ff007819 */ /* 0x002fe2000001160b */
[----:B------:R-:W-:-:S03]  /*fc30*/  IMAD.MOV.U32 R11, RZ, RZ, RZ ;  /* 0x000000ffff0b7224 */ /* 0x000fc600078e00ff */
[----:B------:R-:W-:Y:S01]  /*fc40*/  SGXT.U32 R0, R0, 0x1 ;  /* 0x000000010000781a */ /* 0x000fe20000000000 */
[----:B------:R-:W-:-:S04]  /*fc50*/  IMAD.WIDE R2, R20, 0x4, R2 ;  /* 0x0000000414027825 */ /* 0x000fc800078e0202 */
[----:B------:R-:W-:Y:S01]  /*fc60*/  IMAD.SHL.U32 R0, R0, 0x40, RZ ;  /* 0x0000004000007824 */ /* 0x000fe200078e00ff */
[----:B------:R5:W4:Y:S03]  /*fc70*/  @!P0 LDG.E.EL R11, desc[UR6][R2.64] ;  /* 0x00000006020b8981 */ /* 0x000b26000c2e1900 */
[----:B-----5:R-:W-:Y:S01]  /*fc80*/  IMAD.WIDE.U32 R2, R0, 0x4, R16 ;  /* 0x0000000400027825 */ /* 0x020fe200078e0010 */
[----:B------:R-:W-:-:S03]  /*fc90*/  CS2R R16, SRZ ;  /* 0x0000000000107805 */ /* 0x000fc6000001ff00 */
[----:B------:R-:W-:-:S05]  /*fca0*/  IMAD.WIDE R2, R20, 0x4, R2 ;  /* 0x0000000414027825 */ /* 0x000fca00078e0202 */
[----:B------:R3:W5:Y:S02]  /*fcb0*/  @!P0 LDG.E.EL R16, desc[UR6][R2.64] ;  /* 0x0000000602108981 */ /* 0x000764000c2e1900 */
[----:B---3--:R-:W-:-:S04]  /*fcc0*/  IMAD.WIDE R2, R18, 0x4, R28 ;  /* 0x0000000412027825 */ /* 0x008fc800078e021c */
[----:B------:R-:W-:Y:S02]  /*fcd0*/  IMAD.MOV.U32 R29, RZ, RZ, RZ ;  /* 0x000000ffff1d7224 */ /* 0x000fe400078e00ff */
[----:B------:R-:W-:-:S05]  /*fce0*/  IMAD.WIDE R2, R5, 0x4, R2 ;  /* 0x0000000405027825 */ /* 0x000fca00078e0202 */
[----:B------:R0:W3:Y:S04]  /*fcf0*/  @P2 LDG.E.EL R29, desc[UR6][R2.64] ;  /* 0x00000006021d2981 */ /* 0x0000e8000c2e1900 */
[----:B----4-:R1:W-:Y:S04]  /*fd00*/  STL [R1+0x14c], R11 ;  /* 0x00014c0b01007387 */ /* 0x0103e80000100800 */
[----:B-----5:R4:W-:Y:S04]  /*fd10*/  STL [R1+0x15c], R16 ;  /* 0x00015c1001007387 */ /* 0x0209e80000100800 */
[----:B------:R-:W0:Y:S01]  /*fd20*/  LDL.LU.64 R2, [R1+0x260] ;  /* 0x0002600001027983 */ /* 0x000e220000300a00 */
[----:B-1----:R-:W1:Y:S02]  /*fd30*/  S2R R11, SR_TID.X ;  /* 0x00000000000b7919 */ /* 0x002e640000002100 */
[----:B-1----:R-:W-:-:S04]  /*fd40*/  LOP3.LUT R11, R11, 0x1ff, RZ, 0xc0, !PT ;  /* 0x000001ff0b0b7812 */ /* 0x002fc800078ec0ff */
[----:B----4-:R-:W-:-:S04]  /*fd50*/  LOP3.LUT R16, R11, 0x200, RZ, 0xfc, !PT ;  /* 0x000002000b107812 */ /* 0x010fc800078efcff */
[----:B------:R-:W-:-:S05]  /*fd60*/  SHF.R.U32.HI R16, RZ, 0x8, R16 ;  /* 0x00000008ff107819 */ /* 0x000fca0000011610 */
[----:B------:R-:W-:-:S04]  /*fd70*/  IMAD.SHL.U32 R16, R16, 0x40, RZ ;  /* 0x0000004010107824 */ /* 0x000fc800078e00ff */
[----:B0-----:R-:W-:-:S04]  /*fd80*/  IMAD.WIDE.U32 R2, R16, 0x4, R2 ;  /* 0x0000000410027825 */ /* 0x001fc800078e0002 */
[----:B------:R-:W-:-:S05]  /*fd90*/  IMAD.WIDE R2, R20, 0x4, R2 ;  /* 0x0000000414027825 */ /* 0x000fca00078e0202 */
[----:B------:R2:W4:Y:S01]  /*fda0*/  @!P0 LDG.E.EL R17, desc[UR6][R2.64] ;  /* 0x0000000602118981 */ /* 0x000522000c2e1900 */
[----:B------:R-:W-:Y:S02]  /*fdb0*/  IMAD.MOV.U32 R21, RZ, RZ, RZ ;  /* 0x000000ffff157224 */ /* 0x000fe400078e00ff */
[----:B--2---:R-:W-:Y:S01]  /*fdc0*/  IMAD.WIDE R2, R19, 0x4, R8 ;  /* 0x0000000413027825 */ /* 0x004fe200078e0208 */
[----:B---3--:R0:W-:Y:S03]  /*fdd0*/  STL [R1+0x598], R29 ;  /* 0x0005981d01007387 */ /* 0x0081e60000100800 */
[----:B------:R-:W-:Y:S01]  /*fde0*/  IMAD.WIDE R2, R5, 0x4, R2 ;  /* 0x0000000405027825 */ /* 0x000fe200078e0202 */
[----:B0-----:R-:W2:Y:S04]  /*fdf0*/  LDL.LU.64 R28, [R1+0x228] ;  /* 0x00022800011c7983 */ /* 0x001ea80000300a00 */
[----:B------:R-:W3:Y:S04]  /*fe00*/  LDL.LU.64 R8, [R1+0x210] ;  /* 0x0002100001087983 */ /* 0x000ee80000300a00 */
[----:B------:R-:W5:Y:S04]  /*fe10*/  @P2 LDG.E.EL R21, desc[UR6][R2.64] ;  /* 0x0000000602152981 */ /* 0x000f68000c2e1900 */
[----:B----4-:R0:W-:Y:S04]  /*fe20*/  STL [R1+0x154], R17 ;  /* 0x0001541101007387 */ /* 0x0101e80000100800 */
[----:B------:R-:W4:Y:S01]  /*fe30*/  LDL.LU.64 R2, [R1+0x250] ;  /* 0x0002500001027983 */ /* 0x000f220000300a00 */
[----:B0-----:R-:W-:-:S04]  /*fe40*/  LOP3.LUT R17, R11, 0x400, RZ, 0xfc, !PT ;  /* 0x000004000b117812 */ /* 0x001fc800078efcff */
[----:B------:R-:W-:-:S05]  /*fe50*/  SHF.R.U32.HI R17, RZ, 0x8, R17 ;  /* 0x00000008ff117819 */ /* 0x000fca0000011611 */
[----:B------:R-:W-:Y:S01]  /*fe60*/  IMAD.SHL.U32 R17, R17, 0x40, RZ ;  /* 0x0000004011117824 */ /* 0x000fe200078e00ff */
[----:B-----5:R0:W-:Y:S02]  /*fe70*/  STL [R1+0x13c], R21 ;  /* 0x00013c1501007387 */ /* 0x0201e40000100800 */
[----:B0-----:R-:W-:Y:S02]  /*fe80*/  IMAD.MOV.U32 R21, RZ, RZ, RZ ;  /* 0x000000ffff157224 */ /* 0x001fe400078e00ff */
[----:B----4-:R-:W-:-:S04]  /*fe90*/  IMAD.WIDE.U32 R2, R17, 0x4, R2 ;  /* 0x0000000411027825 */ /* 0x010fc800078e0002 */
[----:B------:R-:W-:-:S05]  /*fea0*/  IMAD.WIDE R2, R20, 0x4, R2 ;  /* 0x0000000414027825 */ /* 0x000fca00078e0202 */
[----:B------:R-:W4:Y:S04]  /*feb0*/  @!P0 LDG.E.EL R21, desc[UR6][R2.64] ;  /* 0x0000000602158981 */ /* 0x000f28000c2e1900 */
[----:B------:R-:W5:Y:S04]  /*fec0*/  LDL.LU.64 R2, [R1+0x220] ;  /* 0x0002200001027983 */ /* 0x000f680000300a00 */
[----:B----4-:R0:W-:Y:S01]  /*fed0*/  STL [R1+0x140], R21 ;  /* 0x0001401501007387 */ /* 0x0101e20000100800 */
[----:B-----5:R-:W-:-:S04]  /*fee0*/  IMAD.WIDE R2, R27, 0x4, R2 ;  /* 0x000000041b027825 */ /* 0x020fc800078e0202 */
[----:B0-----:R-:W-:Y:S02]  /*fef0*/  IMAD.MOV.U32 R21, RZ, RZ, RZ ;  /* 0x000000ffff157224 */ /* 0x001fe400078e00ff */
[----:B------:R-:W-:-:S05]  /*ff00*/  IMAD.WIDE R2, R5, 0x4, R2 ;  /* 0x0000000405027825 */ /* 0x000fca00078e0202 */
[----:B------:R2:W4:Y:S02]  /*ff10*/  @P2 LDG.E.EL R21, desc[UR6][R2.64] ;  /* 0x0000000602152981 */ /* 0x000524000c2e1900 */
[----:B--2---:R-:W-:-:S04]  /*ff20*/  IMAD.WIDE R2, R6, 0x4, R28 ;  /* 0x0000000406027825 */ /* 0x004fc800078e021c */
[----:B------:R-:W-:Y:S01]  /*ff30*/  IMAD.WIDE R2, R5, 0x4, R2 ;  /* 0x0000000405027825 */ /* 0x000fe200078e0202 */
[----:B----4-:R0:W-:Y:S02]  /*ff40*/  STL [R1+0x138], R21 ;  /* 0x0001381501007387 */ /* 0x0101e40000100800 */
[----:B0-----:R-:W-:Y:S01]  /*ff50*/  LOP3.LUT R21, R11, 0x600, RZ, 0xfc, !PT ;  /* 0x000006000b157812 */ /* 0x001fe200078efcff */
[----:B------:R-:W-:-:S06]  /*ff60*/  IMAD.MOV.U32 R11, RZ, RZ, RZ ;  /* 0x000000ffff0b7224 */ /* 0x000fcc00078e00ff */
[----:B------:R-:W2:Y:S04]  /*ff70*/  @P6 LDG.E.EL R11, desc[UR6][R2.64] ;  /* 0x00000006020b6981 */ /* 0x000ea8000c2e1900 */
[----:B------:R-:W4:Y:S01]  /*ff80*/  LDL.LU.64 R2, [R1+0x230] ;  /* 0x0002300001027983 */ /* 0x000f220000300a00 */
[----:B------:R-:W-:-:S03]  /*ff90*/  SHF.R.U32.HI R21, RZ, 0x8, R21 ;  /* 0x00000008ff157819 */ /* 0x000fc60000011615 */
[----:B------:R-:W5:Y:S02]  /*ffa0*/  LDL.LU.64 R28, [R1+0x1a8] ;  /* 0x0001a800011c7983 */ /* 0x000f640000300a00 */
[----:B------:R-:W-:Y:S02]  /*ffb0*/  IMAD.SHL.U32 R21, R21, 0x40, RZ ;  /* 0x0000004015157824 */ /* 0x000fe400078e00ff */
[----:B--2---:R0:W-:Y:S02]  /*ffc0*/  STL [R1+0x8], R11 ;  /* 0x0000080b01007387 */ /* 0x0041e40000100800 */
[----:B----4-:R-:W-:-:S04]  /*ffd0*/  IMAD.WIDE.U32 R2, R21, 0x4, R2 ;  /* 0x0000000415027825 */ /* 0x010fc800078e0002 */
[----:B0-----:R-:W-:Y:S02]  /*ffe0*/  IMAD.MOV.U32 R11, RZ, RZ, RZ ;  /* 0x000000ffff0b7224 */ /* 0x001fe400078e00ff */
[----:B------:R-:W-:-:S05]  /*fff0*/  IMAD.WIDE R2, R20, 0x4, R2 ;  /* 0x0000000414027825 */ /* 0x000fca00078e0202 */
[----:B------:R-:W2:Y:S04]  /*10000*/  @!P0 LDG.E.EL R11, desc[UR6][R2.64] ;  /* 0x00000006020b8981 */ /* 0x000ea8000c2e1900 */
[----:B--2---:R0:W-:Y:S04]  /*10010*/  STL [R1+0x134], R11 ;  /* 0x0001340b01007387 */ /* 0x0041e80000100800 */
[----:B0-----:R-:W2:Y:S04]  /*10020*/  LDL.LU R11, [R1+0x5d8] ;  /* 0x0005d800010b7983 */ /* 0x001ea80000300800 */
[----:B------:R-:W4:Y:S02]  /*10030*/  LDL.LU.64 R2, [R1+0x238] ;  /* 0x0002380001027983 */ /* 0x000f240000300a00 */
[----:B----4-:R-:W-:-:S04]  /*10040*/  IMAD.WIDE.U32 R2, R0, 0x4, R2 ;  /* 0x0000000400027825 */ /* 0x010fc800078e0002 */
[----:B------:R-:W-:Y:S02]  /*10050*/  IMAD.MOV.U32 R0, RZ, RZ, RZ ;  /* 0x000000ffff007224 */ /* 0x000fe400078e00ff */
[----:B------:R-:W-:-:S05]  /*10060*/  IMAD.WIDE R2, R20, 0x4, R2 ;  /* 0x0000000414027825 */ /* 0x000fca00078e0202 */
[----:B------:R3:W4:Y:S02]  /*10070*/  @!P0 LDG.E.EL R0, desc[UR6][R2.64] ;  /* 0x0000000602008981 */ /* 0x000724000c2e1900 */
[----:B---3--:R-:W-:-:S04]  /*10080*/  IMAD.WIDE R2, R18, 0x4, R8 ;  /* 0x0000000412027825 */ /* 0x008fc800078e0208 */
[----:B------:R-:W-:-:S04]  /*10090*/  IMAD.WIDE R8, R5, 0x4, R2 ;  /* 0x0000000405087825 */ /* 0x000fc800078e0202 */
[----:B------:R-:W-:-:S06]  /*100a0*/  IMAD.MOV.U32 R3, RZ, RZ, RZ ;  /* 0x000000ffff037224 */ /* 0x000fcc00078e00ff */
[----:B------:R-:W3:Y:S04]  /*100b0*/  @P2 LDG.E.EL R3, desc[UR6][R8.64] ;  /* 0x0000000608032981 */ /* 0x000ee8000c2e1900 */
[----:B------:R-:W2:Y:S04]  /*100c0*/  LDL.LU.64 R8, [R1+0x200] ;  /* 0x0002000001087983 */ /* 0x000ea80000300a00 */
[----:B---3--:R0:W-:Y:S01]  /*100d0*/  STL [R1+0x59c], R3 ;  /* 0x00059c0301007387 */ /* 0x0081e20000100800 */
[----:B--2---:R-:W-:-:S03]  /*100e0*/  IMAD.WIDE.U32 R8, R16, 0x4, R8 ;  /* 0x0000000410087825 */ /* 0x004fc600078e0008 */
[----:B0-----:R-:W2:Y:S04]  /*100f0*/  LDL.LU.64 R2, [R1+0xb8] ;  /* 0x0000b80001027983 */ /* 0x001ea80000300a00 */
[----:B----4-:R0:W-:Y:S01]  /*10100*/  STL [R1+0x124], R0 ;  /* 0x0001240001007387 */ /* 0x0101e20000100800 */
[----:B------:R-:W-:-:S04]  /*10110*/  IMAD.WIDE R8, R20, 0x4, R8 ;  /* 0x0000000414087825 */ /* 0x000fc800078e0208 */
[----:B0-----:R-:W-:-:S06]  /*10120*/  IMAD.MOV.U32 R0, RZ, RZ, RZ ;  /* 0x000000ffff007224 */ /* 0x001fcc00078e00ff */
[----:B------:R-:W3:Y:S04]  /*10130*/  @!P0 LDG.E.EL R0, desc[UR6][R8.64] ;  /* 0x0000000608008981 */ /* 0x000ee8000c2e1900 */
[----:B------:R-:W4:Y:S04]  /*10140*/  LDL.LU.64 R8, [R1+0x1f8] ;  /* 0x0001f80001087983 */ /* 0x000f280000300a00 */
[----:B---3--:R0:W-:Y:S01]  /*10150*/  STL [R1+0x11c], R0 ;  /* 0x00011c0001007387 */ /* 0x0081e20000100800 */
[----:B----4-:R-:W-:-:S04]  /*10160*/  IMAD.WIDE R8, R19, 0x4, R8 ;  /* 0x0000000413087825 */ /* 0x010fc800078e0208 */
[----:B0-----:R-:W-:Y:S02]  /*10170*/  IMAD.MOV.U32 R0, RZ, RZ, RZ ;  /* 0x000000ffff007224 */ /* 0x001fe400078e00ff */
[----:B------:R-:W-:-:S05]  /*10180*/  IMAD.WIDE R8, R5, 0x4, R8 ;  /* 0x0000000405087825 */ /* 0x000fca00078e0208 */
[----:B------:R-:W3:Y:S04]  /*10190*/  @P2 LDG.E.EL R0, desc[UR6][R8.64] ;  /* 0x0000000608002981 */ /* 0x000ee8000c2e1900 */
[----:B------:R-:W4:Y:S04]  /*101a0*/  LDL.LU.64 R8, [R1+0x1f0] ;  /* 0x0001f00001087983 */ /* 0x000f280000300a00 */
[----:B---3--:R0:W-:Y:S01]  /*101b0*/  STL [R1+0xf8], R0 ;  /* 0x0000f80001007387 */ /* 0x0081e20000100800 */
[----:B----4-:R-:W-:-:S04]  /*101c0*/  IMAD.WIDE.U32 R8, R17, 0x4, R8 ;  /* 0x0000000411087825 */ /* 0x010fc800078e0008 */
[----:B0-----:R-:W-:Y:S02]  /*101d0*/  IMAD.MOV.U32 R0, RZ, RZ, RZ ;  /* 0x000000ffff007224 */ /* 0x001fe400078e00ff */
[----:B------:R-:W-:-:S05]  /*101e0*/  IMAD.WIDE R8, R20, 0x4, R8 ;  /* 0x0000000414087825 */ /* 0x000fca00078e0208 */
[----:B------:R-:W3:Y:S04]  /*101f0*/  @!P0 LDG.E.EL R0, desc[UR6][R8.64] ;  /* 0x0000000608008981 */ /* 0x000ee8000c2e1900 */
[----:B------:R-:W4:Y:S04]  /*10200*/  LDL.LU.64 R8, [R1+0x1c0] ;  /* 0x0001c00001087983 */ /* 0x000f280000300a00 */
[----:B---3--:R0:W-:Y:S01]  /*10210*/  STL [R1+0x114], R0 ;  /* 0x0001140001007387 */ /* 0x0081e20000100800 */
[----:B----4-:R-:W-:-:S04]  /*10220*/  IMAD.WIDE R8, R27, 0x4, R8 ;  /* 0x000000041b087825 */ /* 0x010fc800078e0208 */
[----:B0-----:R-:W-:Y:S02]  /*10230*/  IMAD.MOV.U32 R0, RZ, RZ, RZ ;  /* 0x000000ffff007224 */ /* 0x001fe400078e00ff */
[----:B------:R-:W-:-:S05]  /*10240*/  IMAD.WIDE R8, R5, 0x4, R8 ;  /* 0x0000000405087825 */ /* 0x000fca00078e0208 */
[----:B------:R5:W3:Y:S02]  /*10250*/  @P2 LDG.E.EL R0, desc[UR6][R8.64] ;  /* 0x0000000608002981 */ /* 0x000ae4000c2e1900 */
[----:B-----5:R-:W-:-:S04]  /*10260*/  IMAD.WIDE R8, R6, 0x4, R28 ;  /* 0x0000000406087825 */ /* 0x020fc800078e021c */
[----:B------:R-:W-:Y:S02]  /*10270*/  IMAD.MOV.U32 R28, RZ, RZ, RZ ;  /* 0x000000ffff1c7224 */ /* 0x000fe400078e00ff */
[----:B------:R-:W-:-:S05]  /*10280*/  IMAD.WIDE R8, R5, 0x4, R8 ;  /* 0x0000000405087825 */ /* 0x000fca00078e0208 */
[----:B------:R-:W4:Y:S01]  /*10290*/  @P6 LDG.E.EL R28, desc[UR6][R8.64] ;  /* 0x00000006081c6981 */ /* 0x000f22000c2e1900 */
[----:B------:R-:W0:Y:S03]  /*102a0*/  S2R R29, SR_TID.X ;  /* 0x00000000001d7919 */ /* 0x000e260000002100 */
[----:B---3--:R-:W-:Y:S04]  /*102b0*/  STL [R1+0xac], R0 ;  /* 0x0000ac0001007387 */ /* 0x008fe80000100800 */
[----:B------:R-:W3:Y:S04]  /*102c0*/  LDL.LU.64 R8, [R1+0x1b0] ;  /* 0x0001b00001087983 */ /* 0x000ee80000300a00 */
[----:B----4-:R0:W-:Y:S02]  /*102d0*/  STL [R1+0x588], R28 ;  /* 0x0005881c01007387 */ /* 0x0101e40000100800 */
[----:B0-----:R-:W-:Y:S01]  /*102e0*/  SHF.R.U32.HI R28, RZ, 0x8, R29 ;  /* 0x00000008ff1c7819 */ /* 0x001fe2000001161d */
[----:B------:R-:W-:-:S02]  /*102f0*/  IMAD.MOV.U32 R29, RZ, RZ, RZ ;  /* 0x000000ffff1d7224 */ /* 0x000fc400078e00ff */
[----:B---3--:R-:W-:-:S04]  /*10300*/  IMAD.WIDE.U32 R8, R21, 0x4, R8 ;  /* 0x0000000415087825 */ /* 0x008fc800078e0008 */
[----:B------:R-:W-:-:S05]  /*10310*/  IMAD.WIDE R8, R20, 0x4, R8 ;  /* 0x0000000414087825 */ /* 0x000fca00078e0208 */
[----:B------:R-:W3:Y:S04]  /*10320*/  @!P0 LDG.E.EL R29, desc[UR6][R8.64] ;  /* 0x00000006081d8981 */ /* 0x000ee8000c2e1900 */
[----:B------:R-:W4:Y:S01]  /*10330*/  LDL.LU.64 R8, [R1+0x1b8] ;  /* 0x0001b80001087983 */ /* 0x000f220000300a00 */
[----:B------:R-:W-:-:S05]  /*10340*/  SGXT.U32 R28, R28, 0x1 ;  /* 0x000000011c1c781a */ /* 0x000fca0000000000 */
[----:B------:R-:W-:Y:S01]  /*10350*/  IMAD.SHL.U32 R28, R28, 0x40, RZ ;  /* 0x000000401c1c7824 */ /* 0x000fe200078e00ff */
[----:B---3--:R0:W-:Y:S03]  /*10360*/  STL [R1+0x4c], R29 ;  /* 0x00004c1d01007387 */ /* 0x0081e60000100800 */
[----:B----4-:R-:W-:-:S04]  /*10370*/  IMAD.WIDE.U32 R8, R28, 0x4, R8 ;  /* 0x000000041c087825 */ /* 0x010fc800078e0008 */
[----:B0-----:R-:W-:Y:S02]  /*10380*/  IMAD.MOV.U32 R29, RZ, RZ, RZ ;  /* 0x000000ffff1d7224 */ /* 0x001fe400078e00ff */
[----:B------:R-:W-:-:S05]  /*10390*/  IMAD.WIDE R8, R20, 0x4, R8 ;  /* 0x0000000414087825 */ /* 0x000fca00078e0208 */
[----:B------:R2:W3:Y:S02]  /*103a0*/  @!P0 LDG.E.EL R29, desc[UR6][R8.64] ;  /* 0x00000006081d8981 */ /* 0x0004e4000c2e1900 */
[----:B--2---:R-:W-:-:S04]  /*103b0*/  IMAD.WIDE R8, R18, 0x4, R2 ;  /* 0x0000000412087825 */ /* 0x004fc800078e0202 */
[----:B------:R-:W-:Y:S02]  /*103c0*/  IMAD.MOV.U32 R2, RZ, RZ, RZ ;  /* 0x000000ffff027224 */ /* 0x000fe400078e00ff */
[----:B------:R-:W-:-:S05]  /*103d0*/  IMAD.WIDE R8, R5, 0x4, R8 ;  /* 0x0000000405087825 */ /* 0x000fca00078e0208 */
[----:B------:R0:W2:Y:S04]  /*103e0*/  @P2 LDG.E.EL R2, desc[UR6][R8.64] ;  /* 0x0000000608022981 */ /* 0x0000a8000c2e1900 */
[----:B------:R-:W0:Y:S01]  /*103f0*/  LDL.LU.64 R8, [R1+0xb0] ;  /* 0x0000b00001087983 */ /* 0x000e220000300a00 */
[----:B------:R-:W-:Y:S02]  /*10400*/  IMAD.MOV.U32 R3, RZ, RZ, RZ ;  /* 0x000000ffff037224 */ /* 0x000fe400078e00ff */
[----:B0-----:R-:W-:Y:S01]  /*10410*/  IMAD.WIDE.U32 R8, R16, 0x4, R8 ;  /* 0x0000000410087825 */ /* 0x001fe200078e0008 */
[----:B--2---:R0:W-:Y:S03]  /*10420*/  STL [R1+0x5a0], R2 ;  /* 0x0005a00201007387 */ /* 0x0041e60000100800 */
[----:B------:R-:W-:-:S05]  /*10430*/  IMAD.WIDE R8, R20, 0x4, R8 ;  /* 0x0000000414087825 */ /* 0x000fca00078e0208 */
[----:B------:R-:W2:Y:S04]  /*10440*/  @!P0 LDG.E.EL R3, desc[UR6][R8.64] ;  /* 0x0000000608038981 */ /* 0x000ea8000c2e1900 */
[----:B------:R-:W4:Y:S01]  /*10450*/  LDL.LU.64 R8, [R1+0xa0] ;  /* 0x0000a00001087983 */ /* 0x000f220000300a00 */
[----:B0-----:R-:W-:-:S03]  /*10460*/  IMAD.SHL.U32 R2, R4, 0x1000, RZ ;  /* 0x0000100004027824 */ /* 0x001fc600078e00ff */
[----:B--2---:R0:W-:Y:S01]  /*10470*/  STL [R1+0x38], R3 ;  /* 0x0000380301007387 */ /* 0x0041e20000100800 */
[----:B----4-:R-:W-:-:S04]  /*10480*/  IMAD.WIDE R8, R19, 0x4, R8 ;  /* 0x0000000413087825 */ /* 0x010fc800078e0208 */
[----:B0-----:R-:W-:Y:S02]  /*10490*/  IMAD.MOV.U32 R3, RZ, RZ, RZ ;  /* 0x000000ffff037224 */ /* 0x001fe400078e00ff */
[----:B------:R-:W-:-:S05]  /*104a0*/  IMAD.WIDE R8, R2, 0x4, R8 ;  /* 0x0000000402087825 */ /* 0x000fca00078e0208 */
[----:B------:R-:W2:Y:S04]  /*104b0*/  @P2 LDG.E.EL R3, desc[UR6][R8.64] ;  /* 0x0000000608032981 */ /* 0x000ea8000c2e1900 */
[----:B------:R-:W4:Y:S04]  /*104c0*/  LDL.LU.64 R8, [R1+0x98] ;  /* 0x0000980001087983 */ /* 0x000f280000300a00 */
[----:B--2---:R0:W-:Y:S01]  /*104d0*/  STL [R1+0x2c], R3 ;  /* 0x00002c0301007387 */ /* 0x0041e20000100800 */
[----:B----4-:R-:W-:-:S04]  /*104e0*/  IMAD.WIDE.U32 R8, R17, 0x4, R8 ;  /* 0x0000000411087825 */ /* 0x010fc800078e0008 */
[----:B0-----:R-:W-:Y:S02]  /*104f0*/  IMAD.MOV.U32 R3, RZ, RZ, RZ ;  /* 0x000000ffff037224 */ /* 0x001fe400078e00ff */
[----:B------:R-:W-:-:S05]  /*10500*/  IMAD.WIDE R8, R20, 0x4, R8 ;  /* 0x0000000414087825 */ /* 0x000fca00078e0208 */
[----:B------:R0:W2:Y:S01]  /*10510*/  @!P0 LDG.E.EL R3, desc[UR6][R8.64] ;  /* 0x0000000608038981 */ /* 0x0000a2000c2e1900 */
[----:B------:R-:W-:-:S04]  /*10520*/  IMAD.WIDE R10, R27, 0x4, R10 ;  /* 0x000000041b0a7825 */ /* 0x000fc800078e020a */
[----:B------:R-:W-:-:S04]  /*10530*/  IMAD.WIDE R10, R2, 0x4, R10 ;  /* 0x00000004020a7825 */ /* 0x000fc800078e020a */
[----:B0-----:R-:W-:-:S04]  /*10540*/  IMAD.WIDE R8, R6, 0x4, R12 ;  /* 0x0000000406087825 */ /* 0x001fc800078e020c */
[----:B------:R-:W-:Y:S02]  /*10550*/  IMAD.MOV.U32 R5, RZ, RZ, RZ ;  /* 0x000000ffff057224 */ /* 0x000fe400078e00ff */
[----:B------:R-:W-:-:S05]  /*10560*/  IMAD.WIDE R8, R2, 0x4, R8 ;  /* 0x0000000402087825 */ /* 0x000fca00078e0208 */
[----:B------:R-:W4:Y:S04]  /*10570*/  @P6 LDG.E.EL R5, desc[UR6][R8.64] ;  /* 0x0000000608056981 */ /* 0x000f28000c2e1900 */
[----:B--2---:R0:W-:Y:S02]  /*10580*/  STL [R1+0x28], R3 ;  /* 0x0000280301007387 */ /* 0x0041e40000100800 */
[----:B0-----:R-:W-:-:S06]  /*10590*/  IMAD.MOV.U32 R3, RZ, RZ, RZ ;  /* 0x000000ffff037224 */ /* 0x001fcc00078e00ff */
[----:B------:R-:W2:Y:S04]  /*105a0*/  @P2 LDG.E.EL R3, desc[UR6][R10.64] ;  /* 0x000000060a032981 */ /* 0x000ea8000c2e1900 */
[----:B------:R-:W5:Y:S04]  /*105b0*/  LDL.LU.64 R10, [R1] ;  /* 0x00000000010a7983 */ /* 0x000f680000300a00 */
[----:B------:R-:W5:Y:S04]  /*105c0*/  LDL.LU.64 R12, [R1+0x20] ;  /* 0x00002000010c7983 */ /* 0x000f680000300a00 */
[----:B---3--:R-:W-:Y:S04]  /*105d0*/  STL [R1+0x70], R29 ;  /* 0x0000701d01007387 */ /* 0x008fe80000100800 */
[----:B----4-:R-:W-:Y:S04]  /*105e0*/  STL [R1+0x58c], R5 ;  /* 0x00058c0501007387 */ /* 0x010fe80000100800 */
[----:B--2---:R0:W-:Y:S01]  /*105f0*/  STL [R1+0x1c], R3 ;  /* 0x00001c0301007387 */ /* 0x0041e20000100800 */
[----:B-----5:R-:W-:-:S04]  /*10600*/  IMAD.WIDE.U32 R8, R21, 0x4, R12 ;  /* 0x0000000415087825 */ /* 0x020fc800078e000c */
[----:B0-----:R-:W-:Y:S02]  /*10610*/  IMAD.MOV.U32 R3, RZ, RZ, RZ ;  /* 0x000000ffff037224 */ /* 0x001fe400078e00ff */
[----:B------:R-:W-:-:S04]  /*10620*/  IMAD.WIDE R8, R20, 0x4, R8 ;  /* 0x0000000414087825 */ /* 0x000fc800078e0208 */
[----:B------:R-:W-:Y:S01]  /*10630*/  IMAD.WIDE R10, R18, 0x4, R10 ;  /* 0x00000004120a7825 */ /* 0x000fe200078e020a */
[----:B------:R0:W2:Y:S03]  /*10640*/  @!P0 LDG.E.EL R3, desc[UR6][R8.64] ;  /* 0x0000000608038981 */ /* 0x0000a6000c2e1900 */
[----:B------:R-:W-:-:S04]  /*10650*/  IMAD.WIDE R12, R6, 0x4, R24 ;  /* 0x00000004060c7825 */ /* 0x000fc800078e0218 */
[----:B------:R-:W-:Y:S01]  /*10660*/  IMAD.WIDE R10, R2, 0x4, R10 ;  /* 0x00000004020a7825 */ /* 0x000fe200078e020a */
[----:B0-----:R-:W-:-:S03]  /*10670*/  CS2R R8, SRZ ;  /* 0x0000000000087805 */ /* 0x001fc6000001ff00 */
[----:B------:R-:W-:-:S03]  /*10680*/  IMAD.WIDE R12, R2, 0x4, R12 ;  /* 0x00000004020c7825 */ /* 0x000fc600078e020c */
[----:B------:R0:W3:Y:S04]  /*10690*/  @P2 LDG.E.EL R8, desc[UR6][R10.64] ;  /* 0x000000060a082981 */ /* 0x0000e8000c2e1900 */
[----:B------:R-:W4:Y:S01]  /*106a0*/  @P6 LDG.E.EL R9, desc[UR6][R12.64] ;  /* 0x000000060c096981 */ /* 0x000f22000c2e1900 */
[----:B0-----:R-:W-:Y:S01]  /*106b0*/  IMAD.WIDE R10, R19, 0x4, R14 ;  /* 0x00000004130a7825 */ /* 0x001fe200078e020e */
[----:B------:R-:W0:Y:S02]  /*106c0*/  S2R R0, SR_CTAID.X ;  /* 0x0000000000007919 */ /* 0x000e240000002500 */
[----:B--2---:R1:W-:Y:S04]  /*106d0*/  STL [R1+0xc], R3 ;  /* 0x00000c0301007387 */ /* 0x0043e80000100800 */
[----:B-1----:R-:W2:Y:S04]  /*106e0*/  LDL.LU R3, [R1+0x4ec] ;  /* 0x0004ec0001037983 */ /* 0x002ea80000300800 */
[----:B------:R-:W5:Y:S04]  /*106f0*/  LDL.LU R29, [R1+0x21c] ;  /* 0x00021c00011d7983 */ /* 0x000f680000300800 */
[----:B---3--:R-:W-:Y:S04]  /*10700*/  STL [R1+0x5a4], R8 ;  /* 0x0005a40801007387 */ /* 0x008fe80000100800 */
[----:B------:R-:W3:Y:S04]  /*10710*/  LDL.LU R14, [R1+0x468] ;  /* 0x00046800010e7983 */ /* 0x000ee80000300800 */
[----:B------:R-:W3:Y:S04]  /*10720*/  LDL.LU R5, [R1+0x48] ;  /* 0x0000480001057983 */ /* 0x000ee80000300800 */
[----:B------:R-:W3:Y:S04]  /*10730*/  LDL.LU R6, [R1+0x5d4] ;  /* 0x0005d40001067983 */ /* 0x000ee80000300800 */
[----:B------:R-:W3:Y:S04]  /*10740*/  LDL.LU.64 R18, [R1+0x10] ;  /* 0x0000100001127983 */ /* 0x000ee80000300a00 */
[----:B----4-:R1:W-:Y:S04]  /*10750*/  STL [R1+0x590], R9 ;  /* 0x0005900901007387 */ /* 0x0103e80000100800 */
[----:B-1----:R-:W4:Y:S01]  /*10760*/  LDL.LU R9, [R1+0x4a8] ;  /* 0x0004a80001097983 */ /* 0x002f220000300800 */
[----:B------:R-:W1:Y:S01]  /*10770*/  S2R R8, SR_TID.X ;  /* 0x0000000000087919 */ /* 0x000e620000002100 */
[----:B0-----:R-:W-:-:S04]  /*10780*/  SHF.R.S32.HI R12, RZ, 0x1f, R0 ;  /* 0x0000001fff0c7819 */ /* 0x001fc80000011400 */
[----:B------:R-:W-:-:S04]  /*10790*/  LEA.HI R12, R12, R0, RZ, 0x5 ;  /* 0x000000000c0c7211 */ /* 0x000fc800078f28ff */
[----:B------:R-:W-:-:S05]  /*107a0*/  LOP3.LUT R12, R12, 0xffffffe0, RZ, 0xc0, !PT ;  /* 0xffffffe00c0c7812 */ /* 0x000fca00078ec0ff */
[----:B------:R-:W-:-:S04]  /*107b0*/  IMAD.IADD R15, R0, 0x1, -R12 ;  /* 0x00000001000f7824 */ /* 0x000fc800078e0a0c */
[----:B------:R-:W-:Y:S02]  /*107c0*/  IMAD.SHL.U32 R15, R15, 0x8, RZ ;  /* 0x000000080f0f7824 */ /* 0x000fe400078e00ff */
[----:B-1----:R-:W-:-:S05]  /*107d0*/  IMAD.SHL.U32 R8, R8, 0x4, RZ ;  /* 0x0000000408087824 */ /* 0x002fca00078e00ff */
[----:B------:R-:W-:Y:S02]  /*107e0*/  LOP3.LUT R24, R8, 0xfc, RZ, 0xc0, !PT ;  /* 0x000000fc08187812 */ /* 0x000fe400078ec0ff */
[----:B------:R-:W-:Y:S02]  /*107f0*/  SHF.R.U32.HI R13, RZ, 0x8, R8 ;  /* 0x00000008ff0d7819 */ /* 0x000fe40000011608 */
[----:B------:R-:W4:Y:S01]  /*10800*/  LDL.LU R8, [R1+0x41c] ;  /* 0x00041c0001087983 */ /* 0x000f220000300800 */
[C-C-:B------:R-:W-:Y:S02]  /*10810*/  IMAD R25, R4.reuse, 0x8000, R24.reuse ;  /* 0x0000800004197824 */ /* 0x140fe400078e0218 */
[----:B------:R-:W-:Y:S01]  /*10820*/  IMAD R24, R4, 0x4000, R24 ;  /* 0x0000400004187824 */ /* 0x000fe200078e0218 */
[----:B------:R-:W-:Y:S02]  /*10830*/  SGXT.U32 R4, R13, 0x3 ;  /* 0x000000030d04781a */ /* 0x000fe40000000000 */
[----:B------:R-:W-:Y:S01]  /*10840*/  SEL R7, R7, RZ, P4 ;  /* 0x000000ff07077207 */ /* 0x000fe20002000000 */
[----:B------:R-:W-:Y:S01]  /*10850*/  STL [R1+0x594], R25 ;  /* 0x0005941901007387 */ /* 0x000fe20000100800 */
[----:B------:R-:W-:-:S03]  /*10860*/  LOP3.LUT R4, R15, R4, RZ, 0xfc, !PT ;  /* 0x000000040f047212 */ /* 0x000fc600078efcff */
[----:B------:R0:W-:Y:S01]  /*10870*/  STL [R1+0x5a8], R24 ;  /* 0x0005a81801007387 */ /* 0x0001e20000100800 */
[----:B------:R-:W-:-:S03]  /*10880*/  SEL R22, R22, RZ, P4 ;  /* 0x000000ff16167207 */ /* 0x000fc60002000000 */
[----:B0-----:R-:W4:Y:S01]  /*10890*/  LDL.LU.64 R24, [R1+0x60] ;  /* 0x0000600001187983 */ /* 0x001f220000300a00 */
[----:B-----5:R-:W-:Y:S02]  /*108a0*/  ISETP.GE.AND P3, PT, R29, 0x80, PT ;  /* 0x000000801d00780c */ /* 0x020fe40003f66270 */
[----:B--2---:R-:W-:Y:S02]  /*108b0*/  SEL R12, R3, RZ, P2 ;  /* 0x000000ff030c7207 */ /* 0x004fe40001000000 */
[----:B------:R-:W2:Y:S01]  /*108c0*/  LDL.LU R3, [R1+0x68] ;  /* 0x0000680001037983 */ /* 0x000ea20000300800 */
[----:B---3--:R-:W-:-:S03]  /*108d0*/  SEL R14, R14, RZ, P2 ;  /* 0x000000ff0e0e7207 */ /* 0x008fc60001000000 */
[----:B------:R-:W2:Y:S05]  /*108e0*/  LDL R29, [R1+0xf0] ;  /* 0x0000f000011d7983 */ /* 0x000eaa0000100800 */
[----:B------:R-:W-:Y:S01]  /*108f0*/  @P3 SEL R6, R12, R5, !P1 ;  /* 0x000000050c063207 */ /* 0x000fe20004800000 */
[----:B------:R-:W-:Y:S01]  /*10900*/  STL [R1+0x5ac], R4 ;  /* 0x0005ac0401007387 */ /* 0x000fe20000100800 */
[----:B------:R-:W-:-:S03]  /*10910*/  @P3 SEL R23, R14, R22, !P1 ;  /* 0x000000160e173207 */ /* 0x000fc60004800000 */
[----:B------:R0:W-:Y:S04]  /*10920*/  STL [R1+0x58], R6 ;  /* 0x0000580601007387 */ /* 0x0001e80000100800 */
[----:B0-----:R-:W3:Y:S01]  /*10930*/  LDL.LU R6, [R1+0x5d0] ;  /* 0x0005d00001067983 */ /* 0x001ee20000300800 */
[----:B----4-:R-:W-:-:S04]  /*10940*/  SEL R13, R9, RZ, P2 ;  /* 0x000000ff090d7207 */ /* 0x010fc80001000000 */
[----:B------:R-:W-:Y:S02]  /*10950*/  @P3 SEL R26, R13, R7, !P1 ;  /* 0x000000070d1a3207 */ /* 0x000fe40004800000 */
[----:B------:R-:W3:Y:S04]  /*10960*/  LDL.LU R7, [R1+0x5cc] ;  /* 0x0005cc0001077983 */ /* 0x000ee80000300800 */
[----:B------:R0:W-:Y:S04]  /*10970*/  STL [R1+0x90], R26 ;  /* 0x0000901a01007387 */ /* 0x0001e80000100800 */
[----:B0-----:R-:W4:Y:S04]  /*10980*/  LDL.LU R26, [R1+0x5c8] ;  /* 0x0005c800011a7983 */ /* 0x001f280000300800 */
[----:B------:R-:W5:Y:S04]  /*10990*/  LDL.LU R22, [R1+0x5c4] ;  /* 0x0005c40001167983 */ /* 0x000f680000300800 */
[----:B------:R0:W-:Y:S04]  /*109a0*/  STL [R1+0xc8], R23 ;  /* 0x0000c81701007387 */ /* 0x0001e80000100800 */
[----:B0-----:R-:W5:Y:S01]  /*109b0*/  LDL.LU R23, [R1+0x5c0] ;  /* 0x0005c00001177983 */ /* 0x001f620000300800 */
[----:B------:R-:W-:-:S05]  /*109c0*/  IMAD.WIDE.U32 R12, R16, 0x4, R18 ;  /* 0x00000004100c7825 */ /* 0x000fca00078e0012 */
[----:B------:R-:W-:Y:S01]  /*109d0*/  STL [R1+0x5b4], R12 ;  /* 0x0005b40c01007387 */ /* 0x000fe20000100800 */
[----:B------:R-:W-:-:S03]  /*109e0*/  IMAD.WIDE R10, R2, 0x4, R10 ;  /* 0x00000004020a7825 */ /* 0x000fc600078e020a */
[----:B------:R-:W-:Y:S04]  /*109f0*/  STL [R1+0x5b0], R13 ;  /* 0x0005b00d01007387 */ /* 0x000fe80000100800 */
[----:B------:R-:W4:Y:S04]  /*10a00*/  LDL.LU R0, [R1+0x378] ;  /* 0x0003780001007983 */ /* 0x000f280000300800 */
[----:B------:R-:W4:Y:S04]  /*10a10*/  LDL.LU R9, [R1+0x358] ;  /* 0x0003580001097983 */ /* 0x000f280000300800 */
[----:B------:R-:W4:Y:S01]  /*10a20*/  LDL.LU R5, [R1+0x338] ;  /* 0x0003380001057983 */ /* 0x000f220000300800 */
[----:B------:R-:W-:-:S03]  /*10a30*/  IMAD.WIDE.U32 R14, R28, 0x4, R24 ;  /* 0x000000041c0e7825 */ /* 0x000fc600078e0018 */
[----:B------:R-:W4:Y:S01]  /*10a40*/  LDL.LU R28, [R1+0x30c] ;  /* 0x00030c00011c7983 */ /* 0x000f220000300800 */
[----:B------:R-:W-:-:S04]  /*10a50*/  IMAD.WIDE R14, R20, 0x4, R14 ;  /* 0x00000004140e7825 */ /* 0x000fc800078e020e */
[----:B---3--:R-:W-:Y:S01]  /*10a60*/  IMAD.WIDE.U32 R16, R17, 0x4, R6 ;  /* 0x0000000411107825 */ /* 0x008fe200078e0006 */
[----:B------:R-:W-:-:S04]  /*10a70*/  CS2R R6, SRZ ;  /* 0x0000000000067805 */ /* 0x000fc8000001ff00 */
[----:B------:R0:W-:Y:S04]  /*10a80*/  STL [R1+0x5b8], R17 ;  /* 0x0005b81101007387 */ /* 0x0001e80000100800 */
[----:B------:R-:W3:Y:S04]  /*10a90*/  @P2 LDG.E.EL R6, desc[UR6][R10.64] ;  /* 0x000000060a062981 */ /* 0x000ee8000c2e1900 */
[----:B------:R-:W3:Y:S01]  /*10aa0*/  @!P0 LDG.E.EL R7, desc[UR6][R14.64] ;  /* 0x000000060e078981 */ /* 0x000ee2000c2e1900 */
[----:B-----5:R-:W-:-:S03]  /*10ab0*/  IMAD.WIDE R18, R27, 0x4, R22 ;  /* 0x000000041b127825 */ /* 0x020fc600078e0216 */
[----:B------:R-:W4:Y:S01]  /*10ac0*/  LDL.LU R27, [R1+0x5bc] ;  /* 0x0005bc00011b7983 */ /* 0x000f220000300800 */
[----:B------:R-:W-:-:S03]  /*10ad0*/  SEL R22, R8, RZ, P2 ;  /* 0x000000ff08167207 */ /* 0x000fc60001000000 */
[----:B0-----:R-:W5:Y:S01]  /*10ae0*/  LDL.LU R17, [R1+0xd8] ;  /* 0x0000d80001117983 */ /* 0x001f620000300800 */
[----:B--2---:R-:W-:-:S03]  /*10af0*/  @P3 SEL R29, R22, R3, !P1 ;  /* 0x00000003161d3207 */ /* 0x004fc60004800000 */
[----:B------:R-:W5:Y:S01]  /*10b00*/  LDL R12, [R1+0x108] ;  /* 0x00010800010c7983 */ /* 0x000f620000100800 */
[----:B------:R-:W-:-:S03]  /*10b10*/  IMAD.WIDE R18, R2, 0x4, R18 ;  /* 0x0000000402127825 */ /* 0x000fc600078e0212 */
[----:B------:R-:W2:Y:S04]  /*10b20*/  LDL.LU R13, [R1+0xd0] ;  /* 0x0000d000010d7983 */ /* 0x000ea80000300800 */
[----:B------:R-:W2:Y:S04]  /*10b30*/  LDL R4, [R1+0x110] ;  /* 0x0001100001047983 */ /* 0x000ea80000100800 */
[----:B------:R-:W2:Y:S04]  /*10b40*/  LDL.LU R24, [R1+0xcc] ;  /* 0x0000cc0001187983 */ /* 0x000ea80000300800 */
[----:B------:R-:W2:Y:S04]  /*10b50*/  LDL.LU R8, [R1+0xa8] ;  /* 0x0000a80001087983 */ /* 0x000ea80000300800 */
[----:B------:R-:W2:Y:S04]  /*10b60*/  LDL.LU R2, [R1+0xec] ;  /* 0x0000ec0001027983 */ /* 0x000ea80000300800 */
[----:B------:R-:W2:Y:S04]  /*10b70*/  LDL R3, [R1+0x164] ;  /* 0x0001640001037983 */ /* 0x000ea80000100800 */
[----:B------:R0:W-:Y:S04]  /*10b80*/  @P3 STL [R1+0xf0], R29 ;  /* 0x0000f01d01003387 */ /* 0x0001e80000100800 */
[----:B0-----:R-:W2:Y:S04]  /*10b90*/  LDL.LU R29, [R1+0xe8] ;  /* 0x0000e800011d7983 */ /* 0x001ea80000300800 */
[----:B------:R-:W2:Y:S04]  /*10ba0*/  LDL R22, [R1+0x174] ;  /* 0x0001740001167983 */ /* 0x000ea80000100800 */
[----:B------:R-:W2:Y:S01]  /*10bb0*/  LDL R23, [R1+0x184] ;  /* 0x0001840001177983 */ /* 0x000ea20000100800 */
[----:B----4-:R-:W-:-:S03]  /*10bc0*/  IMAD.WIDE.U32 R20, R21, 0x4, R26 ;  /* 0x0000000415147825 */ /* 0x010fc600078e001a */
[----:B------:R-:W4:Y:S04]  /*10bd0*/  LDL R27, [R1+0x18c] ;  /* 0x00018c00011b7983 */ /* 0x000f280000100800 */
[----:B---3--:R0:W-:Y:S04]  /*10be0*/  STL [R1+0x528], R6 ;  /* 0x0005280601007387 */ /* 0x0081e80000100800 */
[----:B0-----:R-:W4:Y:S04]  /*10bf0*/  LDL.LU R6, [R1+0x88] ;  /* 0x0000880001067983 */ /* 0x001f280000300800 */
[----:B------:R0:W-:Y:S04]  /*10c00*/  STL [R1+0x52c], R7 ;  /* 0x00052c0701007387 */ /* 0x0001e80000100800 */
[----:B0-----:R-:W3:Y:S01]  /*10c10*/  LDL.LU R7, [R1+0x128] ;  /* 0x0001280001077983 */ /* 0x001ee20000300800 */
[----:B------:R-:W-:-:S02]  /*10c20*/  SEL R10, R0, RZ, P2 ;  /* 0x000000ff000a7207 */ /* 0x000fc40001000000 */
[----:B------:R-:W-:Y:S01]  /*10c30*/  SEL R11, R9, RZ, P2 ;  /* 0x000000ff090b7207 */ /* 0x000fe20001000000 */
[----:B------:R-:W4:Y:S01]  /*10c40*/  LDL.LU R25, [R1+0xf4] ;  /* 0x0000f40001197983 */ /* 0x000f220000300800 */
[----:B------:R-:W-:Y:S02]  /*10c50*/  SEL R14, R5, RZ, P2 ;  /* 0x000000ff050e7207 */ /* 0x000fe40001000000 */
[----:B------:R-:W-:Y:S01]  /*10c60*/  SEL R15, R28, RZ, P2 ;  /* 0x000000ff1c0f7207 */ /* 0x000fe20001000000 */
[----:B------:R-:W4:Y:S01]  /*10c70*/  LDL R9, [R1+0x1a0] ;  /* 0x0001a00001097983 */ /* 0x000f220000100800 */
[----:B-----5:R-:W-:-:S03]  /*10c80*/  @P3 SEL R12, R10, R17, !P1 ;  /* 0x000000110a0c3207 */ /* 0x020fc60004800000 */
[----:B------:R-:W5:Y:S01]  /*10c90*/  LDL.LU R5, [R1+0xdc] ;  /* 0x0000dc0001057983 */ /* 0x000f620000300800 */
[----:B--2---:R-:W-:-:S03]  /*10ca0*/  @P3 SEL R4, R11, R13, !P1 ;  /* 0x0000000d0b043207 */ /* 0x004fc60004800000 */
[----:B------:R-:W5:Y:S04]  /*10cb0*/  LDL R28, [R1+0x1dc] ;  /* 0x0001dc00011c7983 */ /* 0x000f680000100800 */
[----:B------:R-:W2:Y:S04]  /*10cc0*/  LDL.LU R0, [R1+0x54] ;  /* 0x0000540001007983 */ /* 0x000ea80000300800 */
[----:B------:R-:W2:Y:S04]  /*10cd0*/  LDL R26, [R1+0x1e8] ;  /* 0x0001e800011a7983 */ /* 0x000ea80000100800 */
[----:B------:R-:W2:Y:S04]  /*10ce0*/  LDL.LU R17, [R1+0x5b8] ;  /* 0x0005b80001117983 */ /* 0x000ea80000300800 */
[----:B------:R0:W-:Y:S04]  /*10cf0*/  @P3 STL [R1+0x108], R12 ;  /* 0x0001080c01003387 */ /* 0x0001e80000100800 */
[----:B0-----:R-:W2:Y:S04]  /*10d00*/  LDL.LU R12, [R1+0x5b4] ;  /* 0x0005b400010c7983 */ /* 0x001ea80000300800 */
[----:B------:R-:W2:Y:S04]  /*10d10*/  LDL.LU R10, [R1+0x2b8] ;  /* 0x0002b800010a7983 */ /* 0x000ea80000300800 */
[----:B------:R-:W4:Y:S04]  /*10d20*/  LDL.LU R13, [R1+0x5b0] ;  /* 0x0005b000010d7983 */ /* 0x000f280000300800 */
[----:B------:R0:W-:Y:S04]  /*10d30*/  @P3 STL [R1+0x110], R4 ;  /* 0x0001100401003387 */ /* 0x0001e80000100800 */
[----:B0-----:R-:W4:Y:S04]  /*10d40*/  LDL.LU R4, [R1+0x5ac] ;  /* 0x0005ac0001047983 */ /* 0x001f280000300800 */
[----:B------:R-:W4:Y:S01]  /*10d50*/  LDL.LU R11, [R1+0x280] ;  /* 0x00028000010b7983 */ /* 0x000f220000300800 */
[----:B---3--:R-:W-:-:S03]  /*10d60*/  @P3 SEL R7, R14, R24, !P1 ;  /* 0x000000180e073207 */ /* 0x008fc60004800000 */
[----:B------:R-:W3:Y:S04]  /*10d70*/  LDL.LU R24, [R1+0x5a8] ;  /* 0x0005a80001187983 */ /* 0x000ee80000300800 */
[----:B------:R-:W3:Y:S04]  /*10d80*/  LDL.LU R14, [R1+0x244] ;  /* 0x00024400010e7983 */ /* 0x000ee80000300800 */
[----:B------:R0:W-:Y:S04]  /*10d90*/  STL [R1+0x568], R7 ;  /* 0x0005680701007387 */ /* 0x0001e80000100800 */
[----:B0-----:R-:W3:Y:S01]  /*10da0*/  LDL R7, [R1+0x148] ;  /* 0x0001480001077983 */ /* 0x001ee20000100800 */
[----:B--2---:R-:W-:-:S04]  /*10db0*/  SEL R10, R10, RZ, P2 ;  /* 0x000000ff0a0a7207 */ /* 0x004fc80001000000 */
[----:B------:R-:W-:Y:S02]  /*10dc0*/  @P3 SEL R3, R10, R2, !P1 ;  /* 0x000000020a033207 */ /* 0x000fe40004800000 */
[----:B----4-:R-:W-:-:S04]  /*10dd0*/  SEL R11, R11, RZ, P2 ;  /* 0x000000ff0b0b7207 */ /* 0x010fc80001000000 */
[----:B------:R-:W-:Y:S02]  /*10de0*/  @P3 SEL R22, R11, R29, !P1 ;  /* 0x0000001d0b163207 */ /* 0x000fe40004800000 */
[----:B---3--:R-:W-:Y:S02]  /*10df0*/  @P3 SEL R7, R15, R8, !P1 ;  /* 0x000000080f073207 */ /* 0x008fe40004800000 */
[----:B------:R-:W2:Y:S04]  /*10e00*/  LDL.LU R8, [R1+0x5a4] ;  /* 0x0005a40001087983 */ /* 0x000ea80000300800 */
[----:B------:R-:W3:Y:S04]  /*10e10*/  LDL.LU R15, [R1+0x144] ;  /* 0x00014400010f7983 */ /* 0x000ee80000300800 */
[----:B------:R0:W-:Y:S04]  /*10e20*/  @P3 STL [R1+0x148], R7 ;  /* 0x0001480701003387 */ /* 0x0001e80000100800 */
[----:B0-----:R-:W4:Y:S04]  /*10e30*/  LDL.LU R7, [R1+0x46c] ;  /* 0x00046c0001077983 */ /* 0x001f280000300800 */
[----:B------:R-:W2:Y:S04]  /*10e40*/  LDL.LU R2, [R1+0x5a0] ;  /* 0x0005a00001027983 */ /* 0x000ea80000300800 */
[----:B------:R0:W-:Y:S04]  /*10e50*/  @P3 STL [R1+0x164], R3 ;  /* 0x0001640301003387 */ /* 0x0001e80000100800 */
[----:B0-----:R-:W4:Y:S04]  /*10e60*/  LDL.LU R3, [R1+0x59c] ;  /* 0x00059c0001037983 */ /* 0x001f280000300800 */
[----:B------:R-:W4:Y:S04]  /*10e70*/  LDL.LU R10, [R1+0xd4] ;  /* 0x0000d400010a7983 */ /* 0x000f280000300800 */
[----:B------:R-:W5:Y:S01]  /*10e80*/  LDL.LU R29, [R1+0x598] ;  /* 0x00059800011d7983 */ /* 0x000f620000300800 */
[----:B------:R-:W-:-:S03]  /*10e90*/  SEL R14, R14, RZ, P2 ;  /* 0x000000ff0e0e7207 */ /* 0x000fc60001000000 */
[----:B------:R-:W5:Y:S04]  /*10ea0*/  LDL.LU R11, [R1+0x410] ;  /* 0x00041000010b7983 */ /* 0x000f680000300800 */
[----:B------:R0:W-:Y:S04]  /*10eb0*/  @P3 STL [R1+0x174], R22 ;  /* 0x0001741601003387 */ /* 0x0001e80000100800 */
[----:B0-----:R-:W5:Y:S01]  /*10ec0*/  LDL.LU R22, [R1+0x330] ;  /* 0x0003300001167983 */ /* 0x001f620000300800 */
[----:B---3--:R-:W-:-:S04]  /*10ed0*/  SEL R15, R15, RZ, P2 ;  /* 0x000000ff0f0f7207 */ /* 0x008fc80001000000 */
[----:B------:R-:W-:Y:S02]  /*10ee0*/  @P3 SEL R27, R15, R6, !P1 ;  /* 0x000000060f1b3207 */ /* 0x000fe40004800000 */
[----:B--2---:R-:W-:Y:S02]  /*10ef0*/  SEL R2, R2, RZ, P2 ;  /* 0x000000ff02027207 */ /* 0x004fe40001000000 */
[----:B----4-:R-:W-:Y:S02]  /*10f00*/  @P3 SEL R23, R14, R10, !P1 ;  /* 0x0000000a0e173207 */ /* 0x010fe40004800000 */
[----:B------:R-:W2:Y:S01]  /*10f10*/  LDL.LU R14, [R1+0x36c] ;  /* 0x00036c00010e7983 */ /* 0x000ea20000300800 */
[----:B-----5:R-:W-:-:S03]  /*10f20*/  SEL R10, R29, RZ, P2 ;  /* 0x000000ff1d0a7207 */ /* 0x020fc60001000000 */
[----:B------:R0:W-:Y:S01]  /*10f30*/  @P3 STL [R1+0x184], R23 ;  /* 0x0001841701003387 */ /* 0x0001e20000100800 */
[----:B------:R-:W-:Y:S02]  /*10f40*/  SEL R3, R3, RZ, P2 ;  /* 0x000000ff03037207 */ /* 0x000fe40001000000 */
[----:B------:R-:W-:Y:S01]  /*10f50*/  @P3 SEL R9, R10, R25, !P1 ;  /* 0x000000190a093207 */ /* 0x000fe20004800000 */
[----:B0-----:R-:W3:Y:S04]  /*10f60*/  LDL.LU R23, [R1+0x2e8] ;  /* 0x0002e80001177983 */ /* 0x001ee80000300800 */
[----:B------:R-:W4:Y:S04]  /*10f70*/  LDL.LU R15, [R1+0x34c] ;  /* 0x00034c00010f7983 */ /* 0x000f280000300800 */
[----:B------:R-:W5:Y:S01]  /*10f80*/  LDL.LU R6, [R1+0x18] ;  /* 0x0000180001067983 */ /* 0x000f620000300800 */
[----:B------:R-:W-:-:S03]  /*10f90*/  @P3 SEL R28, R3, R5, !P1 ;  /* 0x00000005031c3207 */ /* 0x000fc60004800000 */
[----:B------:R0:W-:Y:S01]  /*10fa0*/  @P3 STL [R1+0x18c], R27 ;  /* 0x00018c1b01003387 */ /* 0x0001e20000100800 */
[----:B------:R-:W-:-:S03]  /*10fb0*/  @P3 SEL R26, R2, R0, !P1 ;  /* 0x00000000021a3207 */ /* 0x000fc60004800000 */
[----:B0-----:R-:W2:Y:S04]  /*10fc0*/  LDL.LU R27, [R1+0x8] ;  /* 0x00000800011b7983 */ /* 0x001ea80000300800 */
[----:B------:R-:W2:Y:S04]  /*10fd0*/  LDL.LU R29, [R1+0x1d4] ;  /* 0x0001d400011d7983 */ /* 0x000ea80000300800 */
[----:B------:R-:W2:Y:S04]  /*10fe0*/  LDL.LU R25, [R1+0x594] ;  /* 0x0005940001197983 */ /* 0x000ea80000300800 */
[----:B------:R0:W-:Y:S04]  /*10ff0*/  @P3 STL [R1+0x1a0], R9 ;  /* 0x0001a00901003387 */ /* 0x0001e80000100800 */
[----:B0-----:R-:W2:Y:S04]  /*11000*/  LDL.LU R9, [R1+0x590] ;  /* 0x0005900001097983 */ /* 0x001ea80000300800 */
[----:B------:R-:W2:Y:S04]  /*11010*/  LDL.LU R10, [R1+0x4b4] ;  /* 0x0004b400010a7983 */ /* 0x000ea80000300800 */
[----:B------:R-:W2:Y:S04]  /*11020*/  LDL.LU R5, [R1+0x58c] ;  /* 0x00058c0001057983 */ /* 0x000ea80000300800 */
[----:B------:R0:W-:Y:S04]  /*11030*/  @P3 STL [R1+0x1dc], R28 ;  /* 0x0001dc1c01003387 */ /* 0x0001e80000100800 */
[----:B0-----:R-:W2:Y:S04]  /*11040*/  LDL.LU R28, [R1+0x588] ;  /* 0x00058800011c7983 */ /* 0x001ea80000300800 */
[----:B------:R-:W2:Y:S04]  /*11050*/  LDL R3, [R1+0x1ec] ;  /* 0x0001ec0001037983 */ /* 0x000ea80000100800 */
[----:B------:R-:W2:Y:S01]  /*11060*/  LDL.LU R2, [R1+0x40] ;  /* 0x0000400001027983 */ /* 0x000ea20000300800 */
[----:B------:R-:W-:-:S03]  /*11070*/  SEL R8, R8, RZ, P2 ;  /* 0x000000ff08087207 */ /* 0x000fc60001000000 */
[----:B------:R0:W-:Y:S04]  /*11080*/  @P3 STL [R1+0x1e8], R26 ;  /* 0x0001e81a01003387 */ /* 0x0001e80000100800 */
[----:B0-----:R-:W3:Y:S01]  /*11090*/  LDL.LU R26, [R1+0x1d0] ;  /* 0x0001d000011a7983 */ /* 0x001ee20000300800 */
[----:B--2---:R-:W-:-:S03]  /*110a0*/  @P3 SEL R3, R8, R2, !P1 ;  /* 0x0000000208033207 */ /* 0x004fc60004800000 */
[----:B------:R-:W2:Y:S01]  /*110b0*/  LDL.LU R8, [R1+0x4e8] ;  /* 0x0004e80001087983 */ /* 0x000ea20000300800 */
[----:B------:R-:W-:-:S03]  /*110c0*/  SEL R10, R10, RZ, P6 ;  /* 0x000000ff0a0a7207 */ /* 0x000fc60003000000 */
[----:B------:R-:W-:Y:S01]  /*110d0*/  @P3 STL [R1+0x1ec], R3 ;  /* 0x0001ec0301003387 */ /* 0x000fe20000100800 */
[----:B------:R-:W0:Y:S01]  /*110e0*/  S2R R0, SR_CTAID.X ;  /* 0x0000000000007919 */ /* 0x000e220000002500 */
[----:B--2---:R-:W-:-:S05]  /*110f0*/  SEL R8, R8, RZ, P6 ;  /* 0x000000ff08087207 */ /* 0x004fca0003000000 */
[----:B------:R1:W-:Y:S04]  /*11100*/  STL [R1+0x580], R8 ;  /* 0x0005800801007387 */ /* 0x0003e80000100800 */
[----:B-1----:R-:W2:Y:S04]  /*11110*/  LDL.LU R8, [R1+0x274] ;  /* 0x0002740001087983 */ /* 0x002ea80000300800 */
[----:B------:R1:W-:Y:S04]  /*11120*/  STL [R1+0x584], R10 ;  /* 0x0005840a01007387 */ /* 0x0003e80000100800 */
[----:B-1----:R-:W2:Y:S01]  /*11130*/  LDL.LU R10, [R1+0x294] ;  /* 0x00029400010a7983 */ /* 0x002ea20000300800 */
[----:B------:R-:W-:-:S02]  /*11140*/  SEL R11, R11, RZ, P6 ;  /* 0x000000ff0b0b7207 */ /* 0x000fc40003000000 */
[----:B------:R-:W-:Y:S02]  /*11150*/  SEL R14, R14, RZ, P6 ;  /* 0x000000ff0e0e7207 */ /* 0x000fe40003000000 */
[----:B----4-:R-:W-:Y:S01]  /*11160*/  SEL R15, R15, RZ, P6 ;  /* 0x000000ff0f0f7207 */ /* 0x010fe20003000000 */
[----:B------:R2:W-:Y:S01]  /*11170*/  STL [R1+0x56c], R11 ;  /* 0x00056c0b01007387 */ /* 0x0005e20000100800 */
[----:B------:R-:W-:Y:S02]  /*11180*/  SEL R22, R22, RZ, P6 ;  /* 0x000000ff16167207 */ /* 0x000fe40003000000 */
[----:B---3--:R-:W-:Y:S01]  /*11190*/  SEL R23, R23, RZ, P6 ;  /* 0x000000ff17177207 */ /* 0x008fe20003000000 */
[----:B------:R-:W-:Y:S01]  /*111a0*/  STL [R1+0x570], R14 ;  /* 0x0005700e01007387 */ /* 0x000fe20000100800 */
[----:B-----5:R-:W-:-:S03]  /*111b0*/  SEL R6, R6, RZ, P6 ;  /* 0x000000ff06067207 */ /* 0x020fc60003000000 */
[----:B------:R-:W-:Y:S04]  /*111c0*/  STL [R1+0x574], R15 ;  /* 0x0005740f01007387 */ /* 0x000fe80000100800 */
[----:B------:R-:W-:Y:S04]  /*111d0*/  STL [R1+0x578], R22 ;  /* 0x0005781601007387 */ /* 0x000fe80000100800 */
[----:B------:R-:W-:Y:S01]  /*111e0*/  STL [R1+0x57c], R23 ;  /* 0x00057c1701007387 */ /* 0x000fe20000100800 */
[----:B------:R-:W-:Y:S01]  /*111f0*/  SEL R7, R7, RZ, P6 ;  /* 0x000000ff07077207 */ /* 0x000fe20003000000 */
[----:B------:R-:W-:-:S02]  /*11200*/  IMAD.MOV.U32 R2, RZ, RZ, RZ ;  /* 0x000000ffff027224 */ /* 0x000fc400078e00ff */
[----:B------:R-:W-:-:S04]  /*11210*/  IMAD.MOV.U32 R3, RZ, RZ, RZ ;  /* 0x000000ffff037224 */ /* 0x000fc800078e00ff */
[----:B------:R-:W3:Y:S01]  /*11220*/  @P2 LDG.E.EL R2, desc[UR6][R18.64] ;  /* 0x0000000612022981 */ /* 0x000ee2000c2e1900 */
[----:B--2---:R-:W-:Y:S02]  /*11230*/  SEL R11, R10, RZ, P6 ;  /* 0x000000ff0a0b7207 */ /* 0x004fe40003000000 */
[----:B------:R-:W-:Y:S02]  /*11240*/  SEL R10, R8, RZ, P6 ;  /* 0x000000ff080a7207 */ /* 0x000fe40003000000 */
[----:B------:R-:W-:Y:S01]  /*11250*/  SEL R8, R29, RZ, P6 ;  /* 0x000000ff1d087207 */ /* 0x000fe20003000000 */
[----:B------:R-:W-:Y:S04]  /*11260*/  STL [R1+0x4], R11 ;  /* 0x0000040b01007387 */ /* 0x000fe80000100800 */
[----:B------:R1:W-:Y:S04]  /*11270*/  STL [R1+0x10], R10 ;  /* 0x0000100a01007387 */ /* 0x0003e80000100800 */
[----:B------:R-:W2:Y:S04]  /*11280*/  LDL.LU R29, [R1+0x20c] ;  /* 0x00020c00011d7983 */ /* 0x000ea80000300800 */
[----:B------:R4:W-:Y:S01]  /*11290*/  STL [R1+0x14], R8 ;  /* 0x0000140801007387 */ /* 0x0009e20000100800 */
[----:B-1----:R-:W-:-:S03]  /*112a0*/  SEL R10, R27, RZ, P6 ;  /* 0x000000ff1b0a7207 */ /* 0x002fc60003000000 */
[----:B------:R1:W-:Y:S01]  /*112b0*/  STL [R1+0x18], R6 ;  /* 0x0000180601007387 */ /* 0x0003e20000100800 */
[----:B0-----:R-:W-:Y:S01]  /*112c0*/  IMAD.SHL.U32 R27, R0, 0x200, RZ ;  /* 0x00000200001b7824 */ /* 0x001fe200078e00ff */
[----:B----4-:R-:W-:Y:S02]  /*112d0*/  SEL R8, R28, RZ, P6 ;  /* 0x000000ff1c087207 */ /* 0x010fe40003000000 */
[----:B-1----:R-:W-:Y:S02]  /*112e0*/  SEL R6, R5, RZ, P6 ;  /* 0x000000ff05067207 */ /* 0x002fe40003000000 */
[----:B------:R-:W-:Y:S02]  /*112f0*/  SEL R5, R9, RZ, P6 ;  /* 0x000000ff09057207 */ /* 0x000fe40003000000 */
[----:B------:R-:W-:Y:S01]  /*11300*/  ISETP.GE.AND P6, PT, R0, 0x80, PT ;  /* 0x000000800000780c */ /* 0x000fe20003fc6270 */
[----:B------:R-:W-:-:S12]  /*11310*/  IMAD.WIDE R12, R27, 0x4, R12 ;  /* 0x000000041b0c7825 */ /* 0x000fd800078e020c */
[----:B------:R0:W4:Y:S04]  /*11320*/  @!P6 LDG.E.EL R3, desc[UR6][R12.64] ;  /* 0x000000060c03e981 */ /* 0x000128000c2e1900 */
[----:B------:R-:W-:Y:S04]  /*11330*/  STL [R1+0x24], R10 ;  /* 0x0000240a01007387 */ /* 0x000fe80000100800 */
[----:B------:R-:W-:Y:S01]  /*11340*/  STL [R1+0x530], R6 ;  /* 0x0005300601007387 */ /* 0x000fe20000100800 */
[----:B------:R-:W-:-:S03]  /*11350*/  IMAD.WIDE R16, R27, 0x4, R16 ;  /* 0x000000041b107825 */ /* 0x000fc600078e0210 */
[----:B------:R-:W-:Y:S04]  /*11360*/  STL [R1+0x40], R8 ;  /* 0x0000400801007387 */ /* 0x000fe80000100800 */
[----:B------:R1:W-:Y:S01]  /*11370*/  STL [R1+0x44], R5 ;  /* 0x0000440501007387 */ /* 0x0003e20000100800 */
[----:B------:R-:W-:Y:S02]  /*11380*/  IMAD.MOV.U32 R9, RZ, RZ, RZ ;  /* 0x000000ffff097224 */ /* 0x000fe400078e00ff */
[----:B-1----:R-:W-:Y:S02]  /*11390*/  IMAD.MOV.U32 R5, RZ, RZ, RZ ;  /* 0x000000ffff057224 */ /* 0x002fe400078e00ff */
[----:B0-----:R-:W-:-:S04]  /*113a0*/  IMAD.WIDE R12, R27, 0x4, R20 ;  /* 0x000000041b0c7825 */ /* 0x001fc800078e0214 */
[----:B------:R0:W5:Y:S04]  /*113b0*/  @!P6 LDG.E.EL R5, desc[UR6][R16.64] ;  /* 0x000000061005e981 */ /* 0x000168000c2e1900 */
[----:B------:R2:W5:Y:S04]  /*113c0*/  @!P6 LDG.E.EL R9, desc[UR6][R12.64] ;  /* 0x000000060c09e981 */ /* 0x000568000c2e1900 */
[----:B---3--:R1:W-:Y:S01]  /*113d0*/  STL [R1+0x534], R2 ;  /* 0x0005340201007387 */ /* 0x0083e20000100800 */
[----:B------:R-:W-:Y:S01]  /*113e0*/  IMAD R0, R4, 0x100, R25 ;  /* 0x0000010004007824 */ /* 0x000fe200078e0219 */
[----:B------:R-:W-:Y:S01]  /*113f0*/  ISETP.GE.AND P0, PT, R26, 0x80, PT ;  /* 0x000000801a00780c */ /* 0x000fe20003f06270 */
[----:B0-----:R-:W-:Y:S01]  /*11400*/  VIADD R16, R4, 0xffffff80 ;  /* 0xffffff8004107836 */ /* 0x001fe20000000000 */
[----:B------:R-:W-:Y:S01]  /*11410*/  ISETP.GT.AND P3, PT, R26, 0xbf, !P6 ;  /* 0x000000bf1a00780c */ /* 0x000fe20007764270 */
[----:B------:R-:W-:Y:S01]  /*11420*/  IMAD.MOV.U32 R21, RZ, RZ, 0x3f400000 ;  /* 0x3f400000ff157424 */ /* 0x000fe200078e00ff */
[----:B------:R-:W0:Y:S01]  /*11430*/  S2UR UR4, SR_CgaCtaId ;  /* 0x00000000000479c3 */ /* 0x000e220000008800 */
[----:B------:R-:W-:-:S07]  /*11440*/  UMOV UR5, 0x400 ;  /* 0x0000040000057882 */ /* 0x000fce0000000000 */
[----:B------:R-:W-:Y:S06]  /*11450*/  BAR.SYNC.DEFER_BLOCKING 0x0 ;  /* 0x0000000000007b1d */ /* 0x000fec0000010000 */
[----:B----4-:R-:W-:Y:S04]  /*11460*/  STL [R1+0x538], R3 ;  /* 0x0005380301007387 */ /* 0x010fe80000100800 */
[----:B------:R-:W3:Y:S01]  /*11470*/  LDL.LU R27, [R1+0x218] ;  /* 0x00021800011b7983 */ /* 0x000ee20000300800 */
[----:B------:R-:W-:-:S02]  /*11480*/  VIADD R4, R4, 0xffffff40 ;  /* 0xffffff4004047836 */ /* 0x000fc40000000000 */
[----:B------:R-:W-:Y:S02]  /*11490*/  IMAD.MOV.U32 R26, RZ, RZ, 0x3fa00000 ;  /* 0x3fa00000ff1a7424 */ /* 0x000fe400078e00ff */
[C---:B--2---:R-:W-:Y:S01]  /*114a0*/  FADD R13, -R29.reuse, 1 ;  /* 0x3f8000001d0d7421 */ /* 0x044fe20000000100 */
[----:B-1----:R-:W-:Y:S02]  /*114b0*/  IMAD R2, R16, 0x100, R24 ;  /* 0x0000010010027824 */ /* 0x002fe400078e0218 */
[C---:B------:R-:W-:Y:S01]  /*114c0*/  FADD R16, R29.reuse, 1 ;  /* 0x3f8000001d107421 */ /* 0x040fe20000000000 */
[-C--:B------:R-:W-:Y:S01]  /*114d0*/  FFMA R12, R29, R26.reuse, -2.25 ;  /* 0xc01000001d0c7423 */ /* 0x080fe2000000001a */
[----:B------:R-:W-:Y:S02]  /*114e0*/  FFMA R18, R13, R26, -2.25 ;  /* 0xc01000000d127423 */ /* 0x000fe4000000001a */
[----:B------:R-:W-:Y:S01]  /*114f0*/  FFMA R19, R16, -R21, 3.75 ;  /* 0x4070000010137423 */ /* 0x000fe20000000815 */
[----:B------:R-:W-:Y:S01]  /*11500*/  FMUL R17, R29, R12 ;  /* 0x0000000c1d117220 */ /* 0x000fe20000400000 */
[----:B------:R-:W-:-:S02]  /*11510*/  FMUL R18, R13, R18 ;  /* 0x000000120d127220 */ /* 0x000fc40000400000 */
[----:B------:R-:W-:Y:S02]  /*11520*/  FFMA R19, R16, R19, -6 ;  /* 0xc0c0000010137423 */ /* 0x000fe40000000013 */
[----:B------:R-:W-:Y:S01]  /*11530*/  FFMA R13, R13, R18, 1 ;  /* 0x3f8000000d0d7423 */ /* 0x000fe20000000012 */
[----:B-----5:R-:W-:Y:S04]  /*11540*/  STL [R1+0x53c], R5 ;  /* 0x00053c0501007387 */ /* 0x020fe80000100800 */
[----:B------:R1:W-:Y:S04]  /*11550*/  STL [R1+0x540], R0 ;  /* 0x0005400001007387 */ /* 0x0003e80000100800 */
[----:B------:R-:W-:Y:S01]  /*11560*/  STL [R1+0x544], R9 ;  /* 0x0005440901007387 */ /* 0x000fe20000100800 */
[----:B-1----:R-:W-:-:S02]  /*11570*/  IMAD R0, R4, 0x100, R24 ;  /* 0x0000010004007824 */ /* 0x002fc400078e0218 */
[----:B------:R-:W-:Y:S01]  /*11580*/  FADD R4, -R29, 2 ;  /* 0x400000001d047421 */ /* 0x000fe20000000100 */
[----:B------:R1:W-:Y:S03]  /*11590*/  STL [R1+0x8], R2 ;  /* 0x0000080201007387 */ /* 0x0003e60000100800 */
[----:B------:R-:W-:Y:S01]  /*115a0*/  FFMA R12, R4, -R21, 3.75 ;  /* 0x40700000040c7423 */ /* 0x000fe20000000815 */
[----:B------:R2:W-:Y:S01]  /*115b0*/  STL [R1+0x20], R0 ;  /* 0x0000200001007387 */ /* 0x0005e20000100800 */
[----:B------:R-:W-:Y:S02]  /*115c0*/  FFMA R16, R16, R19, 3 ;  /* 0x4040000010107423 */ /* 0x000fe40000000013 */
[C---:B------:R-:W-:Y:S01]  /*115d0*/  FFMA R12, R4.reuse, R12, -6 ;  /* 0xc0c00000040c7423 */ /* 0x040fe2000000000c */
[----:B------:R-:W4:Y:S04]  /*115e0*/  LDL.LU R10, [R1+0x240] ;  /* 0x00024000010a7983 */ /* 0x000f280000300800 */
[----:B------:R-:W5:Y:S01]  /*115f0*/  LDL.LU R23, [R1+0x208] ;  /* 0x0002080001177983 */ /* 0x000f620000300800 */
[----:B------:R-:W-:-:S03]  /*11600*/  FFMA R12, R4, R12, 3 ;  /* 0x40400000040c7423 */ /* 0x000fc6000000000c */
[----:B-1----:R-:W4:Y:S04]  /*11610*/  LDL.LU R2, [R1+0x4f4] ;  /* 0x0004f40001027983 */ /* 0x002f280000300800 */
[----:B------:R-:W5:Y:S04]  /*11620*/  LDL.LU R8, [R1+0x190] ;  /* 0x0001900001087983 */ /* 0x000f680000300800 */
[----:B------:R-:W5:Y:S04]  /*11630*/  LDL.LU R15, [R1+0x4f8] ;  /* 0x0004f800010f7983 */ /* 0x000f680000300800 */
[----:B------:R-:W5:Y:S04]  /*11640*/  LDL.LU R11, [R1+0x30] ;  /* 0x00003000010b7983 */ /* 0x000f680000300800 */
[----:B------:R-:W5:Y:S01]  /*11650*/  LDL.LU R5, [R1+0x3c] ;  /* 0x00003c0001057983 */ /* 0x000f620000300800 */
[----:B------:R-:W-:-:S03]  /*11660*/  FFMA R17, R29, R17, 1 ;  /* 0x3f8000001d117423 */ /* 0x000fc60000000011 */
[----:B------:R-:W5:Y:S01]  /*11670*/  LDL.LU R22, [R1+0x5c] ;  /* 0x00005c0001167983 */ /* 0x000f620000300800 */
[C---:B---3--:R-:W-:Y:S01]  /*11680*/  FADD R18, -R27.reuse, 1 ;  /* 0x3f8000001b127421 */ /* 0x048fe20000000100 */
[CC--:B------:R-:W-:Y:S01]  /*11690*/  FFMA R19, R27.reuse, R26.reuse, -2.25 ;  /* 0xc01000001b137423 */ /* 0x0c0fe2000000001a */
[C---:B------:R-:W-:Y:S01]  /*116a0*/  FADD R20, R27.reuse, 1 ;  /* 0x3f8000001b147421 */ /* 0x040fe20000000000 */
[C---:B------:R-:W-:Y:S01]  /*116b0*/  FADD R4, -R27.reuse, 2 ;  /* 0x400000001b047421 */ /* 0x040fe20000000100 */
[----:B------:R-:W-:Y:S01]  /*116c0*/  FFMA R24, R18, R26, -2.25 ;  /* 0xc010000012187423 */ /* 0x000fe2000000001a */
[C---:B------:R-:W-:Y:S01]  /*116d0*/  FMUL R19, R27.reuse, R19 ;  /* 0x000000131b137220 */ /* 0x040fe20000400000 */
[----:B------:R-:W3:Y:S01]  /*116e0*/  LDL.LU R26, [R1+0x4dc] ;  /* 0x0004dc00011a7983 */ /* 0x000ee20000300800 */
[-C--:B------:R-:W-:Y:S01]  /*116f0*/  FFMA R25, R20, -R21.reuse, 3.75 ;  /* 0x4070000014197423 */ /* 0x080fe20000000815 */
[----:B------:R-:W-:Y:S02]  /*11700*/  FFMA R21, R4, -R21, 3.75 ;  /* 0x4070000004157423 */ /* 0x000fe40000000815 */
[----:B------:R-:W3:Y:S01]  /*11710*/  LDL.LU R9, [R1+0x58] ;  /* 0x0000580001097983 */ /* 0x000ee20000300800 */
[----:B------:R-:W-:-:S03]  /*11720*/  FFMA R19, R27, R19, 1 ;  /* 0x3f8000001b137423 */ /* 0x000fc60000000013 */
[----:B--2---:R-:W2:Y:S01]  /*11730*/  LDL.LU R0, [R1+0x1c8] ;  /* 0x0001c80001007983 */ /* 0x004ea20000300800 */
[----:B------:R-:W-:-:S03]  /*11740*/  FFMA R25, R20, R25, -6 ;  /* 0xc0c0000014197423 */ /* 0x000fc60000000019 */
[----:B------:R-:W2:Y:S01]  /*11750*/  LDL.LU R29, [R1+0x500] ;  /* 0x00050000011d7983 */ /* 0x000ea20000300800 */
[----:B------:R-:W-:-:S03]  /*11760*/  FFMA R21, R4, R21, -6 ;  /* 0xc0c0000004157423 */ /* 0x000fc60000000015 */
[----:B------:R-:W2:Y:S04]  /*11770*/  LDL.LU R3, [R1+0x400] ;  /* 0x0004000001037983 */ /* 0x000ea80000300800 */
[----:B------:R-:W2:Y:S04]  /*11780*/  LDL.LU R6, [R1+0x4e0] ;  /* 0x0004e00001067983 */ /* 0x000ea80000300800 */
[----:B------:R-:W2:Y:S01]  /*11790*/  LDL.LU R27, [R1+0x4c0] ;  /* 0x0004c000011b7983 */ /* 0x000ea20000300800 */
[----:B------:R-:W-:-:S03]  /*117a0*/  FFMA R20, R20, R25, 3 ;  /* 0x4040000014147423 */ /* 0x000fc60000000019 */
[----:B------:R-:W2:Y:S01]  /*117b0*/  LDL.LU R28, [R1+0x4c4] ;  /* 0x0004c400011c7983 */ /* 0x000ea20000300800 */
[----:B------:R-:W-:-:S03]  /*117c0*/  FFMA R4, R4, R21, 3 ;  /* 0x4040000004047423 */ /* 0x000fc60000000015 */
[----:B------:R-:W2:Y:S04]  /*117d0*/  LDL.LU R14, [R1+0x50] ;  /* 0x00005000010e7983 */ /* 0x000ea80000300800 */
[----:B------:R1:W-:Y:S04]  /*117e0*/  STL [R1+0x55c], R19 ;  /* 0x00055c1301007387 */ /* 0x0003e80000100800 */
[----:B-1----:R-:W2:Y:S04]  /*117f0*/  LDL.LU R19, [R1+0x4bc] ;  /* 0x0004bc0001137983 */ /* 0x002ea80000300800 */
[----:B------:R-:W2:Y:S04]  /*11800*/  LDL.LU R25, [R1+0x50c] ;  /* 0x00050c0001197983 */ /* 0x000ea80000300800 */
[----:B------:R-:W2:Y:S01]  /*11810*/  LDL.LU R21, [R1+0x508] ;  /* 0x0005080001157983 */ /* 0x000ea20000300800 */
[----:B----4-:R-:W-:Y:S01]  /*11820*/  ISETP.GE.AND P5, PT, R10, 0x80, PT ;  /* 0x000000800a00780c */ /* 0x010fe20003fa6270 */
[----:B------:R-:W-:-:S02]  /*11830*/  FMUL R24, R18, R24 ;  /* 0x0000001812187220 */ /* 0x000fc40000400000 */
[----:B------:R1:W-:Y:S02]  /*11840*/  STL [R1+0x548], R4 ;  /* 0x0005480401007387 */ /* 0x0003e40000100800 */
[----:B------:R-:W-:Y:S01]  /*11850*/  FFMA R18, R18, R24, 1 ;  /* 0x3f80000012127423 */ /* 0x000fe20000000018 */
[----:B-----5:R-:W-:Y:S02]  /*11860*/  ISETP.GE.AND P4, PT, R23, 0x80, PT ;  /* 0x000000801700780c */ /* 0x020fe40003f86270 */
[----:B------:R-:W-:Y:S01]  /*11870*/  SEL R24, R2, RZ, !P6 ;  /* 0x000000ff02187207 */ /* 0x000fe20007000000 */
[----:B-1----:R-:W4:Y:S04]  /*11880*/  LDL.LU R4, [R1+0x3fc] ;  /* 0x0003fc0001047983 */ /* 0x002f280000300800 */
[----:B------:R-:W5:Y:S04]  /*11890*/  LDL.LU R10, [R1+0x584] ;  /* 0x00058400010a7983 */ /* 0x000f680000300800 */
[----:B------:R-:W5:Y:S04]  /*118a0*/  LDL.LU R23, [R1+0x90] ;  /* 0x0000900001177983 */ /* 0x000f680000300800 */
[----:B------:R1:W-:Y:S04]  /*118b0*/  STL [R1+0x54c], R18 ;  /* 0x00054c1201007387 */ /* 0x0003e80000100800 */
[----:B-1----:R-:W5:Y:S04]  /*118c0*/  LDL.LU R18, [R1+0x4fc] ;  /* 0x0004fc0001127983 */ /* 0x002f680000300800 */
[----:B------:R-:W5:Y:S01]  /*118d0*/  LDL.LU R2, [R1+0x4d0] ;  /* 0x0004d00001027983 */ /* 0x000f620000300800 */
[----:B--2---:R-:W-:-:S04]  /*118e0*/  SEL R21, R21, RZ, P2 ;  /* 0x000000ff15157207 */ /* 0x004fc80001000000 */
[----:B------:R-:W-:Y:S02]  /*118f0*/  @P5 SEL R11, R21, R8, !P1 ;  /* 0x00000008150b5207 */ /* 0x000fe40004800000 */
[----:B------:R-:W2:Y:S01]  /*11900*/  LDL.LU R8, [R1+0x580] ;  /* 0x0005800001087983 */ /* 0x000ea20000300800 */
[----:B------:R-:W-:Y:S02]  /*11910*/  SEL R25, R25, RZ, P2 ;  /* 0x000000ff19197207 */ /* 0x000fe40001000000 */
[----:B------:R-:W-:Y:S02]  /*11920*/  SEL R21, R15, RZ, !P6 ;  /* 0x000000ff0f157207 */ /* 0x000fe40007000000 */
[----:B------:R-:W2:Y:S01]  /*11930*/  LDL.LU R15, [R1+0x8c] ;  /* 0x00008c00010f7983 */ /* 0x000ea20000300800 */
[----:B---3--:R-:W-:Y:S01]  /*11940*/  SEL R26, R26, RZ, P2 ;  /* 0x000000ff1a1a7207 */ /* 0x008fe20001000000 */
[----:B----4-:R-:W-:Y:S01]  /*11950*/  FADD R24, R24, R4 ;  /* 0x0000000418187221 */ /* 0x010fe20000000000 */
[----:B------:R-:W-:-:S02]  /*11960*/  SEL R27, R27, RZ, !P6 ;  /* 0x000000ff1b1b7207 */ /* 0x000fc40007000000 */
[----:B------:R-:W-:Y:S02]  /*11970*/  @P5 SEL R22, R26, R0, !P1 ;  /* 0x000000001a165207 */ /* 0x000fe40004800000 */
[----:B------:R-:W-:Y:S02]  /*11980*/  SEL R26, R6, RZ, P2 ;  /* 0x000000ff061a7207 */ /* 0x000fe40001000000 */
[----:B------:R-:W-:Y:S01]  /*11990*/  SEL R28, R28, RZ, !P6 ;  /* 0x000000ff1c1c7207 */ /* 0x000fe20007000000 */
[----:B-----5:R-:W-:Y:S01]  /*119a0*/  FADD R27, R27, R23 ;  /* 0x000000171b1b7221 */ /* 0x020fe20000000000 */
[----:B------:R-:W-:-:S03]  /*119b0*/  @P4 SEL R14, R26, R10, !P1 ;  /* 0x0000000a1a0e4207 */ /* 0x000fc60004800000 */
[----:B------:R-:W-:Y:S01]  /*119c0*/  FADD R26, R28, R22 ;  /* 0x000000161c1a7221 */ /* 0x000fe20000000000 */
[----:B--2---:R-:W-:Y:S02]  /*119d0*/  @P4 SEL R5, R25, R8, !P1 ;  /* 0x0000000819054207 */ /* 0x004fe40004800000 */
[----:B------:R-:W-:Y:S02]  /*119e0*/  SEL R8, R18, RZ, !P6 ;  /* 0x000000ff12087207 */ /* 0x000fe40007000000 */
[----:B------:R-:W2:Y:S01]  /*119f0*/  LDL.LU R18, [R1+0x49c] ;  /* 0x00049c0001127983 */ /* 0x000ea20000300800 */
[----:B------:R-:W-:Y:S02]  /*11a00*/  SEL R25, R19, RZ, !P6 ;  /* 0x000000ff13197207 */ /* 0x000fe40007000000 */
[----:B------:R-:W-:Y:S02]  /*11a10*/  FADD R8, R8, R11 ;  /* 0x0000000b08087221 */ /* 0x000fe40000000000 */
[----:B------:R-:W3:Y:S01]  /*11a20*/  LDL.LU R11, [R1+0x270] ;  /* 0x00027000010b7983 */ /* 0x000ee20000300800 */
[----:B------:R-:W-:-:S03]  /*11a30*/  FADD R25, R25, R3 ;  /* 0x0000000319197221 */ /* 0x000fc60000000000 */
[----:B------:R-:W4:Y:S04]  /*11a40*/  LDL.LU R4, [R1+0x4a0] ;  /* 0x0004a00001047983 */ /* 0x000f280000300800 */
[----:B------:R-:W5:Y:S04]  /*11a50*/  LDL.LU R19, [R1+0x478] ;  /* 0x0004780001137983 */ /* 0x000f680000300800 */
[----:B------:R-:W5:Y:S04]  /*11a60*/  LDL.LU R0, [R1+0x47c] ;  /* 0x00047c0001007983 */ /* 0x000f680000300800 */
[----:B------:R-:W5:Y:S04]  /*11a70*/  LDL.LU R3, [R1+0x480] ;  /* 0x0004800001037983 */ /* 0x000f680000300800 */
[----:B------:R-:W5:Y:S04]  /*11a80*/  LDL.LU R6, [R1+0x7c] ;  /* 0x00007c0001067983 */ /* 0x000f680000300800 */
[----:B------:R-:W5:Y:S04]  /*11a90*/  LDL.LU R23, [R1+0x408] ;  /* 0x0004080001177983 */ /* 0x000f680000300800 */
[----:B------:R-:W5:Y:S01]  /*11aa0*/  LDL.LU R22, [R1+0xc8] ;  /* 0x0000c80001167983 */ /* 0x000f620000300800 */
[----:B------:R-:W-:Y:S01]  /*11ab0*/  FMUL R10, R17, R25 ;  /* 0x00000019110a7220 */ /* 0x000fe20000400000 */
[----:B------:R-:W-:-:S02]  /*11ac0*/  SEL R29, R29, RZ, !P6 ;  /* 0x000000ff1d1d7207 */ /* 0x000fc40007000000 */
[----:B------:R-:W-:Y:S01]  /*11ad0*/  SEL R25, R2, RZ, !P6 ;  /* 0x000000ff02197207 */ /* 0x000fe20007000000 */
[----:B------:R-:W-:Y:S01]  /*11ae0*/  FFMA R10, R16, R24, R10 ;  /* 0x00000018100a7223 */ /* 0x000fe2000000000a */
[----:B------:R-:W-:Y:S01]  /*11af0*/  FADD R21, R21, R9 ;  /* 0x0000000915157221 */ /* 0x000fe20000000000 */
[----:B------:R-:W5:Y:S01]  /*11b00*/  LDL.LU R2, [R1+0x3b8] ;  /* 0x0003b80001027983 */ /* 0x000f620000300800 */
[----:B------:R-:W-:Y:S01]  /*11b10*/  FADD R29, R29, R5 ;  /* 0x000000051d1d7221 */ /* 0x000fe20000000000 */
[----:B------:R-:W-:Y:S01]  /*11b20*/  FMUL R26, R17, R26 ;  /* 0x0000001a111a7220 */ /* 0x000fe20000400000 */
[----:B------:R-:W-:Y:S01]  /*11b30*/  FADD R25, R25, R14 ;  /* 0x0000000e19197221 */ /* 0x000fe20000000000 */
[----:B------:R-:W5:Y:S01]  /*11b40*/  LDL.LU R9, [R1+0xe4] ;  /* 0x0000e40001097983 */ /* 0x000f620000300800 */
[----:B------:R-:W-:-:S03]  /*11b50*/  FMUL R27, R17, R27 ;  /* 0x0000001b111b7220 */ /* 0x000fc60000400000 */
[----:B------:R-:W5:Y:S01]  /*11b60*/  LDL.LU R5, [R1+0xe0] ;  /* 0x0000e00001057983 */ /* 0x000f620000300800 */
[C---:B------:R-:W-:Y:S01]  /*11b70*/  FFMA R8, R16.reuse, R8, R26 ;  /* 0x0000000810087223 */ /* 0x040fe2000000001a */
[----:B------:R-:W-:Y:S02]  /*11b80*/  FMUL R25, R17, R25 ;  /* 0x0000001911197220 */ /* 0x000fe40000400000 */
[----:B------:R-:W5:Y:S01]  /*11b90*/  LDL.LU R14, [R1+0x414] ;  /* 0x00041400010e7983 */ /* 0x000f620000300800 */
[C---:B------:R-:W-:Y:S01]  /*11ba0*/  FFMA R21, R16.reuse, R21, R27 ;  /* 0x0000001510157223 */ /* 0x040fe2000000001b */
[----:B------:R-:W-:Y:S01]  /*11bb0*/  FFMA R25, R16, R29, R25 ;  /* 0x0000001d10197223 */ /* 0x000fe20000000019 */
[----:B--2---:R-:W-:-:S04]  /*11bc0*/  SEL R24, R18, RZ, P2 ;  /* 0x000000ff12187207 */ /* 0x004fc80001000000 */
[----:B---3--:R-:W-:Y:S02]  /*11bd0*/  @P5 SEL R15, R24, R11, !P1 ;  /* 0x0000000b180f5207 */ /* 0x008fe40004800000 */
[----:B------:R-:W2:Y:S01]  /*11be0*/  LDL.LU R11, [R1+0x278] ;  /* 0x00027800010b7983 */ /* 0x000ea20000300800 */
[----:B----4-:R-:W-:-:S03]  /*11bf0*/  SEL R24, R4, RZ, P2 ;  /* 0x000000ff04187207 */ /* 0x010fc60001000000 */
[----:B------:R-:W3:Y:S01]  /*11c00*/  LDL.LU R18, [R1+0x3bc] ;  /* 0x0003bc0001127983 */ /* 0x000ee20000300800 */
[----:B-----5:R-:W-:-:S03]  /*11c10*/  SEL R26, R19, RZ, !P6 ;  /* 0x000000ff131a7207 */ /* 0x020fc60007000000 */
[----:B------:R-:W4:Y:S01]  /*11c20*/  LDL.LU R4, [R1+0x3b4] ;  /* 0x0003b40001047983 */ /* 0x000f220000300800 */
[----:B------:R-:W-:-:S03]  /*11c30*/  SEL R27, R0, RZ, !P6 ;  /* 0x000000ff001b7207 */ /* 0x000fc60007000000 */
[----:B------:R-:W5:Y:S01]  /*11c40*/  LDL.LU R19, [R1+0xf0] ;  /* 0x0000f00001137983 */ /* 0x000f620000300800 */
[----:B------:R-:W-:-:S03]  /*11c50*/  SEL R28, R3, RZ, !P6 ;  /* 0x000000ff031c7207 */ /* 0x000fc60007000000 */
[----:B------:R-:W2:Y:S01]  /*11c60*/  LDL.LU R0, [R1+0x418] ;  /* 0x0004180001007983 */ /* 0x000ea20000300800 */
[----:B------:R-:W-:-:S03]  /*11c70*/  @P4 SEL R6, R24, R7, !P1 ;  /* 0x0000000718064207 */ /* 0x000fc60004800000 */
[----:B------:R-:W2:Y:S04]  /*11c80*/  LDL.LU R3, [R1+0x420] ;  /* 0x0004200001037983 */ /* 0x000ea80000300800 */
[----:B------:R-:W2:Y:S01]  /*11c90*/  LDL.LU R29, [R1+0x3c8] ;  /* 0x0003c800011d7983 */ /* 0x000ea20000300800 */
[----:B------:R-:W-:-:S03]  /*11ca0*/  FADD R27, R27, R22 ;  /* 0x000000161b1b7221 */ /* 0x000fc60000000000 */
[----:B------:R-:W2:Y:S01]  /*11cb0*/  LDL.LU R24, [R1+0x484] ;  /* 0x0004840001187983 */ /* 0x000ea20000300800 */
[----:B------:R-:W-:Y:S01]  /*11cc0*/  FADD R26, R26, R23 ;  /* 0x000000171a1a7221 */ /* 0x000fe20000000000 */
[----:B------:R-:W-:Y:S02]  /*11cd0*/  FADD R28, R28, R15 ;  /* 0x0000000f1c1c7221 */ /* 0x000fe40000000000 */
[----:B------:R-:W3:Y:S01]  /*11ce0*/  LDL.LU R7, [R1+0x3b0] ;  /* 0x0003b00001077983 */ /* 0x000ee20000300800 */
[----:B------:R-:W-:-:S03]  /*11cf0*/  FFMA R21, R13, R27, R21 ;  /* 0x0000001b0d157223 */ /* 0x000fc60000000015 */
[----:B------:R-:W3:Y:S04]  /*11d00*/  LDL.LU R23, [R1+0x57c] ;  /* 0x00057c0001177983 */ /* 0x000ee80000300800 */
[----:B------:R-:W3:Y:S04]  /*11d10*/  LDL.LU R22, [R1+0x578] ;  /* 0x0005780001167983 */ /* 0x000ee80000300800 */
[----:B------:R-:W3:Y:S04]  /*11d20*/  LDL.LU R15, [R1+0x574] ;  /* 0x00057400010f7983 */ /* 0x000ee80000300800 */
[----:B------:R-:W3:Y:S01]  /*11d30*/  LDL.LU R27, [R1+0x450] ;  /* 0x00045000011b7983 */ /* 0x000ee20000300800 */
[C---:B------:R-:W-:Y:S01]  /*11d40*/  FFMA R10, R13.reuse, R26, R10 ;  /* 0x0000001a0d0a7223 */ /* 0x040fe2000000000a */
[----:B------:R-:W-:Y:S01]  /*11d50*/  SEL R26, R2, RZ, !P6 ;  /* 0x000000ff021a7207 */ /* 0x000fe20007000000 */
[----:B------:R-:W-:Y:S01]  /*11d60*/  FFMA R8, R13, R28, R8 ;  /* 0x0000001c0d087223 */ /* 0x000fe20000000008 */
[----:B------:R-:W4:Y:S03]  /*11d70*/  LDL.LU R2, [R1+0x424] ;  /* 0x0004240001027983 */ /* 0x000f260000300800 */
[----:B------:R-:W-:Y:S01]  /*11d80*/  FADD R26, R26, R14 ;  /* 0x0000000e1a1a7221 */ /* 0x000fe20000000000 */
[----:B--2---:R-:W-:-:S05]  /*11d90*/  SEL R24, R24, RZ, !P6 ;  /* 0x000000ff18187207 */ /* 0x004fca0007000000 */
[----:B------:R-:W-:Y:S02]  /*11da0*/  FADD R28, R24, R6 ;  /* 0x00000006181c7221 */ /* 0x000fe40000000000 */
[----:B------:R-:W2:Y:S02]  /*11db0*/  LDL.LU R24, [R1+0x44c] ;  /* 0x00044c0001187983 */ /* 0x000ea40000300800 */
[----:B------:R-:W-:Y:S02]  /*11dc0*/  FFMA R25, R13, R28, R25 ;  /* 0x0000001c0d197223 */ /* 0x000fe40000000019 */
[----:B------:R-:W4:Y:S04]  /*11dd0*/  LDL.LU R6, [R1+0x3a0] ;  /* 0x0003a00001067983 */ /* 0x000f280000300800 */
[----:B------:R-:W4:Y:S04]  /*11de0*/  LDL.LU R14, [R1+0x570] ;  /* 0x00057000010e7983 */ /* 0x000f280000300800 */
[----:B------:R-:W4:Y:S01]  /*11df0*/  LDL.LU R28, [R1+0x3ac] ;  /* 0x0003ac00011c7983 */ /* 0x000f220000300800 */
[----:B---3--:R-:W-:-:S04]  /*11e00*/  SEL R27, R27, RZ, P2 ;  /* 0x000000ff1b1b7207 */ /* 0x008fc80001000000 */
[----:B------:R-:W-:Y:S02]  /*11e10*/  @P5 SEL R9, R27, R11, !P1 ;  /* 0x0000000b1b095207 */ /* 0x000fe40004800000 */
[----:B------:R-:W3:Y:S04]  /*11e20*/  LDL.LU R11, [R1+0x56c] ;  /* 0x00056c00010b7983 */ /* 0x000ee80000300800 */
[----:B------:R-:W5:Y:S01]  /*11e30*/  LDL.LU R27, [R1+0x3c4] ;  /* 0x0003c400011b7983 */ /* 0x000f620000300800 */
[----:B------:R-:W-:Y:S01]  /*11e40*/  FFMA R10, R12, R26, R10 ;  /* 0x0000001a0c0a7223 */ /* 0x000fe2000000000a */
[----:B--2---:R-:W-:Y:S02]  /*11e50*/  SEL R24, R24, RZ, P2 ;  /* 0x000000ff18187207 */ /* 0x004fe40001000000 */
[----:B----4-:R-:W-:-:S02]  /*11e60*/  SEL R26, R28, RZ, !P6 ;  /* 0x000000ff1c1a7207 */ /* 0x010fc40007000000 */
[----:B---3--:R-:W-:Y:S02]  /*11e70*/  @P4 SEL R5, R24, R11, !P1 ;  /* 0x0000000b18054207 */ /* 0x008fe40004800000 */
[----:B-----5:R-:W-:Y:S02]  /*11e80*/  SEL R24, R27, RZ, !P6 ;  /* 0x000000ff1b187207 */ /* 0x020fe40007000000 */
[----:B------:R-:W-:Y:S02]  /*11e90*/  SEL R27, R18, RZ, !P6 ;  /* 0x000000ff121b7207 */ /* 0x000fe40007000000 */
[----:B------:R-:W-:Y:S01]  /*11ea0*/  SEL R11, R4, RZ, !P6 ;  /* 0x000000ff040b7207 */ /* 0x000fe20007000000 */
[----:B------:R-:W-:Y:S02]  /*11eb0*/  FADD R26, R26, R0 ;  /* 0x000000001a1a7221 */ /* 0x000fe40000000000 */
[----:B------:R-:W-:Y:S01]  /*11ec0*/  FADD R27, R27, R5 ;  /* 0x000000051b1b7221 */ /* 0x000fe20000000000 */
[----:B------:R-:W-:Y:S01]  /*11ed0*/  FADD R28, R24, R9 ;  /* 0x00000009181c7221 */ /* 0x000fe20000000000 */
[----:B------:R-:W2:Y:S01]  /*11ee0*/  LDL.LU R0, [R1+0x398] ;  /* 0x0003980001007983 */ /* 0x000ea20000300800 */
[----:B------:R-:W-:Y:S01]  /*11ef0*/  FADD R24, R11, R3 ;  /* 0x000000030b187221 */ /* 0x000fe20000000000 */
[----:B------:R-:W-:-:S02]  /*11f00*/  SEL R11, R7, RZ, !P6 ;  /* 0x000000ff070b7207 */ /* 0x000fc40007000000 */
[----:B------:R-:W3:Y:S01]  /*11f10*/  LDL.LU R5, [R1+0x100] ;  /* 0x0001000001057983 */ /* 0x000ee20000300800 */
[----:B------:R-:W-:-:S03]  /*11f20*/  FFMA R25, R12, R27, R25 ;  /* 0x0000001b0c197223 */ /* 0x000fc60000000019 */
[----:B------:R-:W4:Y:S04]  /*11f30*/  LDL.LU R3, [R1+0x3a8] ;  /* 0x0003a80001037983 */ /* 0x000f280000300800 */
[----:B------:R-:W5:Y:S04]  /*11f40*/  LDL.LU R7, [R1+0xfc] ;  /* 0x0000fc0001077983 */ /* 0x000f680000300800 */
[----:B------:R-:W3:Y:S01]  /*11f50*/  LDL.LU R27, [R1+0x27c] ;  /* 0x00027c00011b7983 */ /* 0x000ee20000300800 */
[----:B------:R-:W-:Y:S01]  /*11f60*/  SEL R29, R29, RZ, !P6 ;  /* 0x000000ff1d1d7207 */ /* 0x000fe20007000000 */
[----:B------:R-:W-:-:S04]  /*11f70*/  FMUL R26, R17, R26 ;  /* 0x0000001a111a7220 */ /* 0x000fc80000400000 */
[----:B------:R-:W-:Y:S01]  /*11f80*/  FADD R29, R29, R19 ;  /* 0x000000131d1d7221 */ /* 0x000fe20000000000 */
[----:B------:R-:W-:Y:S01]  /*11f90*/  FFMA R8, R12, R28, R8 ;  /* 0x0000001c0c087223 */ /* 0x000fe20000000008 */
[----:B------:R-:W-:Y:S02]  /*11fa0*/  FFMA R24, R16, R24, R26 ;  /* 0x0000001810187223 */ /* 0x000fe4000000001a */
[----:B------:R-:W-:Y:S01]  /*11fb0*/  FFMA R21, R12, R29, R21 ;  /* 0x0000001d0c157223 */ /* 0x000fe20000000015 */
[----:B------:R-:W-:Y:S01]  /*11fc0*/  FADD R26, R11, R2 ;  /* 0x000000020b1a7221 */ /* 0x000fe20000000000 */
[----:B------:R-:W4:Y:S01]  /*11fd0*/  LDL.LU R29, [R1+0x10c] ;  /* 0x00010c00011d7983 */ /* 0x000f220000300800 */
[----:B------:R-:W-:Y:S01]  /*11fe0*/  SEL R11, R6, RZ, P2 ;  /* 0x000000ff060b7207 */ /* 0x000fe20001000000 */
[----:B------:R-:W-:Y:S02]  /*11ff0*/  FMUL R10, R10, R20 ;  /* 0x000000140a0a7220 */ /* 0x000fe40000400000 */
[----:B------:R-:W4:Y:S01]  /*12000*/  LDL.LU R28, [R1+0x110] ;  /* 0x00011000011c7983 */ /* 0x000f220000300800 */
[C---:B------:R-:W-:Y:S01]  /*12010*/  FMUL R21, R20.reuse, R21 ;  /* 0x0000001514157220 */ /* 0x040fe20000400000 */
[----:B------:R-:W-:-:S02]  /*12020*/  FMUL R8, R20, R8 ;  /* 0x0000000814087220 */ /* 0x000fc40000400000 */
[----:B------:R-:W4:Y:S01]  /*12030*/  LDL.LU R4, [R1+0x388] ;  /* 0x0003880001047983 */ /* 0x000f220000300800 */
[----:B------:R-:W-:-:S03]  /*12040*/  FMUL R20, R20, R25 ;  /* 0x0000001914147220 */ /* 0x000fc60000400000 */
[----:B------:R-:W4:Y:S04]  /*12050*/  LDL.LU R6, [R1+0x37c] ;  /* 0x00037c0001067983 */ /* 0x000f280000300800 */
[----:B------:R-:W4:Y:S04]  /*12060*/  LDL.LU R18, [R1+0x370] ;  /* 0x0003700001127983 */ /* 0x000f280000300800 */
[----:B------:R-:W4:Y:S04]  /*12070*/  LDL.LU R9, [R1+0x104] ;  /* 0x0001040001097983 */ /* 0x000f280000300800 */
[----:B------:R-:W4:Y:S04]  /*12080*/  LDL.LU R2, [R1+0x120] ;  /* 0x0001200001027983 */ /* 0x000f280000300800 */
[----:B------:R1:W-:Y:S01]  /*12090*/  STL [R1+0x560], R10 ;  /* 0x0005600a01007387 */ /* 0x0003e20000100800 */
[----:B------:R-:W-:-:S03]  /*120a0*/  FFMA R24, R13, R26, R24 ;  /* 0x0000001a0d187223 */ /* 0x000fc60000000018 */
[----:B-1----:R-:W4:Y:S04]  /*120b0*/  LDL.LU R10, [R1+0x374] ;  /* 0x00037400010a7983 */ /* 0x002f280000300800 */
[----:B------:R-:W-:Y:S04]  /*120c0*/  STL [R1+0x564], R21 ;  /* 0x0005641501007387 */ /* 0x000fe80000100800 */
[----:B------:R1:W-:Y:S04]  /*120d0*/  STL [R1+0x558], R20 ;  /* 0x0005581401007387 */ /* 0x0003e80000100800 */
[----:B-1----:R-:W4:Y:S04]  /*120e0*/  LDL.LU R20, [R1+0x284] ;  /* 0x0002840001147983 */ /* 0x002f280000300800 */
[----:B------:R-:W4:Y:S04]  /*120f0*/  LDL.LU R26, [R1+0x39c] ;  /* 0x00039c00011a7983 */ /* 0x000f280000300800 */
[----:B------:R-:W4:Y:S01]  /*12100*/  LDL.LU R19, [R1+0x288] ;  /* 0x0002880001137983 */ /* 0x000f220000300800 */
[----:B--2---:R-:W-:-:S03]  /*12110*/  SEL R25, R0, RZ, P2 ;  /* 0x000000ff00197207 */ /* 0x004fc60001000000 */
[----:B------:R-:W2:Y:S04]  /*12120*/  LDL.LU R0, [R1+0x368] ;  /* 0x0003680001007983 */ /* 0x000ea80000300800 */
[----:B------:R-:W2:Y:S01]  /*12130*/  LDL.LU R21, [R1+0x118] ;  /* 0x0001180001157983 */ /* 0x000ea20000300800 */
[----:B-----5:R-:W-:Y:S02]  /*12140*/  @P4 SEL R7, R25, R14, !P1 ;  /* 0x0000000e19074207 */ /* 0x020fe40004800000 */
[----:B---3--:R-:W-:Y:S02]  /*12150*/  @P5 SEL R5, R11, R27, !P1 ;  /* 0x0000001b0b055207 */ /* 0x008fe40004800000 */
[----:B------:R-:W3:Y:S01]  /*12160*/  LDL.LU R11, [R1+0x394] ;  /* 0x00039400010b7983 */ /* 0x000ee20000300800 */
[----:B----4-:R-:W-:-:S03]  /*12170*/  SEL R27, R3, RZ, !P6 ;  /* 0x000000ff031b7207 */ /* 0x010fc60007000000 */
[----:B------:R-:W4:Y:S04]  /*12180*/  LDL.LU R3, [R1+0x364] ;  /* 0x0003640001037983 */ /* 0x000f280000300800 */
[----:B------:R-:W5:Y:S04]  /*12190*/  LDL.LU R25, [R1+0x390] ;  /* 0x0003900001197983 */ /* 0x000f680000300800 */
[----:B------:R-:W2:Y:S01]  /*121a0*/  LDL.LU R14, [R1+0x108] ;  /* 0x00010800010e7983 */ /* 0x000ea20000300800 */
[----:B------:R-:W-:Y:S02]  /*121b0*/  SEL R26, R26, RZ, !P6 ;  /* 0x000000ff1a1a7207 */ /* 0x000fe40007000000 */
[----:B-----5:R-:W-:Y:S01]  /*121c0*/  SEL R25, R25, RZ, !P6 ;  /* 0x000000ff19197207 */ /* 0x020fe20007000000 */
[----:B--2---:R-:W-:-:S02]  /*121d0*/  FADD R27, R27, R14 ;  /* 0x0000000e1b1b7221 */ /* 0x004fc40000000000 */
[----:B------:R-:W-:Y:S02]  /*121e0*/  FADD R14, R26, R5 ;  /* 0x000000051a0e7221 */ /* 0x000fe40000000000 */
[----:B------:R-:W-:Y:S01]  /*121f0*/  FADD R28, R25, R28 ;  /* 0x0000001c191c7221 */ /* 0x000fe20000000000 */
[----:B------:R-:W2:Y:S04]  /*12200*/  LDL.LU R26, [R1+0x38c] ;  /* 0x00038c00011a7983 */ /* 0x000ea80000300800 */
[----:B------:R-:W5:Y:S04]  /*12210*/  LDL.LU R5, [R1+0x360] ;  /* 0x0003600001057983 */ /* 0x000f680000300800 */
[----:B------:R-:W4:Y:S01]  /*12220*/  LDL.LU R25, [R1+0x380] ;  /* 0x0003800001197983 */ /* 0x000f220000300800 */
[----:B---3--:R-:W-:-:S05]  /*12230*/  SEL R11, R11, RZ, !P6 ;  /* 0x000000ff0b0b7207 */ /* 0x008fca0007000000 */
[----:B------:R-:W-:Y:S02]  /*12240*/  FADD R11, R11, R7 ;  /* 0x000000070b0b7221 */ /* 0x000fe40000000000 */
[----:B------:R-:W3:Y:S01]  /*12250*/  LDL.LU R7, [R1+0x568] ;  /* 0x0005680001077983 */ /* 0x000ee20000300800 */
[----:B------:R-:W-:Y:S01]  /*12260*/  FMUL R28, R17, R28 ;  /* 0x0000001c111c7220 */ /* 0x000fe20000400000 */
[----:B--2---:R-:W-:-:S04]  /*12270*/  SEL R26, R26, RZ, P2 ;  /* 0x000000ff1a1a7207 */ /* 0x004fc80001000000 */
[----:B------:R-:W-:Y:S02]  /*12280*/  @P5 SEL R29, R26, R20, !P1 ;  /* 0x000000141a1d5207 */ /* 0x000fe40004800000 */
[----:B----4-:R-:W-:Y:S02]  /*12290*/  SEL R25, R25, RZ, P2 ;  /* 0x000000ff19197207 */ /* 0x010fe40001000000 */
[----:B------:R-:W-:Y:S02]  /*122a0*/  SEL R26, R4, RZ, !P6 ;  /* 0x000000ff041a7207 */ /* 0x000fe40007000000 */
[----:B------:R-:W-:Y:S01]  /*122b0*/  @P4 SEL R9, R25, R15, !P1 ;  /* 0x0000000f19094207 */ /* 0x000fe20004800000 */
[----:B------:R-:W2:Y:S01]  /*122c0*/  LDL.LU R4, [R1+0x130] ;  /* 0x0001300001047983 */ /* 0x000ea20000300800 */
[----:B------:R-:W-:-:S03]  /*122d0*/  SEL R25, R6, RZ, !P6 ;  /* 0x000000ff06197207 */ /* 0x000fc60007000000 */
[----:B------:R-:W4:Y:S01]  /*122e0*/  LDL.LU R6, [R1+0x354] ;  /* 0x0003540001067983 */ /* 0x000f220000300800 */
[----:B------:R-:W-:Y:S01]  /*122f0*/  FFMA R15, R16, R27, R28 ;  /* 0x0000001b100f7223 */ /* 0x000fe2000000001c */
[----:B------:R-:W-:Y:S01]  /*12300*/  SEL R28, R10, RZ, P2 ;  /* 0x000000ff0a1c7207 */ /* 0x000fe20001000000 */
[----:B------:R-:W-:Y:S01]  /*12310*/  FADD R26, R26, R29 ;  /* 0x0000001d1a1a7221 */ /* 0x000fe20000000000 */
[----:B------:R-:W-:Y:S01]  /*12320*/  SEL R27, R18, RZ, P2 ;  /* 0x000000ff121b7207 */ /* 0x000fe20001000000 */
[----:B------:R-:W2:Y:S01]  /*12330*/  LDL.LU R10, [R1+0x348] ;  /* 0x00034800010a7983 */ /* 0x000ea20000300800 */
[----:B------:R-:W-:Y:S01]  /*12340*/  @P5 SEL R2, R28, R19, !P1 ;  /* 0x000000131c025207 */ /* 0x000fe20004800000 */
[----:B------:R-:W-:Y:S01]  /*12350*/  FADD R25, R25, R9 ;  /* 0x0000000919197221 */ /* 0x000fe20000000000 */
[----:B------:R-:W-:Y:S01]  /*12360*/  SEL R28, R0, RZ, !P6 ;  /* 0x000000ff001c7207 */ /* 0x000fe20007000000 */
[----:B------:R-:W2:Y:S01]  /*12370*/  LDL.LU R29, [R1+0x28c] ;  /* 0x00028c00011d7983 */ /* 0x000ea20000300800 */
[----:B------:R-:W-:Y:S01]  /*12380*/  @P4 SEL R21, R27, R22, !P1 ;  /* 0x000000161b154207 */ /* 0x000fe20004800000 */
[----:B------:R-:W-:Y:S01]  /*12390*/  FMUL R26, R17, R26 ;  /* 0x0000001a111a7220 */ /* 0x000fe20000400000 */
[----:B------:R-:W-:Y:S01]  /*123a0*/  SEL R22, R3, RZ, !P6 ;  /* 0x000000ff03167207 */ /* 0x000fe20007000000 */
[----:B------:R-:W2:Y:S01]  /*123b0*/  LDL.LU R9, [R1+0x12c] ;  /* 0x00012c0001097983 */ /* 0x000ea20000300800 */
[----:B---3--:R-:W-:Y:S01]  /*123c0*/  FADD R28, R28, R7 ;  /* 0x000000071c1c7221 */ /* 0x008fe20000000000 */
[----:B-----5:R-:W-:-:S02]  /*123d0*/  SEL R27, R5, RZ, !P6 ;  /* 0x000000ff051b7207 */ /* 0x020fc40007000000 */
[----:B------:R-:W3:Y:S01]  /*123e0*/  LDL.LU R19, [R1+0x35c] ;  /* 0x00035c0001137983 */ /* 0x000ee20000300800 */
[----:B------:R-:W-:-:S03]  /*123f0*/  FMUL R25, R17, R25 ;  /* 0x0000001911197220 */ /* 0x000fc60000400000 */
[----:B------:R-:W5:Y:S01]  /*12400*/  LDL.LU R3, [R1+0x33c] ;  /* 0x00033c0001037983 */ /* 0x000f620000300800 */
[----:B------:R-:W-:-:S03]  /*12410*/  FFMA R14, R16, R14, R26 ;  /* 0x0000000e100e7223 */ /* 0x000fc6000000001a */
[----:B------:R-:W5:Y:S01]  /*12420*/  LDL.LU R18, [R1+0x32c] ;  /* 0x00032c0001127983 */ /* 0x000f620000300800 */
[----:B------:R-:W-:-:S03]  /*12430*/  FADD R22, R22, R2 ;  /* 0x0000000216167221 */ /* 0x000fc60000000000 */
[----:B------:R-:W5:Y:S01]  /*12440*/  LDL.LU R7, [R1+0x158] ;  /* 0x0001580001077983 */ /* 0x000f620000300800 */
[----:B------:R-:W-:-:S03]  /*12450*/  FFMA R15, R13, R28, R15 ;  /* 0x0000001c0d0f7223 */ /* 0x000fc6000000000f */
[----:B------:R-:W5:Y:S01]  /*12460*/  LDL.LU R0, [R1+0x428] ;  /* 0x0004280001007983 */ /* 0x000f620000300800 */
[----:B------:R-:W-:-:S03]  /*12470*/  FADD R27, R27, R21 ;  /* 0x000000151b1b7221 */ /* 0x000fc60000000000 */
[----:B------:R-:W5:Y:S01]  /*12480*/  LDL.LU R26, [R1+0x148] ;  /* 0x00014800011a7983 */ /* 0x000f620000300800 */
[----:B------:R-:W-:-:S03]  /*12490*/  FFMA R11, R16, R11, R25 ;  /* 0x0000000b100b7223 */ /* 0x000fc60000000019 */
[----:B------:R-:W5:Y:S04]  /*124a0*/  LDL.LU R5, [R1+0x298] ;  /* 0x0002980001057983 */ /* 0x000f680000300800 */
[----:B------:R-:W5:Y:S04]  /*124b0*/  LDL.LU R2, [R1+0x334] ;  /* 0x0003340001027983 */ /* 0x000f680000300800 */
[----:B------:R-:W5:Y:S01]  /*124c0*/  LDL.LU R28, [R1+0x340] ;  /* 0x00034000011c7983 */ /* 0x000f620000300800 */
[----:B------:R-:W-:Y:S01]  /*124d0*/  FFMA R11, R13, R27, R11 ;  /* 0x0000001b0d0b7223 */ /* 0x000fe2000000000b */
[----:B----4-:R-:W-:-:S02]  /*124e0*/  SEL R25, R6, RZ, P2 ;  /* 0x000000ff06197207 */ /* 0x010fc40001000000 */
[----:B------:R-:W4:Y:S04]  /*124f0*/  LDL.LU R6, [R1+0x328] ;  /* 0x0003280001067983 */ /* 0x000f280000300800 */
[----:B------:R-:W4:Y:S01]  /*12500*/  LDL.LU R27, [R1+0x350] ;  /* 0x00035000011b7983 */ /* 0x000f220000300800 */
[----:B------:R-:W-:Y:S01]  /*12510*/  FFMA R14, R13, R22, R14 ;  /* 0x000000160d0e7223 */ /* 0x000fe2000000000e */
[----:B--2---:R-:W-:Y:S02]  /*12520*/  SEL R22, R10, RZ, P2 ;  /* 0x000000ff0a167207 */ /* 0x004fe40001000000 */
[----:B------:R1:W-:Y:S01]  /*12530*/  STL [R1+0x550], R13 ;  /* 0x0005500d01007387 */ /* 0x0003e20000100800 */
[----:B------:R-:W-:Y:S02]  /*12540*/  @P5 SEL R4, R25, R29, !P1 ;  /* 0x0000001d19045207 */ /* 0x000fe40004800000 */
[----:B------:R-:W-:Y:S01]  /*12550*/  @P4 SEL R9, R22, R23, !P1 ;  /* 0x0000001716094207 */ /* 0x000fe20004800000 */
[----:B------:R-:W2:Y:S01]  /*12560*/  LDL.LU R29, [R1+0x324] ;  /* 0x00032400011d7983 */ /* 0x000ea20000300800 */
[----:B---3--:R-:W-:-:S03]  /*12570*/  SEL R25, R19, RZ, !P6 ;  /* 0x000000ff13197207 */ /* 0x008fc60007000000 */
[----:B------:R-:W3:Y:S04]  /*12580*/  LDL.LU R21, [R1+0x164] ;  /* 0x0001640001157983 */ /* 0x000ee80000300800 */
[----:B------:R-:W2:Y:S04]  /*12590*/  LDL.LU R20, [R1+0x150] ;  /* 0x0001500001147983 */ /* 0x000ea80000300800 */
[----:B------:R-:W2:Y:S04]  /*125a0*/  LDL.LU R10, [R1+0x4] ;  /* 0x00000400010a7983 */ /* 0x000ea80000300800 */
[----:B------:R-:W2:Y:S01]  /*125b0*/  LDL.LU R19, [R1+0x42c] ;  /* 0x00042c0001137983 */ /* 0x000ea20000300800 */
[----:B-----5:R-:W-:Y:S01]  /*125c0*/  FADD R25, R25, R26 ;  /* 0x0000001a19197221 */ /* 0x020fe20000000000 */
[----:B------:R-:W-:-:S02]  /*125d0*/  SEL R26, R18, RZ, P2 ;  /* 0x000000ff121a7207 */ /* 0x000fc40001000000 */
[----:B------:R-:W-:-:S05]  /*125e0*/  SEL R22, R28, RZ, !P6 ;  /* 0x000000ff1c167207 */ /* 0x000fca0007000000 */
[----:B------:R-:W-:Y:S01]  /*125f0*/  FADD R22, R22, R9 ;  /* 0x0000000916167221 */ /* 0x000fe20000000000 */
[----:B------:R-:W-:Y:S02]  /*12600*/  @P5 SEL R7, R26, R5, !P1 ;  /* 0x000000051a075207 */ /* 0x000fe40004800000 */
[----:B----4-:R-:W-:Y:S02]  /*12610*/  SEL R23, R27, RZ, !P6 ;  /* 0x000000ff1b177207 */ /* 0x010fe40007000000 */
[----:B------:R-:W-:Y:S02]  /*12620*/  SEL R27, R3, RZ, !P6 ;  /* 0x000000ff031b7207 */ /* 0x000fe40007000000 */
[----:B------:R-:W4:Y:S01]  /*12630*/  LDL.LU R3, [R1+0x170] ;  /* 0x0001700001037983 */ /* 0x000f220000300800 */
[----:B------:R-:W-:-:S03]  /*12640*/  FADD R23, R23, R4 ;  /* 0x0000000417177221 */ /* 0x000fc60000000000 */
[----:B-1----:R-:W4:Y:S01]  /*12650*/  LDL.LU R13, [R1+0x29c] ;  /* 0x00029c00010d7983 */ /* 0x002f220000300800 */
[----:B------:R-:W-:-:S03]  /*12660*/  FADD R28, R27, R0 ;  /* 0x000000001b1c7221 */ /* 0x000fc60000000000 */
[----:B------:R-:W5:Y:S04]  /*12670*/  LDL.LU R18, [R1+0x314] ;  /* 0x0003140001127983 */ /* 0x000f680000300800 */
[----:B------:R1:W-:Y:S04]  /*12680*/  STL [R1+0x554], R22 ;  /* 0x0005541601007387 */ /* 0x0003e80000100800 */
[----:B------:R-:W4:Y:S01]  /*12690*/  LDL.LU R4, [R1+0x304] ;  /* 0x0003040001047983 */ /* 0x000f220000300800 */
[----:B------:R-:W-:-:S03]  /*126a0*/  SEL R27, R2, RZ, !P6 ;  /* 0x000000ff021b7207 */ /* 0x000fc60007000000 */
[----:B------:R-:W4:Y:S01]  /*126b0*/  LDL.LU R9, [R1+0x430] ;  /* 0x0004300001097983 */ /* 0x000f220000300800 */
[----:B------:R-:W-:-:S03]  /*126c0*/  SEL R26, R6, RZ, !P6 ;  /* 0x000000ff061a7207 */ /* 0x000fc60007000000 */
[----:B------:R-:W4:Y:S01]  /*126d0*/  LDL.LU R0, [R1+0x2fc] ;  /* 0x0002fc0001007983 */ /* 0x000f220000300800 */
[----:B------:R-:W-:-:S03]  /*126e0*/  FFMA R24, R12, R28, R24 ;  /* 0x0000001c0c187223 */ /* 0x000fc60000000018 */
[----:B------:R-:W4:Y:S04]  /*126f0*/  LDL.LU R5, [R1+0x174] ;  /* 0x0001740001057983 */ /* 0x000f280000300800 */
[----:B-1----:R-:W4:Y:S04]  /*12700*/  LDL.LU R22, [R1+0x16c] ;  /* 0x00016c0001167983 */ /* 0x002f280000300800 */
[----:B------:R-:W4:Y:S04]  /*12710*/  LDL.LU R2, [R1+0x10] ;  /* 0x0000100001027983 */ /* 0x000f280000300800 */
[----:B------:R-:W4:Y:S04]  /*12720*/  LDL.LU R6, [R1+0x2f4] ;  /* 0x0002f40001067983 */ /* 0x000f280000300800 */
[----:B------:R-:W4:Y:S01]  /*12730*/  LDL.LU R28, [R1+0x344] ;  /* 0x00034400011c7983 */ /* 0x000f220000300800 */
[----:B--2---:R-:W-:Y:S01]  /*12740*/  SEL R29, R29, RZ, P2 ;  /* 0x000000ff1d1d7207 */ /* 0x004fe20001000000 */
[----:B---3--:R-:W-:Y:S01]  /*12750*/  FADD R27, R27, R21 ;  /* 0x000000151b1b7221 */ /* 0x008fe20000000000 */
[----:B------:R-:W-:Y:S01]  /*12760*/  FADD R26, R26, R7 ;  /* 0x000000071a1a7221 */ /* 0x000fe20000000000 */
[----:B------:R-:W2:Y:S01]  /*12770*/  LDL.LU R21, [R1+0x564] ;  /* 0x0005640001157983 */ /* 0x000ea20000300800 */
[----:B------:R-:W-:-:S03]  /*12780*/  @P4 SEL R20, R29, R10, !P1 ;  /* 0x0000000a1d144207 */ /* 0x000fc60004800000 */
[----:B------:R-:W3:Y:S04]  /*12790*/  LDL.LU R7, [R1+0x2f0] ;  /* 0x0002f00001077983 */ /* 0x000ee80000300800 */
[----:B------:R-:W2:Y:S04]  /*127a0*/  LDL.LU R10, [R1+0x560] ;  /* 0x00056000010a7983 */ /* 0x000ea80000300800 */
[----:B------:R-:W2:Y:S01]  /*127b0*/  LDL.LU R29, [R1+0x31c] ;  /* 0x00031c00011d7983 */ /* 0x000ea20000300800 */
[----:B----4-:R-:W-:-:S05]  /*127c0*/  SEL R28, R28, RZ, !P6 ;  /* 0x000000ff1c1c7207 */ /* 0x010fca0007000000 */
[----:B------:R-:W-:Y:S02]  /*127d0*/  FADD R28, R28, R19 ;  /* 0x000000131c1c7221 */ /* 0x000fe40000000000 */
[----:B------:R-:W4:Y:S01]  /*127e0*/  LDL.LU R19, [R1+0x55c] ;  /* 0x00055c0001137983 */ /* 0x000f220000300800 */
[C---:B------:R-:W-:Y:S01]  /*127f0*/  FFMA R15, R12.reuse, R27, R15 ;  /* 0x0000001b0c0f7223 */ /* 0x040fe2000000000f */
[----:B------:R-:W-:Y:S02]  /*12800*/  FFMA R14, R12, R26, R14 ;  /* 0x0000001a0c0e7223 */ /* 0x000fe4000000000e */
[----:B------:R-:W3:Y:S04]  /*12810*/  LDL.LU R27, [R1+0x320] ;  /* 0x00032000011b7983 */ /* 0x000ee80000300800 */
[----:B------:R-:W5:Y:S01]  /*12820*/  LDL.LU R26, [R1+0x308] ;  /* 0x00030800011a7983 */ /* 0x000f620000300800 */
[----:B--2---:R-:W-:Y:S01]  /*12830*/  SEL R29, R29, RZ, !P6 ;  /* 0x000000ff1d1d7207 */ /* 0x004fe20007000000 */
[----:B----4-:R-:W-:-:S04]  /*12840*/  FFMA R10, R24, R19, R10 ;  /* 0x00000013180a7223 */ /* 0x010fc8000000000a */
[----:B------:R-:W-:Y:S02]  /*12850*/  FADD R24, R29, R20 ;  /* 0x000000141d187221 */ /* 0x000fe40000000000 */
[----:B------:R-:W2:Y:S01]  /*12860*/  LDL.LU R20, [R1+0x558] ;  /* 0x0005580001147983 */ /* 0x000ea20000300800 */
[----:B------:R-:W-:Y:S01]  /*12870*/  FFMA R8, R19, R14, R8 ;  /* 0x0000000e13087223 */ /* 0x000fe20000000008 */
[----:B------:R-:W-:Y:S01]  /*12880*/  FFMA R14, R12, R24, R11 ;  /* 0x000000180c0e7223 */ /* 0x000fe2000000000b */
[----:B---3--:R-:W-:Y:S01]  /*12890*/  SEL R11, R27, RZ, !P6 ;  /* 0x000000ff1b0b7207 */ /* 0x008fe20007000000 */
[----:B------:R-:W-:Y:S01]  /*128a0*/  FFMA R15, R19, R15, R21 ;  /* 0x0000000f130f7223 */ /* 0x000fe20000000015 */
[----:B-----5:R-:W-:-:S03]  /*128b0*/  SEL R21, R26, RZ, P2 ;  /* 0x000000ff1a157207 */ /* 0x020fc60001000000 */
[----:B------:R-:W-:Y:S01]  /*128c0*/  FADD R11, R11, R9 ;  /* 0x000000090b0b7221 */ /* 0x000fe20000000000 */
[----:B------:R-:W-:Y:S02]  /*128d0*/  @P5 SEL R3, R21, R13, !P1 ;  /* 0x0000000d15035207 */ /* 0x000fe40004800000 */
[----:B------:R-:W-:Y:S01]  /*128e0*/  SEL R21, R18, RZ, !P6 ;  /* 0x000000ff12157207 */ /* 0x000fe20007000000 */
[----:B------:R-:W-:Y:S01]  /*128f0*/  FMUL R11, R17, R11 ;  /* 0x0000000b110b7220 */ /* 0x000fe20000400000 */
[----:B------:R-:W3:Y:S01]  /*12900*/  LDL.LU R18, [R1+0x17c] ;  /* 0x00017c0001127983 */ /* 0x000ee20000300800 */
[----:B------:R-:W-:Y:S02]  /*12910*/  SEL R24, R4, RZ, !P6 ;  /* 0x000000ff04187207 */ /* 0x000fe40007000000 */
[----:B------:R-:W-:Y:S01]  /*12920*/  FADD R21, R21, R5 ;  /* 0x0000000515157221 */ /* 0x000fe20000000000 */
[----:B------:R-:W3:Y:S01]  /*12930*/  LDL.LU R13, [R1+0x2a8] ;  /* 0x0002a800010d7983 */ /* 0x000ee20000300800 */
[----:B------:R-:W-:-:S03]  /*12940*/  FFMA R11, R16, R28, R11 ;  /* 0x0000001c100b7223 */ /* 0x000fc6000000000b */
[----:B------:R-:W4:Y:S04]  /*12950*/  LDL.LU R26, [R1+0x184] ;  /* 0x00018400011a7983 */ /* 0x000f280000300800 */
[----:B------:R-:W5:Y:S04]  /*12960*/  LDL.LU R5, [R1+0x188] ;  /* 0x0001880001057983 */ /* 0x000f680000300800 */
[----:B------:R-:W3:Y:S01]  /*12970*/  LDL.LU R28, [R1+0x178] ;  /* 0x00017800011c7983 */ /* 0x000ee20000300800 */
[----:B------:R-:W-:-:S03]  /*12980*/  FMUL R21, R17, R21 ;  /* 0x0000001511157220 */ /* 0x000fc60000400000 */
[----:B------:R-:W3:Y:S04]  /*12990*/  LDL.LU R29, [R1+0x290] ;  /* 0x00029000011d7983 */ /* 0x000ee80000300800 */
[----:B------:R-:W3:Y:S04]  /*129a0*/  LDL.LU R27, [R1+0x444] ;  /* 0x00044400011b7983 */ /* 0x000ee80000300800 */
[----:B------:R-:W3:Y:S04]  /*129b0*/  LDL.LU R9, [R1+0x160] ;  /* 0x0001600001097983 */ /* 0x000ee80000300800 */
[----:B------:R-:W3:Y:S01]  /*129c0*/  LDL.LU R4, [R1+0x18c] ;  /* 0x00018c0001047983 */ /* 0x000ee20000300800 */
[----:B------:R-:W-:Y:S01]  /*129d0*/  FFMA R21, R16, R25, R21 ;  /* 0x0000001910157223 */ /* 0x000fe20000000015 */
[----:B--2---:R-:W-:Y:S01]  /*129e0*/  FFMA R14, R19, R14, R20 ;  /* 0x0000000e130e7223 */ /* 0x004fe20000000014 */
[----:B------:R-:W-:Y:S01]  /*129f0*/  SEL R19, R0, RZ, P2 ;  /* 0x000000ff00137207 */ /* 0x000fe20001000000 */
[----:B------:R-:W-:Y:S01]  /*12a00*/  FADD R20, R24, R3 ;  /* 0x0000000318147221 */ /* 0x000fe20000000000 */
[----:B------:R-:W5:Y:S02]  /*12a10*/  LDL.LU R0, [R1+0x2b0] ;  /* 0x0002b00001007983 */ /* 0x000f640000300800 */
[----:B------:R-:W-:-:S02]  /*12a20*/  @P4 SEL R22, R19, R2, !P1 ;  /* 0x0000000213164207 */ /* 0x000fc40004800000 */
[----:B------:R-:W-:Y:S01]  /*12a30*/  SEL R19, R6, RZ, !P6 ;  /* 0x000000ff06137207 */ /* 0x000fe20007000000 */
[----:B------:R-:W2:Y:S01]  /*12a40*/  LDL.LU R2, [R1+0x168] ;  /* 0x0001680001027983 */ /* 0x000ea20000300800 */
[----:B------:R-:W-:Y:S01]  /*12a50*/  SEL R24, R7, RZ, !P6 ;  /* 0x000000ff07187207 */ /* 0x000fe20007000000 */
[----:B------:R-:W-:Y:S02]  /*12a60*/  FMUL R20, R17, R20 ;  /* 0x0000001411147220 */ /* 0x000fe40000400000 */
[----:B------:R-:W2:Y:S01]  /*12a70*/  LDL.LU R6, [R1+0x18] ;  /* 0x0000180001067983 */ /* 0x000ea20000300800 */
[----:B------:R-:W-:-:S03]  /*12a80*/  FADD R25, R19, R22 ;  /* 0x0000001613197221 */ /* 0x000fc60000000000 */
[----:B------:R-:W2:Y:S04]  /*12a90*/  LDL.LU R7, [R1+0x14c] ;  /* 0x00014c0001077983 */ /* 0x000ea80000300800 */
[----:B------:R-:W2:Y:S01]  /*12aa0*/  LDL.LU R3, [R1+0x180] ;  /* 0x0001800001037983 */ /* 0x000ea20000300800 */
[----:B------:R-:W-:-:S03]  /*12ab0*/  FFMA R20, R16, R23, R20 ;  /* 0x0000001710147223 */ /* 0x000fc60000000014 */
[----:B------:R-:W2:Y:S04]  /*12ac0*/  LDL.LU R22, [R1+0x554] ;  /* 0x0005540001167983 */ /* 0x000ea80000300800 */
[----:B------:R-:W2:Y:S04]  /*12ad0*/  LDL.LU R19, [R1+0x2c8] ;  /* 0x0002c80001137983 */ /* 0x000ea80000300800 */
[----:B------:R-:W3:Y:S01]  /*12ae0*/  LDL.LU R23, [R1+0x438] ;  /* 0x0004380001177983 */ /* 0x000ee20000300800 */
[----:B--2---:R-:W-:Y:S01]  /*12af0*/  SEL R19, R19, RZ, P2 ;  /* 0x000000ff13137207 */ /* 0x004fe20001000000 */
[----:B---3--:R-:W-:-:S03]  /*12b00*/  FADD R23, R24, R23 ;  /* 0x0000001718177221 */ /* 0x008fc60000000000 */
[----:B------:R-:W-:Y:S01]  /*12b10*/  @P5 SEL R18, R19, R13, !P1 ;  /* 0x0000000d13125207 */ /* 0x000fe20004800000 */
[----:B------:R-:W2:Y:S04]  /*12b20*/  LDL.LU R24, [R1+0x2e4] ;  /* 0x0002e40001187983 */ /* 0x000ea80000300800 */
[----:B------:R-:W3:Y:S04]  /*12b30*/  LDL.LU R13, [R1+0x550] ;  /* 0x00055000010d7983 */ /* 0x000ee80000300800 */
[----:B------:R-:W4:Y:S01]  /*12b40*/  LDL.LU R19, [R1+0x2c4] ;  /* 0x0002c40001137983 */ /* 0x000f220000300800 */
[----:B------:R-:W-:-:S04]  /*12b50*/  FMUL R25, R17, R25 ;  /* 0x0000001911197220 */ /* 0x000fc80000400000 */
[----:B------:R-:W-:Y:S02]  /*12b60*/  FFMA R22, R16, R22, R25 ;  /* 0x0000001610167223 */ /* 0x000fe40000000019 */
[----:B------:R-:W5:Y:S01]  /*12b70*/  LDL.LU R25, [R1+0x2c0] ;  /* 0x0002c00001197983 */ /* 0x000f620000300800 */
[----:B--2---:R-:W-:Y:S01]  /*12b80*/  SEL R24, R24, RZ, !P6 ;  /* 0x000000ff18187207 */ /* 0x004fe20007000000 */
[----:B---3--:R-:W-:Y:S01]  /*12b90*/  FFMA R11, R13, R23, R11 ;  /* 0x000000170d0b7223 */ /* 0x008fe2000000000b */
[----:B----4-:R-:W-:-:S03]  /*12ba0*/  SEL R19, R19, RZ, !P6 ;  /* 0x000000ff13137207 */ /* 0x010fc60007000000 */
[----:B------:R-:W-:Y:S01]  /*12bb0*/  FADD R26, R24, R26 ;  /* 0x0000001a181a7221 */ /* 0x000fe20000000000 */
[----:B------:R-:W2:Y:S01]  /*12bc0*/  LDL.LU R23, [R1+0x2b4] ;  /* 0x0002b40001177983 */ /* 0x000ea20000300800 */
[----:B------:R-:W-:-:S03]  /*12bd0*/  FADD R24, R19, R18 ;  /* 0x0000001213187221 */ /* 0x000fc60000000000 */
[----:B------:R-:W3:Y:S04]  /*12be0*/  LDL.LU R18, [R1+0x54c] ;  /* 0x00054c0001127983 */ /* 0x000ee80000300800 */
[----:B------:R-:W4:Y:S01]  /*12bf0*/  LDL.LU R19, [R1+0x14] ;  /* 0x0000140001137983 */ /* 0x000f220000300800 */
[----:B-----5:R-:W-:-:S04]  /*12c00*/  SEL R25, R25, RZ, P2 ;  /* 0x000000ff19197207 */ /* 0x020fc80001000000 */
[----:B----4-:R-:W-:Y:S01]  /*12c10*/  @P4 SEL R28, R25, R19, !P1 ;  /* 0x00000013191c4207 */ /* 0x010fe20004800000 */
[----:B------:R-:W-:Y:S01]  /*12c20*/  FFMA R19, R13, R26, R21 ;  /* 0x0000001a0d137223 */ /* 0x000fe20000000015 */
[----:B------:R-:W4:Y:S04]  /*12c30*/  LDL.LU R25, [R1+0x2a0] ;  /* 0x0002a00001197983 */ /* 0x000f280000300800 */
[----:B------:R-:W5:Y:S01]  /*12c40*/  LDL.LU R21, [R1+0x2ac] ;  /* 0x0002ac0001157983 */ /* 0x000f620000300800 */
[----:B--2---:R-:W-:Y:S01]  /*12c50*/  SEL R23, R23, RZ, !P6 ;  /* 0x000000ff17177207 */ /* 0x004fe20007000000 */
[----:B------:R-:W-:Y:S01]  /*12c60*/  FFMA R20, R13, R24, R20 ;  /* 0x000000180d147223 */ /* 0x000fe20000000014 */
[----:B------:R-:W-:Y:S02]  /*12c70*/  SEL R24, R29, RZ, P2 ;  /* 0x000000ff1d187207 */ /* 0x000fe40001000000 */
[----:B------:R-:W-:Y:S01]  /*12c80*/  SEL R26, R9, RZ, P2 ;  /* 0x000000ff091a7207 */ /* 0x000fe20001000000 */
[----:B------:R-:W-:Y:S01]  /*12c90*/  FADD R23, R23, R28 ;  /* 0x0000001c17177221 */ /* 0x000fe20000000000 */
[----:B------:R-:W-:Y:S01]  /*12ca0*/  @P5 SEL R5, R24, R0, !P1 ;  /* 0x0000000018055207 */ /* 0x000fe20004800000 */
[----:B------:R-:W2:Y:S01]  /*12cb0*/  LDL.LU R28, [R1+0x198] ;  /* 0x00019800011c7983 */ /* 0x000ea20000300800 */
[----:B------:R-:W-:-:S03]  /*12cc0*/  SEL R24, R2, RZ, !P6 ;  /* 0x000000ff02187207 */ /* 0x000fc60007000000 */
[----:B------:R-:W2:Y:S01]  /*12cd0*/  LDL.LU R9, [R1+0x194] ;  /* 0x0001940001097983 */ /* 0x000ea20000300800 */
[----:B------:R-:W-:Y:S02]  /*12ce0*/  @P4 SEL R3, R26, R6, !P1 ;  /* 0x000000061a034207 */ /* 0x000fe40004800000 */
[----:B------:R-:W-:Y:S01]  /*12cf0*/  SEL R26, R7, RZ, !P6 ;  /* 0x000000ff071a7207 */ /* 0x000fe20007000000 */
[----:B------:R-:W-:-:S04]  /*12d00*/  FFMA R22, R13, R23, R22 ;  /* 0x000000170d167223 */ /* 0x000fc80000000016 */
[----:B------:R-:W-:-:S04]  /*12d10*/  FADD R23, R26, R3 ;  /* 0x000000031a177221 */ /* 0x000fc80000000000 */
[----:B------:R-:W-:Y:S01]  /*12d20*/  FFMA R22, R12, R23, R22 ;  /* 0x000000170c167223 */ /* 0x000fe20000000016 */
[----:B----4-:R-:W-:Y:S02]  /*12d30*/  SEL R25, R25, RZ, !P6 ;  /* 0x000000ff19197207 */ /* 0x010fe40007000000 */
[----:B-----5:R-:W-:-:S03]  /*12d40*/  SEL R21, R21, RZ, !P6 ;  /* 0x000000ff15157207 */ /* 0x020fc60007000000 */
[----:B------:R-:W-:Y:S02]  /*12d50*/  FADD R25, R25, R4 ;  /* 0x0000000419197221 */ /* 0x000fe40000000000 */
[----:B------:R-:W2:Y:S01]  /*12d60*/  LDL.LU R4, [R1+0x2bc] ;  /* 0x0002bc0001047983 */ /* 0x000ea20000300800 */
[----:B------:R-:W-:-:S03]  /*12d70*/  FADD R21, R21, R27 ;  /* 0x0000001b15157221 */ /* 0x000fc60000000000 */
[----:B------:R-:W4:Y:S04]  /*12d80*/  LDL.LU R2, [R1+0x24] ;  /* 0x0000240001027983 */ /* 0x000f280000300800 */
[----:B------:R-:W5:Y:S01]  /*12d90*/  LDL.LU R6, [R1+0x45c] ;  /* 0x00045c0001067983 */ /* 0x000f620000300800 */
[----:B------:R-:W-:-:S03]  /*12da0*/  FFMA R11, R12, R21, R11 ;  /* 0x000000150c0b7223 */ /* 0x000fc6000000000b */
[----:B------:R-:W2:Y:S01]  /*12db0*/  LDL.LU R7, [R1+0x11c] ;  /* 0x00011c0001077983 */ /* 0x000ea20000300800 */
[----:B------:R-:W-:Y:S01]  /*12dc0*/  FADD R21, R24, R5 ;  /* 0x0000000518157221 */ /* 0x000fe20000000000 */
[----:B------:R-:W-:Y:S02]  /*12dd0*/  FFMA R19, R12, R25, R19 ;  /* 0x000000190c137223 */ /* 0x000fe40000000013 */
[----:B------:R-:W2:Y:S04]  /*12de0*/  LDL.LU R29, [R1+0x1a4] ;  /* 0x0001a400011d7983 */ /* 0x000ea80000300800 */
[----:B------:R-:W2:Y:S04]  /*12df0*/  LDL.LU R0, [R1+0x2cc] ;  /* 0x0002cc0001007983 */ /* 0x000ea80000300800 */
[----:B------:R-:W2:Y:S04]  /*12e00*/  LDL.LU R27, [R1+0x19c] ;  /* 0x00019c00011b7983 */ /* 0x000ea80000300800 */
[----:B------:R-:W2:Y:S01]  /*12e10*/  LDL.LU R25, [R1+0xf8] ;  /* 0x0000f80001197983 */ /* 0x000ea20000300800 */
[----:B---3--:R-:W-:-:S03]  /*12e20*/  FFMA R10, R11, R18, R10 ;  /* 0x000000120b0a7223 */ /* 0x008fc6000000000a */
[----:B------:R-:W3:Y:S01]  /*12e30*/  LDL.LU R24, [R1+0x114] ;  /* 0x0001140001187983 */ /* 0x000ee20000300800 */
[----:B------:R-:W-:-:S03]  /*12e40*/  FFMA R20, R12, R21, R20 ;  /* 0x000000150c147223 */ /* 0x000fc60000000014 */
[----:B------:R-:W2:Y:S01]  /*12e50*/  LDL.LU R5, [R1+0x1dc] ;  /* 0x0001dc0001057983 */ /* 0x000ea20000300800 */
[----:B------:R-:W-:-:S03]  /*12e60*/  FFMA R11, R18, R19, R15 ;  /* 0x00000013120b7223 */ /* 0x000fc6000000000f */
[----:B------:R-:W2:Y:S04]  /*12e70*/  LDL.LU R3, [R1+0x40] ;  /* 0x0000400001037983 */ /* 0x000ea80000300800 */
[----:B------:R-:W2:Y:S04]  /*12e80*/  LDL.LU R26, [R1+0x4c] ;  /* 0x00004c00011a7983 */ /* 0x000ea80000300800 */
[----:B------:R-:W2:Y:S04]  /*12e90*/  LDL.LU R21, [R1+0x124] ;  /* 0x0001240001157983 */ /* 0x000ea80000300800 */
[----:B------:R-:W2:Y:S04]  /*12ea0*/  LDL.LU R15, [R1+0x13c] ;  /* 0x00013c00010f7983 */ /* 0x000ea80000300800 */
[----:B------:R-:W3:Y:S01]  /*12eb0*/  LDL.LU R19, [R1+0x15c] ;  /* 0x00015c0001137983 */ /* 0x000ee20000300800 */
[----:B------:R-:W-:-:S03]  /*12ec0*/  FFMA R8, R18, R20, R8 ;  /* 0x0000001412087223 */ /* 0x000fc60000000008 */
[----:B------:R-:W4:Y:S04]  /*12ed0*/  LDL.LU R23, [R1+0x134] ;  /* 0x0001340001177983 */ /* 0x000f280000300800 */
[----:B------:R-:W4:Y:S01]  /*12ee0*/  LDL.LU R20, [R1+0x454] ;  /* 0x0004540001147983 */ /* 0x000f220000300800 */
[----:B------:R-:W-:-:S03]  /*12ef0*/  FFMA R14, R18, R22, R14 ;  /* 0x00000016120e7223 */ /* 0x000fc6000000000e */
[----:B------:R-:W5:Y:S04]  /*12f00*/  LDL.LU R22, [R1+0x154] ;  /* 0x0001540001167983 */ /* 0x000f680000300800 */
[----:B------:R-:W5:Y:S01]  /*12f10*/  LDL.LU R18, [R1+0x140] ;  /* 0x0001400001127983 */ /* 0x000f620000300800 */
[----:B--2---:R-:W-:Y:S02]  /*12f20*/  SEL R15, R15, RZ, P2 ;  /* 0x000000ff0f0f7207 */ /* 0x004fe40001000000 */
[----:B---3--:R-:W-:Y:S02]  /*12f30*/  SEL R19, R19, RZ, !P6 ;  /* 0x000000ff13137207 */ /* 0x008fe40007000000 */
[----:B------:R-:W-:Y:S02]  /*12f40*/  @P5 SEL R9, R15, R4, !P1 ;  /* 0x000000040f095207 */ /* 0x000fe40004800000 */
[----:B------:R-:W2:Y:S04]  /*12f50*/  LDL.LU R4, [R1+0x548] ;  /* 0x0005480001047983 */ /* 0x000ea80000300800 */
[----:B------:R-:W3:Y:S01]  /*12f60*/  LDL.LU R15, [R1+0x138] ;  /* 0x00013800010f7983 */ /* 0x000ee20000300800 */
[----:B----4-:R-:W-:-:S03]  /*12f70*/  FADD R20, R19, R20 ;  /* 0x0000001413147221 */ /* 0x010fc60000000000 */
[----:B------:R-:W4:Y:S01]  /*12f80*/  LDL.LU R19, [R1+0x1a0] ;  /* 0x0001a00001137983 */ /* 0x000f220000300800 */
[----:B-----5:R-:W-:Y:S02]  /*12f90*/  SEL R22, R22, RZ, !P6 ;  /* 0x000000ff16167207 */ /* 0x020fe40007000000 */
[----:B------:R-:W-:Y:S02]  /*12fa0*/  SEL R18, R18, RZ, !P6 ;  /* 0x000000ff12127207 */ /* 0x000fe40007000000 */
[----:B------:R-:W-:-:S03]  /*12fb0*/  SEL R21, R21, RZ, !P6 ;  /* 0x000000ff15157207 */ /* 0x000fc60007000000 */
[----:B------:R-:W-:Y:S02]  /*12fc0*/  FADD R18, R18, R9 ;  /* 0x0000000912127221 */ /* 0x000fe40000000000 */
[----:B------:R-:W5:Y:S01]  /*12fd0*/  LDL.LU R9, [R1+0x544] ;  /* 0x0005440001097983 */ /* 0x000f620000300800 */
[----:B---3--:R-:W-:Y:S01]  /*12fe0*/  SEL R15, R15, RZ, P2 ;  /* 0x000000ff0f0f7207 */ /* 0x008fe20001000000 */
[----:B----4-:R-:W-:Y:S01]  /*12ff0*/  FADD R19, R22, R19 ;  /* 0x0000001316137221 */ /* 0x010fe20000000000 */
[----:B------:R-:W-:Y:S02]  /*13000*/  SEL R22, R25, RZ, P2 ;  /* 0x000000ff19167207 */ /* 0x000fe40001000000 */
[----:B------:R-:W-:Y:S01]  /*13010*/  @P4 SEL R28, R15, R2, !P1 ;  /* 0x000000020f1c4207 */ /* 0x000fe20004800000 */
[----:B------:R-:W-:Y:S01]  /*13020*/  FADD R15, R21, R6 ;  /* 0x00000006150f7221 */ /* 0x000fe20000000000 */
[----:B------:R-:W3:Y:S01]  /*13030*/  LDL.LU R2, [R1+0x460] ;  /* 0x0004600001027983 */ /* 0x000ee20000300800 */
[----:B------:R-:W-:-:S03]  /*13040*/  SEL R21, R7, RZ, !P6 ;  /* 0x000000ff07157207 */ /* 0x000fc60007000000 */
[----:B------:R-:W4:Y:S01]  /*13050*/  LDL.LU R6, [R1+0x1e8] ;  /* 0x0001e80001067983 */ /* 0x000f220000300800 */
[----:B------:R-:W-:-:S03]  /*13060*/  @P5 SEL R29, R22, R0, !P1 ;  /* 0x00000000161d5207 */ /* 0x000fc60004800000 */
[----:B------:R-:W2:Y:S04]  /*13070*/  LDL.LU R7, [R1+0x2e0] ;  /* 0x0002e00001077983 */ /* 0x000ea80000300800 */
[----:B------:R-:W2:Y:S04]  /*13080*/  LDL.LU R25, [R1+0x1d8] ;  /* 0x0001d80001197983 */ /* 0x000ea80000300800 */
[----:B------:R-:W2:Y:S04]  /*13090*/  LDL.LU R0, [R1+0x540] ;  /* 0x0005400001007983 */ /* 0x000ea80000300800 */
[----:B------:R-:W2:Y:S01]  /*130a0*/  LDL.LU R22, [R1+0xac] ;  /* 0x0000ac0001167983 */ /* 0x000ea20000300800 */
[----:B------:R-:W-:Y:S01]  /*130b0*/  SEL R24, R24, RZ, !P6 ;  /* 0x000000ff18187207 */ /* 0x000fe20007000000 */
[----:B------:R-:W-:Y:S01]  /*130c0*/  FADD R21, R21, R5 ;  /* 0x0000000515157221 */ /* 0x000fe20000000000 */
[----:B------:R-:W-:Y:S01]  /*130d0*/  SEL R23, R23, RZ, !P6 ;  /* 0x000000ff17177207 */ /* 0x000fe20007000000 */
[----:B------:R-:W3:Y:S01]  /*130e0*/  LDL.LU R5, [R1+0x53c] ;  /* 0x00053c0001057983 */ /* 0x000ee20000300800 */
[C---:B------:R-:W-:Y:S01]  /*130f0*/  FMUL R15, R17.reuse, R15 ;  /* 0x0000000f110f7220 */ /* 0x040fe20000400000 */
[----:B------:R-:W-:Y:S01]  /*13100*/  FADD R24, R24, R29 ;  /* 0x0000001d18187221 */ /* 0x000fe20000000000 */
[----:B------:R-:W-:Y:S01]  /*13110*/  FMUL R21, R17, R21 ;  /* 0x0000001511157220 */ /* 0x000fe20000400000 */
[----:B------:R-:W-:Y:S01]  /*13120*/  FADD R23, R23, R28 ;  /* 0x0000001c17177221 */ /* 0x000fe20000000000 */
[----:B------:R-:W-:-:S02]  /*13130*/  FFMA R15, R16, R20, R15 ;  /* 0x00000014100f7223 */ /* 0x000fc4000000000f */
[----:B------:R-:W-:Y:S01]  /*13140*/  FFMA R19, R16, R19, R21 ;  /* 0x0000001310137223 */ /* 0x000fe20000000015 */
[----:B--2---:R-:W-:-:S04]  /*13150*/  SEL R22, R22, RZ, P2 ;  /* 0x000000ff16167207 */ /* 0x004fc80001000000 */
[----:B------:R-:W-:Y:S02]  /*13160*/  @P4 SEL R27, R22, R3, !P1 ;  /* 0x00000003161b4207 */ /* 0x000fe40004800000 */
[----:B------:R-:W-:Y:S01]  /*13170*/  SEL R22, R26, RZ, !P6 ;  /* 0x000000ff1a167207 */ /* 0x000fe20007000000 */
[----:B------:R-:W2:Y:S04]  /*13180*/  LDL.LU R3, [R1+0x538] ;  /* 0x0005380001037983 */ /* 0x000ea80000300800 */
[----:B------:R-:W2:Y:S01]  /*13190*/  LDL.LU R29, [R1+0x464] ;  /* 0x00046400011d7983 */ /* 0x000ea20000300800 */
[----:B------:R-:W-:-:S03]  /*131a0*/  FADD R22, R22, R27 ;  /* 0x0000001b16167221 */ /* 0x000fc60000000000 */
[----:B------:R-:W2:Y:S04]  /*131b0*/  LDL.LU R27, [R1+0x2ec] ;  /* 0x0002ec00011b7983 */ /* 0x000ea80000300800 */
[----:B------:R-:W2:Y:S04]  /*131c0*/  LDL.LU R26, [R1+0x1e0] ;  /* 0x0001e000011a7983 */ /* 0x000ea80000300800 */
[----:B------:R-:W2:Y:S04]  /*131d0*/  LDL.LU R28, [R1+0x1cc] ;  /* 0x0001cc00011c7983 */ /* 0x000ea80000300800 */
[----:B------:R-:W2:Y:S04]  /*131e0*/  LDL.LU R20, [R1+0x70] ;  /* 0x0000700001147983 */ /* 0x000ea80000300800 */
[----:B------:R-:W3:Y:S01]  /*131f0*/  LDL.LU R21, [R1+0x38] ;  /* 0x0000380001157983 */ /* 0x000ee20000300800 */
[C---:B------:R-:W-:Y:S01]  /*13200*/  FMUL R24, R17.reuse, R24 ;  /* 0x0000001811187220 */ /* 0x040fe20000400000 */
[----:B------:R-:W-:-:S02]  /*13210*/  FMUL R17, R17, R22 ;  /* 0x0000001611117220 */ /* 0x000fc40000400000 */
[----:B------:R-:W4:Y:S01]  /*13220*/  LDL.LU R22, [R1+0x1c] ;  /* 0x00001c0001167983 */ /* 0x000f220000300800 */
[C---:B------:R-:W-:Y:S01]  /*13230*/  FFMA R18, R16.reuse, R18, R24 ;  /* 0x0000001210127223 */ /* 0x040fe20000000018 */
[----:B------:R-:W-:Y:S02]  /*13240*/  FFMA R17, R16, R23, R17 ;  /* 0x0000001710117223 */ /* 0x000fe40000000011 */
[----:B------:R-:W5:Y:S04]  /*13250*/  LDL.LU R24, [R1+0x1e4] ;  /* 0x0001e40001187983 */ /* 0x000f680000300800 */
[----:B------:R-:W5:Y:S04]  /*13260*/  LDL.LU R16, [R1+0x2c] ;  /* 0x00002c0001107983 */ /* 0x000f680000300800 */
[----:B------:R-:W5:Y:S01]  /*13270*/  LDL.LU R23, [R1+0x1ec] ;  /* 0x0001ec0001177983 */ /* 0x000f620000300800 */
[----:B--2---:R-:W-:-:S02]  /*13280*/  SEL R20, R20, RZ, !P6 ;  /* 0x000000ff14147207 */ /* 0x004fc40007000000 */
[----:B---3--:R-:W-:-:S03]  /*13290*/  SEL R21, R21, RZ, !P6 ;  /* 0x000000ff15157207 */ /* 0x008fc60007000000 */
[----:B------:R-:W-:Y:S02]  /*132a0*/  FADD R20, R20, R2 ;  /* 0x0000000214147221 */ /* 0x000fe40000000000 */
[----:B------:R-:W2:Y:S01]  /*132b0*/  LDL.LU R2, [R1+0x534] ;  /* 0x0005340001027983 */ /* 0x000ea20000300800 */
[----:B----4-:R-:W-:-:S03]  /*132c0*/  FADD R21, R21, R6 ;  /* 0x0000000615157221 */ /* 0x010fc60000000000 */
[----:B------:R-:W3:Y:S01]  /*132d0*/  LDL.LU R6, [R1+0x530] ;  /* 0x0005300001067983 */ /* 0x000ee20000300800 */
[----:B-----5:R-:W-:-:S04]  /*132e0*/  SEL R16, R16, RZ, P2 ;  /* 0x000000ff10107207 */ /* 0x020fc80001000000 */
[----:B------:R-:W-:Y:S02]  /*132f0*/  @P5 SEL R24, R16, R7, !P1 ;  /* 0x0000000710185207 */ /* 0x000fe40004800000 */
[----:B------:R-:W4:Y:S01]  /*13300*/  LDL.LU R7, [R1+0x52c] ;  /* 0x00052c0001077983 */ /* 0x000f220000300800 */
[----:B------:R-:W-:-:S03]  /*13310*/  SEL R22, R22, RZ, P2 ;  /* 0x000000ff16167207 */ /* 0x000fc60001000000 */
[----:B------:R-:W5:Y:S01]  /*13320*/  LDL.LU R16, [R1+0x28] ;  /* 0x0000280001107983 */ /* 0x000f620000300800 */
[----:B------:R-:W-:Y:S01]  /*13330*/  FFMA R15, R13, R20, R15 ;  /* 0x000000140d0f7223 */ /* 0x000fe2000000000f */
[----:B---3--:R-:W-:Y:S02]  /*13340*/  @P4 SEL R25, R22, R6, !P1 ;  /* 0x0000000616194207 */ /* 0x008fe40004800000 */
[----:B------:R-:W3:Y:S04]  /*13350*/  LDL.LU R6, [R1+0x528] ;  /* 0x0005280001067983 */ /* 0x000ee80000300800 */
[----:B------:R-:W3:Y:S04]  /*13360*/  LDL.LU R22, [R1+0xc] ;  /* 0x00000c0001167983 */ /* 0x000ee80000300800 */
[----:B------:R-:W3:Y:S01]  /*13370*/  LDL.LU R20, [R1+0x44] ;  /* 0x0000440001147983 */ /* 0x000ee20000300800 */
[----:B----4-:R-:W-:-:S05]  /*13380*/  SEL R7, R7, RZ, !P6 ;  /* 0x000000ff07077207 */ /* 0x010fca0007000000 */
[----:B------:R-:W-:Y:S02]  /*13390*/  FADD R7, R7, R29 ;  /* 0x0000001d07077221 */ /* 0x000fe40000000000 */
[----:B------:R-:W4:Y:S01]  /*133a0*/  LDL.LU R29, [R1+0x8] ;  /* 0x00000800011d7983 */ /* 0x000f220000300800 */
[----:B-----5:R-:W-:-:S05]  /*133b0*/  SEL R16, R16, RZ, !P6 ;  /* 0x000000ff10107207 */ /* 0x020fca0007000000 */
[----:B------:R-:W-:-:S04]  /*133c0*/  FADD R16, R16, R24 ;  /* 0x0000001810107221 */ /* 0x000fc80000000000 */
[----:B------:R-:W-:Y:S02]  /*133d0*/  FFMA R16, R13, R16, R18 ;  /* 0x000000100d107223 */ /* 0x000fe40000000012 */
[----:B------:R-:W1:Y:S01]  /*133e0*/  S2R R18, SR_TID.X ;  /* 0x0000000000127919 */ /* 0x000e620000002100 */
[----:B------:R-:W-:Y:S02]  /*133f0*/  SEL R3, R3, RZ, !P6 ;  /* 0x000000ff03037207 */ /* 0x000fe40007000000 */
[----:B--2---:R-:W-:-:S03]  /*13400*/  SEL R2, R2, RZ, P2 ;  /* 0x000000ff02027207 */ /* 0x004fc60001000000 */
[----:B------:R-:W-:Y:S01]  /*13410*/  FADD R3, R3, R23 ;  /* 0x0000001703037221 */ /* 0x000fe20000000000 */
[----:B------:R-:W-:Y:S02]  /*13420*/  SEL R5, R5, RZ, !P6 ;  /* 0x000000ff05057207 */ /* 0x000fe40007000000 */
[----:B------:R-:W-:Y:S02]  /*13430*/  SEL R9, R9, RZ, !P6 ;  /* 0x000000ff09097207 */ /* 0x000fe40007000000 */
[----:B---3--:R-:W-:-:S04]  /*13440*/  SEL R6, R6, RZ, P2 ;  /* 0x000000ff06067207 */ /* 0x008fc80001000000 */
[----:B------:R-:W-:Y:S02]  /*13450*/  @P5 SEL R26, R6, R27, !P1 ;  /* 0x0000001b061a5207 */ /* 0x000fe40004800000 */
[----:B------:R-:W2:Y:S01]  /*13460*/  LDL.LU R27, [R1+0x20] ;  /* 0x00002000011b7983 */ /* 0x000ea20000300800 */
[----:B------:R-:W-:-:S05]  /*13470*/  SEL R22, R22, RZ, !P6 ;  /* 0x000000ff16167207 */ /* 0x000fca0007000000 */
[----:B------:R-:W-:Y:S01]  /*13480*/  FADD R22, R22, R25 ;  /* 0x0000001916167221 */ /* 0x000fe20000000000 */
[----:B------:R-:W-:Y:S01]  /*13490*/  @P4 SEL R28, R2, R20, !P1 ;  /* 0x00000014021c4207 */ /* 0x000fe20004800000 */
[----:B------:R-:W-:Y:S01]  /*134a0*/  FFMA R19, R13, R21, R19 ;  /* 0x000000150d137223 */ /* 0x000fe20000000013 */
[----:B------:R-:W-:Y:S01]  /*134b0*/  FADD R5, R5, R26 ;  /* 0x0000001a05057221 */ /* 0x000fe20000000000 */
[----:B------:R-:W-:Y:S01]  /*134c0*/  FFMA R17, R13, R22, R17 ;  /* 0x000000160d117223 */ /* 0x000fe20000000011 */
[----:B0-----:R-:W-:Y:S01]  /*134d0*/  UPRMT UR4, UR4, 0x654, UR5 ;  /* 0x0000065404047896 */ /* 0x001fe20008000005 */
[----:B------:R-:W0:Y:S01]  /*134e0*/  LDC.64 R22, c[0x0][0x278] ;  /* 0x00009e00ff167b82 */ /* 0x000e220000000a00 */
[----:B------:R-:W-:Y:S01]  /*134f0*/  FADD R9, R9, R28 ;  /* 0x0000001c09097221 */ /* 0x000fe20000000000 */
[----:B------:R-:W-:Y:S01]  /*13500*/  FFMA R7, R12, R7, R15 ;  /* 0x000000070c077223 */ /* 0x000fe2000000000f */
[----:B-1----:R-:W-:Y:S01]  /*13510*/  LOP3.LUT R2, R18, 0x1ff, RZ, 0xc0, !PT ;  /* 0x000001ff12027812 */ /* 0x002fe200078ec0ff */
[C---:B------:R-:W-:Y:S01]  /*13520*/  FFMA R19, R12.reuse, R3, R19 ;  /* 0x000000030c137223 */ /* 0x040fe20000000013 */
[C---:B------:R-:W-:Y:S01]  /*13530*/  FFMA R5, R12.reuse, R5, R16 ;  /* 0x000000050c057223 */ /* 0x040fe20000000010 */
[----:B------:R-:W-:Y:S01]  /*13540*/  FFMA R9, R12, R9, R17 ;  /* 0x000000090c097223 */ /* 0x000fe20000000011 */
[----:B------:R-:W-:Y:S01]  /*13550*/  FFMA R7, R7, R4, R10 ;  /* 0x0000000407077223 */ /* 0x000fe2000000000a */
[----:B------:R-:W-:Y:S01]  /*13560*/  LEA R3, R2, UR4, 0x2 ;  /* 0x0000000402037c11 */ /* 0x000fe2000f8e10ff */
[C---:B------:R-:W-:Y:S01]  /*13570*/  FFMA R10, R4.reuse, R19, R11 ;  /* 0x00000013040a7223 */ /* 0x040fe2000000000b */
[C---:B------:R-:W-:Y:S01]  /*13580*/  FFMA R12, R4.reuse, R5, R8 ;  /* 0x00000005040c7223 */ /* 0x040fe20000000008 */
[----:B------:R-:W-:Y:S01]  /*13590*/  FFMA R14, R4, R9, R14 ;  /* 0x00000009040e7223 */ /* 0x000fe2000000000e */
[----:B------:R-:W4:Y:S01]  /*135a0*/  LDC.64 R24, c[0x0][0x280] ;  /* 0x0000a000ff187b82 */ /* 0x000f220000000a00 */
[----:B------:R1:W-:Y:S04]  /*135b0*/  STS [R3], R7 ;  /* 0x0000000703007388 */ /* 0x0003e80000000800 */
[----:B------:R3:W-:Y:S03]  /*135c0*/  STS [R3+0x800], R10 ;  /* 0x0008000a03007388 */ /* 0x0007e60000000800 */
[----:B------:R-:W2:Y:S01]  /*135d0*/  LDC.64 R20, c[0x0][0x288] ;  /* 0x0000a200ff147b82 */ /* 0x000ea20000000a00 */
[----:B------:R5:W-:Y:S01]  /*135e0*/  STS [R3+0x1000], R12 ;  /* 0x0010000c03007388 */ /* 0x000be20000000800 */
[----:B0-----:R-:W-:-:S03]  /*135f0*/  IMAD.WIDE R16, R0, 0x4, R22 ;  /* 0x0000000400107825 */ /* 0x001fc600078e0216 */
[----:B------:R0:W-:Y:S01]  /*13600*/  STS [R3+0x1800], R14 ;  /* 0x0018000e03007388 */ /* 0x0001e20000000800 */
[----:B------:R-:W0:Y:S01]  /*13610*/  S2R R0, SR_CTAID.X ;  /* 0x0000000000007919 */ /* 0x000e220000002500 */
[----:B------:R-:W-:Y:S01]  /*13620*/  IMAD.MOV.U32 R4, RZ, RZ, RZ ;  /* 0x000000ffff047224 */ /* 0x000fe200078e00ff */
[----:B-1----:R-:W-:Y:S01]  /*13630*/  CS2R R6, SRZ ;  /* 0x0000000000067805 */ /* 0x002fe2000001ff00 */
[----:B------:R-:W-:Y:S02]  /*13640*/  IMAD.MOV.U32 R5, RZ, RZ, RZ ;  /* 0x000000ffff057224 */ /* 0x000fe400078e00ff */
[----:B----4-:R-:W-:Y:S01]  /*13650*/  IMAD.WIDE R8, R29, 0x4, R24 ;  /* 0x000000041d087825 */ /* 0x010fe200078e0218 */
[----:B------:R-:W-:Y:S03]  /*13660*/  BAR.SYNC.DEFER_BLOCKING 0x0 ;  /* 0x0000000000007b1d */ /* 0x000fe60000010000 */
[----:B---3--:R-:W-:-:S02]  /*13670*/  IMAD.MOV.U32 R10, RZ, RZ, RZ ;  /* 0x000000ffff0a7224 */ /* 0x008fc400078e00ff */
[----:B------:R-:W-:Y:S01]  /*13680*/  IMAD.MOV.U32 R11, RZ, RZ, RZ ;  /* 0x000000ffff0b7224 */ /* 0x000fe200078e00ff */
[----:B-----5:R-:W-:Y:S02]  /*13690*/  CS2R R12, SRZ ;  /* 0x00000000000c7805 */ /* 0x020fe4000001ff00 */
[----:B0-----:R-:W-:Y:S01]  /*136a0*/  CS2R R14, SRZ ;  /* 0x00000000000e7805 */ /* 0x001fe2000001ff00 */
[----:B------:R-:W3:Y:S04]  /*136b0*/  LDL.LU R29, [R1+0x2d0] ;  /* 0x0002d000011d7983 */ /* 0x000ee80000300800 */
[----:B------:R-:W4:Y:S04]  /*136c0*/  LDL.LU R28, [R1+0x2d4] ;  /* 0x0002d400011c7983 */ /* 0x000f280000300800 */
[----:B------:R0:W5:Y:S01]  /*136d0*/  @P2 LDG.E.EF.128 R4, desc[UR6][R8.64] ;  /* 0x0000000608042981 */ /* 0x000162000c0e1d00 */
[----:B------:R-:W-:Y:S01]  /*136e0*/  ISETP.LT.AND P5, PT, R0, 0x80, PT ;  /* 0x000000800000780c */ /* 0x000fe20003fa1270 */
[----:B0-----:R-:W-:-:S02]  /*136f0*/  IMAD.MOV.U32 R8, RZ, RZ, RZ ;  /* 0x000000ffff087224 */ /* 0x001fc400078e00ff */
[----:B------:R-:W-:Y:S01]  /*13700*/  IMAD.MOV.U32 R9, RZ, RZ, RZ ;  /* 0x000000ffff097224 */ /* 0x000fe200078e00ff */
[----:B------:R-:W-:Y:S02]  /*13710*/  SEL R3, RZ, 0x3f800000, !P5 ;  /* 0x3f800000ff037807 */ /* 0x000fe40006800000 */
[----:B------:R-:W-:-:S03]  /*13720*/  ISETP.LT.AND P4, PT, R0, 0x80, !P0 ;  /* 0x000000800000780c */ /* 0x000fc60004781270 */
[----:B------:R-:W-:-:S10]  /*13730*/  FMUL R25, R3, 16777216 ;  /* 0x4b80000003197820 */ /* 0x000fd40000400000 */
[----:B------:R-:W5:Y:S01]  /*13740*/  @P4 LDG.E.EF.128 R12, desc[UR6][R16.64] ;  /* 0x00000006100c4981 */ /* 0x000f62000c0e1d00 */
[----:B--2---:R-:W-:-:S03]  /*13750*/  IMAD.WIDE R20, R27, 0x4, R20 ;  /* 0x000000041b147825 */ /* 0x004fc600078e0214 */
[----:B------:R-:W2:Y:S04]  /*13760*/  LDL.LU R27, [R1+0x2dc] ;  /* 0x0002dc00011b7983 */ /* 0x000ea80000300800 */
[----:B------:R0:W2:Y:S02]  /*13770*/  @P3 LDG.E.EF.128 R8, desc[UR6][R20.64] ;  /* 0x0000000614083981 */ /* 0x0000a4000c0e1d00 */
[----:B0-----:R-:W-:-:S04]  /*13780*/  FSEL R21, RZ, 2, P6 ;  /* 0x40000000ff157808 */ /* 0x001fc80003000000 */
[C---:B------:R-:W-:Y:S01]  /*13790*/  FSETP.GEU.AND P5, PT, R21.reuse, 1.175494350822287508e-38, PT ;  /* 0x008000001500780b */ /* 0x040fe20003fae000 */
[----:B------:R-:W-:-:S05]  /*137a0*/  FMUL R26, R21, 16777216 ;  /* 0x4b800000151a7820 */ /* 0x000fca0000400000 */
[----:B------:R-:W-:-:S06]  /*137b0*/  FSEL R26, R26, R21, !P5 ;  /* 0x000000151a1a7208 */ /* 0x000fcc0006800000 */
[----:B------:R-:W0:Y:S01]  /*137c0*/  MUFU.RCP R26, R26 ;  /* 0x0000001a001a7308 */ /* 0x000e220000001000 */
[----:B------:R-:W-:-:S05]  /*137d0*/  FSEL R24, R25, R3, !P5 ;  /* 0x0000000319187208 */ /* 0x000fca0006800000 */
[----:B0-----:R-:W-:Y:S02]  /*137e0*/  FMUL R24, R26, R24 ;  /* 0x000000181a187220 */ /* 0x001fe40000400000 */
[----:B------:R-:W2:Y:S01]  /*137f0*/  LDL.LU R26, [R1+0x2d8] ;  /* 0x0002d800011a7983 */ /* 0x000ea20000300800 */
[----:B------:R-:W-:-:S04]  /*13800*/  FSEL R22, RZ, 3, P6 ;  /* 0x40400000ff167808 */ /* 0x000fc80003000000 */
[C---:B------:R-:W-:Y:S01]  /*13810*/  FSETP.GEU.AND P5, PT, R22.reuse, 1.175494350822287508e-38, PT ;  /* 0x008000001600780b */ /* 0x040fe20003fae000 */
[----:B------:R-:W-:Y:S01]  /*13820*/  FMUL R20, R22, 16777216 ;  /* 0x4b80000016147820 */ /* 0x000fe20000400000 */
[----:B------:R-:W-:Y:S01]  /*13830*/  IMAD.SHL.U32 R18, R18, 0x4, RZ ;  /* 0x0000000412127824 */ /* 0x000fe200078e00ff */
[----:B---3--:R-:W-:Y:S02]  /*13840*/  SEL R29, R29, RZ, !P6 ;  /* 0x000000ff1d1d7207 */ /* 0x008fe40007000000 */
[----:B----4-:R-:W-:Y:S02]  /*13850*/  SEL R28, R28, RZ, !P6 ;  /* 0x000000ff1c1c7207 */ /* 0x010fe40007000000 */
[----:B------:R-:W-:Y:S02]  /*13860*/  FSEL R20, R20, R22, !P5 ;  /* 0x0000001614147208 */ /* 0x000fe40006800000 */
[----:B-----5:R-:W-:Y:S02]  /*13870*/  SEL R5, R5, RZ, P2 ;  /* 0x000000ff05057207 */ /* 0x020fe40001000000 */
[----:B------:R-:W-:-:S02]  /*13880*/  SEL R4, R4, RZ, P2 ;  /* 0x000000ff04047207 */ /* 0x000fc40001000000 */
[----:B------:R-:W-:Y:S02]  /*13890*/  SEL R6, R6, RZ, P2 ;  /* 0x000000ff06067207 */ /* 0x000fe40001000000 */
[----:B------:R-:W-:Y:S01]  /*138a0*/  SEL R7, R7, RZ, P2 ;  /* 0x000000ff07077207 */ /* 0x000fe20001000000 */
[----:B------:R-:W0:Y:S01]  /*138b0*/  MUFU.RCP R20, R20 ;  /* 0x0000001400147308 */ /* 0x000e220000001000 */
[----:B------:R-:W-:Y:S02]  /*138c0*/  LOP3.LUT R18, R18, 0x7fc, RZ, 0xc0, !PT ;  /* 0x000007fc12127812 */ /* 0x000fe400078ec0ff */
[----:B------:R-:W-:Y:S02]  /*138d0*/  SEL R13, R13, RZ, P4 ;  /* 0x000000ff0d0d7207 */ /* 0x000fe40002000000 */
[----:B------:R-:W-:Y:S02]  /*138e0*/  SEL R12, R12, RZ, P4 ;  /* 0x000000ff0c0c7207 */ /* 0x000fe40002000000 */
[----:B------:R-:W-:-:S02]  /*138f0*/  SEL R14, R14, RZ, P4 ;  /* 0x000000ff0e0e7207 */ /* 0x000fc40002000000 */
[----:B------:R-:W-:Y:S02]  /*13900*/  SEL R15, R15, RZ, P4 ;  /* 0x000000ff0f0f7207 */ /* 0x000fe40002000000 */
[----:B------:R-:W-:Y:S02]  /*13910*/  LEA R16, R18, UR4, 0x2 ;  /* 0x0000000412107c11 */ /* 0x000fe4000f8e10ff */
[----:B------:R-:W-:-:S04]  /*13920*/  FSEL R23, R25, R3, !P5 ;  /* 0x0000000319177208 */ /* 0x000fc80006800000 */
[----:B------:R-:W1:Y:S01]  /*13930*/  LDS.128 R16, [R16] ;  /* 0x0000000010107984 */ /* 0x000e620000000c00 */
[----:B0-----:R-:W-:Y:S01]  /*13940*/  FMUL R20, R20, R23 ;  /* 0x0000001714147220 */ /* 0x001fe20000400000 */
[----:B------:R-:W-:-:S04]  /*13950*/  FSEL R23, RZ, 4, P6 ;  /* 0x40800000ff177808 */ /* 0x000fc80003000000 */
[----:B------:R-:W-:-:S04]  /*13960*/  FSETP.GEU.AND P2, PT, R23, 1.175494350822287508e-38, PT ;  /* 0x008000001700780b */ /* 0x000fc80003f4e000 */
[----:B------:R-:W-:Y:S02]  /*13970*/  FSEL R25, R25, R3, !P2 ;  /* 0x0000000319197208 */ /* 0x000fe40005000000 */
[----:B--2---:R-:W-:Y:S02]  /*13980*/  @P1 SEL R5, R9, RZ, P3 ;  /* 0x000000ff09051207 */ /* 0x004fe40001800000 */
[----:B------:R-:W-:Y:S02]  /*13990*/  @P1 SEL R4, R8, RZ, P3 ;  /* 0x000000ff08041207 */ /* 0x000fe40001800000 */
[----:B------:R-:W-:Y:S02]  /*139a0*/  SEL R5, R13, R5, !P0 ;  /* 0x000000050d057207 */ /* 0x000fe40004000000 */
[----:B------:R-:W-:Y:S02]  /*139b0*/  @P1 SEL R6, R10, RZ, P3 ;  /* 0x000000ff0a061207 */ /* 0x000fe40001800000 */
[----:B------:R-:W-:Y:S01]  /*139c0*/  SEL R4, R12, R4, !P0 ;  /* 0x000000040c047207 */ /* 0x000fe20004000000 */
[----:B------:R-:W-:Y:S01]  /*139d0*/  FADD R28, R28, R5 ;  /* 0x000000051c1c7221 */ /* 0x000fe20000000000 */
[----:B------:R-:W-:-:S02]  /*139e0*/  @P1 SEL R7, R11, RZ, P3 ;  /* 0x000000ff0b071207 */ /* 0x000fc40001800000 */
[----:B------:R-:W-:Y:S01]  /*139f0*/  SEL R5, R14, R6, !P0 ;  /* 0x000000060e057207 */ /* 0x000fe20004000000 */
[----:B------:R-:W-:Y:S01]  /*13a00*/  FADD R29, R29, R4 ;  /* 0x000000041d1d7221 */ /* 0x000fe20000000000 */
[----:B------:R-:W-:Y:S01]  /*13a10*/  SEL R4, R15, R7, !P0 ;  /* 0x000000070f047207 */ /* 0x000fe20004000000 */
[----:B------:R-:W-:Y:S01]  /*13a20*/  FMUL R8, R23, 16777216 ;  /* 0x4b80000017087820 */ /* 0x000fe20000400000 */
[----:B------:R-:W-:-:S05]  /*13a30*/  SEL R26, R26, RZ, !P6 ;  /* 0x000000ff1a1a7207 */ /* 0x000fca0007000000 */
[----:B------:R-:W-:Y:S02]  /*13a40*/  FADD R7, R26, R5 ;  /* 0x000000051a077221 */ /* 0x000fe40000000000 */
[----:B------:R0:W2:Y:S01]  /*13a50*/  LDL.LU R26, [R1+0x4c8] ;  /* 0x0004c800011a7983 */ /* 0x0000a20000300800 */
[----:B------:R-:W-:-:S06]  /*13a60*/  FSEL R8, R8, R23, !P2 ;  /* 0x0000001708087208 */ /* 0x000fcc0005000000 */
[----:B------:R-:W3:Y:S01]  /*13a70*/  MUFU.RCP R8, R8 ;  /* 0x0000000800087308 */ /* 0x000ee20000001000 */
[----:B------:R-:W-:Y:S01]  /*13a80*/  SEL R27, R27, RZ, !P6 ;  /* 0x000000ff1b1b7207 */ /* 0x000fe20007000000 */
[----:B-1----:R-:W-:-:S04]  /*13a90*/  FADD R16, R16, R29 ;  /* 0x0000001d10107221 */ /* 0x002fc80000000000 */
[----:B------:R-:W-:Y:S01]  /*13aa0*/  FADD R10, R27, R4 ;  /* 0x000000041b0a7221 */ /* 0x000fe20000000000 */
[----:B------:R-:W-:Y:S01]  /*13ab0*/  FADD R17, R17, R28 ;  /* 0x0000001c11117221 */ /* 0x000fe20000000000 */
[----:B---3--:R-:W-:Y:S02]  /*13ac0*/  FMUL R8, R8, R25 ;  /* 0x0000001908087220 */ /* 0x008fe40000400000 */
[----:B------:R0:W3:Y:S04]  /*13ad0*/  LDL.LU R25, [R1+0x520] ;  /* 0x0005200001197983 */ /* 0x0000e80000300800 */
[----:B------:R0:W4:Y:S01]  /*13ae0*/  LDL.LU R27, [R1+0x4cc] ;  /* 0x0004cc00011b7983 */ /* 0x0001220000300800 */
[----:B------:R-:W-:Y:S02]  /*13af0*/  FSETP.NEU.AND P0, PT, R21, RZ, PT ;  /* 0x000000ff1500720b */ /* 0x000fe40003f0d000 */
[----:B------:R-:W-:-:S02]  /*13b00*/  FSEL R5, R16, RZ, !P6 ;  /* 0x000000ff10057208 */ /* 0x000fc40007000000 */
[----:B------:R-:W-:Y:S01]  /*13b10*/  FSEL R6, R17, RZ, !P6 ;  /* 0x000000ff11067208 */ /* 0x000fe20007000000 */
[----:B------:R-:W-:Y:S01]  /*13b20*/  FADD R18, R18, R7 ;  /* 0x0000000712127221 */ /* 0x000fe20000000000 */
[----:B------:R-:W-:-:S03]  /*13b30*/  FSEL R24, R24, RZ, P0 ;  /* 0x000000ff18187208 */ /* 0x000fc60000000000 */
[----:B------:R-:W-:Y:S01]  /*13b40*/  FADD R6, -R5, R6 ;  /* 0x0000000605067221 */ /* 0x000fe20000000100 */
[----:B------:R-:W-:Y:S01]  /*13b50*/  FSETP.NEU.AND P0, PT, R22, RZ, PT ;  /* 0x000000ff1600720b */ /* 0x000fe20003f0d000 */
[----:B------:R-:W-:Y:S01]  /*13b60*/  FADD R4, R23, R23 ;  /* 0x0000001717047221 */ /* 0x000fe20000000000 */
[----:B------:R-:W-:Y:S01]  /*13b70*/  FSEL R9, R18, RZ, !P6 ;  /* 0x000000ff12097208 */ /* 0x000fe20007000000 */
[----:B------:R-:W-:Y:S01]  /*13b80*/  FFMA R12, R6, R24, R5 ;  /* 0x00000018060c7223 */ /* 0x000fe20000000005 */
[----:B------:R-:W-:Y:S01]  /*13b90*/  FADD R19, R19, R10 ;  /* 0x0000000a13137221 */ /* 0x000fe20000000000 */
[----:B------:R-:W-:Y:S02]  /*13ba0*/  FSEL R20, R20, RZ, P0 ;  /* 0x000000ff14147208 */ /* 0x000fe40000000000 */
[--C-:B------:R-:W-:Y:S01]  /*13bb0*/  FADD R9, R9, -R12.reuse ;  /* 0x8000000c09097221 */ /* 0x100fe20000000000 */
[C---:B------:R-:W-:Y:S01]  /*13bc0*/  FSETP.GEU.AND P2, PT, |R4|.reuse, 1.175494350822287508e-38, PT ;  /* 0x008000000400780b */ /* 0x040fe20003f4e200 */
[----:B------:R-:W-:Y:S01]  /*13bd0*/  FMUL R5, R4, 0.25 ;  /* 0x3e80000004057820 */ /* 0x000fe20000400000 */
[----:B------:R-:W-:Y:S01]  /*13be0*/  FSETP.NEU.AND P1, PT, R23, RZ, PT ;  /* 0x000000ff1700720b */ /* 0x000fe20003f2d000 */
[----:B------:R-:W-:Y:S01]  /*13bf0*/  FFMA R11, R9, R20, R12 ;  /* 0x00000014090b7223 */ /* 0x000fe2000000000c */
[----:B------:R-:W-:Y:S01]  /*13c00*/  FSEL R14, R19, RZ, !P6 ;  /* 0x000000ff130e7208 */ /* 0x000fe20007000000 */
[----:B------:R-:W-:Y:S01]  /*13c10*/  FMUL R10, R6, R6 ;  /* 0x00000006060a7220 */ /* 0x000fe20000400000 */
[----:B------:R-:W-:-:S02]  /*13c20*/  FSETP.GT.AND P0, PT, |R4|, 8.50705917302346158658e+37, PT ;  /* 0x7e8000000400780b */ /* 0x000fc40003f04200 */
[----:B------:R-:W-:Y:S01]  /*13c30*/  FSEL R7, R8, RZ, P1 ;  /* 0x000000ff08077208 */ /* 0x000fe20000800000 */
[--C-:B------:R-:W-:Y:S01]  /*13c40*/  FADD R6, R14, -R11.reuse ;  /* 0x8000000b0e067221 */ /* 0x100fe20000000000 */
[----:B------:R-:W-:Y:S01]  /*13c50*/  FMUL R13, R3, R10 ;  /* 0x0000000a030d7220 */ /* 0x000fe20000400000 */
[----:B------:R-:W-:Y:S01]  /*13c60*/  FSEL R8, R5, R4, P0 ;  /* 0x0000000405087208 */ /* 0x000fe20000000000 */
[----:B------:R-:W-:Y:S01]  /*13c70*/  FMUL R10, R9, R9 ;  /* 0x00000009090a7220 */ /* 0x000fe20000400000 */
[----:B------:R-:W-:Y:S01]  /*13c80*/  FFMA R3, R6, R7, R11 ;  /* 0x0000000706037223 */ /* 0x000fe2000000000b */
[----:B------:R-:W-:Y:S01]  /*13c90*/  FFMA R13, R24, R13, RZ ;  /* 0x0000000d180d7223 */ /* 0x000fe200000000ff */
[----:B------:R-:W-:Y:S01]  /*13ca0*/  FMUL R9, R6, R6 ;  /* 0x0000000606097220 */ /* 0x000fe20000400000 */
[----:B------:R-:W-:Y:S01]  /*13cb0*/  FMUL R21, R21, R10 ;  /* 0x0000000a15157220 */ /* 0x000fe20000400000 */
[----:B------:R-:W-:Y:S01]  /*13cc0*/  @!P2 FMUL R8, R8, 16777216 ;  /* 0x4b8000000808a820 */ /* 0x000fe20000400000 */
[----:B------:R-:W1:Y:S01]  /*13cd0*/  SHFL.BFLY PT, R10, R3, 0x10, 0x1f ;  /* 0x0e001f00030a7f89 */ /* 0x000e6200000e0000 */
[----:B------:R-:W-:Y:S01]  /*13ce0*/  FMUL R9, R22, R9 ;  /* 0x0000000916097220 */ /* 0x000fe20000400000 */
[----:B------:R-:W-:Y:S01]  /*13cf0*/  FFMA R12, R20, R21, R13 ;  /* 0x00000015140c7223 */ /* 0x000fe2000000000d */
[----:B------:R-:W-:-:S02]  /*13d00*/  FMUL R6, R23, 0.25 ;  /* 0x3e80000017067820 */ /* 0x000fc40000400000 */
[----:B------:R-:W5:Y:S01]  /*13d10*/  MUFU.RCP R8, R8 ;  /* 0x0000000800087308 */ /* 0x000f620000001000 */
[----:B------:R-:W-:Y:S02]  /*13d20*/  FFMA R12, R7, R9, R12 ;  /* 0x00000009070c7223 */ /* 0x000fe4000000000c */
[----:B------:R-:W-:-:S03]  /*13d30*/  FSEL R13, R6, R23, P0 ;  /* 0x00000017060d7208 */ /* 0x000fc60000000000 */
[----:B------:R-:W0:Y:S01]  /*13d40*/  SHFL.BFLY PT, R11, R12, 0x10, 0x1f ;  /* 0x0e001f000c0b7f89 */ /* 0x000e2200000e0000 */
[C---:B------:R-:W-:Y:S01]  /*13d50*/  FADD R6, R4.reuse, R4 ;  /* 0x0000000404067221 */ /* 0x040fe20000000000 */
[----:B------:R-:W-:Y:S01]  /*13d60*/  @!P2 FMUL R13, R13, 16777216 ;  /* 0x4b8000000d0da820 */ /* 0x000fe20000400000 */
[----:B------:R-:W-:-:S03]  /*13d70*/  FSETP.NEU.AND P1, PT, R4, RZ, PT ;  /* 0x000000ff0400720b */ /* 0x000fc60003f2d000 */
[C---:B------:R-:W-:Y:S01]  /*13d80*/  FSETP.GEU.AND P2, PT, |R6|.reuse, 1.175494350822287508e-38, PT ;  /* 0x008000000600780b */ /* 0x040fe20003f4e200 */
[----:B------:R-:W-:Y:S01]  /*13d90*/  FMUL R7, R6, 0.25 ;  /* 0x3e80000006077820 */ /* 0x000fe20000400000 */
[----:B-----5:R-:W-:Y:S01]  /*13da0*/  FMUL R13, R8, R13 ;  /* 0x0000000d080d7220 */ /* 0x020fe20000400000 */
[----:B------:R-:W-:Y:S01]  /*13db0*/  FSETP.GT.AND P0, PT, |R6|, 8.50705917302346158658e+37, PT ;  /* 0x7e8000000600780b */ /* 0x000fe20003f04200 */
[----:B-1----:R-:W-:-:S03]  /*13dc0*/  FADD R14, -R3, R10 ;  /* 0x0000000a030e7221 */ /* 0x002fc60000000100 */
[----:B------:R-:W-:Y:S02]  /*13dd0*/  FSEL R8, R13, RZ, P1 ;  /* 0x000000ff0d087208 */ /* 0x000fe40000800000 */
[----:B------:R-:W-:-:S03]  /*13de0*/  FSEL R13, R7, R6, P0 ;  /* 0x00000006070d7208 */ /* 0x000fc60000000000 */
[C---:B------:R-:W-:Y:S01]  /*13df0*/  FFMA R9, R14.reuse, R8, R3 ;  /* 0x000000080e097223 */ /* 0x040fe20000000003 */
[----:B------:R-:W-:Y:S01]  /*13e00*/  FMUL R14, R14, R14 ;  /* 0x0000000e0e0e7220 */ /* 0x000fe20000400000 */
[----:B------:R-:W-:-:S03]  /*13e10*/  @!P2 FMUL R13, R13, 16777216 ;  /* 0x4b8000000d0da820 */ /* 0x000fc60000400000 */
[----:B------:R-:W1:Y:S01]  /*13e20*/  SHFL.BFLY PT, R10, R9, 0x8, 0x1f ;  /* 0x0d001f00090a7f89 */ /* 0x000e6200000e0000 */
[----:B------:R-:W-:Y:S01]  /*13e30*/  FMUL R14, R23, R14 ;  /* 0x0000000e170e7220 */ /* 0x000fe20000400000 */
[----:B0-----:R-:W-:Y:S01]  /*13e40*/  FADD R11, R12, R11 ;  /* 0x0000000b0c0b7221 */ /* 0x001fe20000000000 */
[----:B------:R-:W0:Y:S03]  /*13e50*/  MUFU.RCP R13, R13 ;  /* 0x0000000d000d7308 */ /* 0x000e260000001000 */
[----:B------:R-:W-:Y:S01]  /*13e60*/  FFMA R14, R8, R14, R11 ;  /* 0x0000000e080e7223 */ /* 0x000fe2000000000b */
[----:B------:R-:W-:-:S04]  /*13e70*/  FSEL R12, R5, R4, P0 ;  /* 0x00000004050c7208 */ /* 0x000fc80000000000 */
[----:B------:R-:W5:Y:S01]  /*13e80*/  SHFL.BFLY PT, R5, R14, 0x8, 0x1f ;  /* 0x0d001f000e057f89 */ /* 0x000f6200000e0000 */
[----:B------:R-:W-:Y:S01]  /*13e90*/  FADD R3, R6, R6 ;  /* 0x0000000606037221 */ /* 0x000fe20000000000 */
[----:B------:R-:W-:Y:S01]  /*13ea0*/  @!P2 FMUL R12, R12, 16777216 ;  /* 0x4b8000000c0ca820 */ /* 0x000fe20000400000 */
[----:B------:R-:W-:-:S03]  /*13eb0*/  FSETP.NEU.AND P1, PT, R6, RZ, PT ;  /* 0x000000ff0600720b */ /* 0x000fc60003f2d000 */
[----:B------:R-:W-:Y:S01]  /*13ec0*/  FSETP.GEU.AND P2, PT, |R3|, 1.175494350822287508e-38, PT ;  /* 0x008000000300780b */ /* 0x000fe20003f4e200 */
[----:B0-----:R-:W-:Y:S01]  /*13ed0*/  FMUL R20, R13, R12 ;  /* 0x0000000c0d147220 */ /* 0x001fe20000400000 */
[C---:B------:R-:W-:Y:S01]  /*13ee0*/  FMUL R8, R3.reuse, 0.25 ;  /* 0x3e80000003087820 */ /* 0x040fe20000400000 */
[----:B------:R-:W-:-:S03]  /*13ef0*/  FSETP.GT.AND P0, PT, |R3|, 8.50705917302346158658e+37, PT ;  /* 0x7e8000000300780b */ /* 0x000fc60003f04200 */
[----:B------:R-:W-:Y:S01]  /*13f00*/  FSEL R20, R20, RZ, P1 ;  /* 0x000000ff14147208 */ /* 0x000fe20000800000 */
[----:B-1----:R-:W-:Y:S01]  /*13f10*/  FADD R10, -R9, R10 ;  /* 0x0000000a090a7221 */ /* 0x002fe20000000100 */
[----:B------:R-:W-:-:S03]  /*13f20*/  FSEL R13, R8, R3, P0 ;  /* 0x00000003080d7208 */ /* 0x000fc60000000000 */
[C---:B------:R-:W-:Y:S01]  /*13f30*/  FFMA R9, R10.reuse, R20, R9 ;  /* 0x000000140a097223 */ /* 0x040fe20000000009 */
[----:B------:R-:W-:Y:S01]  /*13f40*/  FMUL R11, R10, R10 ;  /* 0x0000000a0a0b7220 */ /* 0x000fe20000400000 */
[----:B------:R-:W-:-:S03]  /*13f50*/  @!P2 FMUL R13, R13, 16777216 ;  /* 0x4b8000000d0da820 */ /* 0x000fc60000400000 */
[----:B------:R-:W0:Y:S01]  /*13f60*/  SHFL.BFLY PT, R12, R9, 0x4, 0x1f ;  /* 0x0c801f00090c7f89 */ /* 0x000e2200000e0000 */
[----:B------:R-:W-:Y:S01]  /*13f70*/  FMUL R11, R4, R11 ;  /* 0x0000000b040b7220 */ /* 0x000fe20000400000 */
[----:B-----5:R-:W-:Y:S01]  /*13f80*/  FADD R5, R14, R5 ;  /* 0x000000050e057221 */ /* 0x020fe20000000000 */
[----:B------:R-:W1:Y:S03]  /*13f90*/  MUFU.RCP R10, R13 ;  /* 0x0000000d000a7308 */ /* 0x000e660000001000 */
[----:B------:R-:W-:Y:S01]  /*13fa0*/  FFMA R20, R20, R11, R5 ;  /* 0x0000000b14147223 */ /* 0x000fe20000000005 */
[----:B------:R-:W-:Y:S01]  /*13fb0*/  FSEL R15, R7, R6, P0 ;  /* 0x00000006070f7208 */ /* 0x000fe20000000000 */
[----:B------:R-:W-:-:S03]  /*13fc0*/  FADD R7, R3, R3 ;  /* 0x0000000303077221 */ /* 0x000fc60000000000 */
[----:B------:R-:W5:Y:S01]  /*13fd0*/  SHFL.BFLY PT, R5, R20, 0x4, 0x1f ;  /* 0x0c801f0014057f89 */ /* 0x000f6200000e0000 */
[----:B------:R-:W-:Y:S01]  /*13fe0*/  @!P2 FMUL R15, R15, 16777216 ;  /* 0x4b8000000f0fa820 */ /* 0x000fe20000400000 */
[----:B------:R-:W-:Y:S02]  /*13ff0*/  FSETP.GEU.AND P2, PT, |R7|, 1.175494350822287508e-38, PT ;  /* 0x008000000700780b */ /* 0x000fe40003f4e200 */
[----:B------:R-:W-:Y:S01]  /*14000*/  FSETP.NEU.AND P1, PT, R3, RZ, PT ;  /* 0x000000ff0300720b */ /* 0x000fe20003f2d000 */
[----:B-1----:R-:W-:Y:S01]  /*14010*/  FMUL R14, R10, R15 ;  /* 0x0000000f0a0e7220 */ /* 0x002fe20000400000 */
[C---:B------:R-:W-:Y:S01]  /*14020*/  FMUL R10, R7.reuse, 0.25 ;  /* 0x3e800000070a7820 */ /* 0x040fe20000400000 */
[----:B------:R-:W-:-:S03]  /*14030*/  FSETP.GT.AND P0, PT, |R7|, 8.50705917302346158658e+37, PT ;  /* 0x7e8000000700780b */ /* 0x000fc60003f04200 */
[----:B------:R-:W-:Y:S01]  /*14040*/  FSEL R14, R14, RZ, P1 ;  /* 0x000000ff0e0e7208 */ /* 0x000fe20000800000 */
[----:B0-----:R-:W-:Y:S01]  /*14050*/  FADD R12, -R9, R12 ;  /* 0x0000000c090c7221 */ /* 0x001fe20000000100 */
        /* <DEDUP_REMOVED lines=9> */
[----:B------:R-:W-:-:S04]  /*140f0*/  FSEL R8, R8, R3, P0 ;  /* 0x0000000308087208 */ /* 0x000fc80000000000 */
[----:B------:R-:W5:Y:S01]  /*14100*/  SHFL.BFLY PT, R5, R14, 0x2, 0x1f ;  /* 0x0c401f000e057f89 */ /* 0x000f6200000e0000 */
[----:B------:R-:W-:Y:S01]  /*14110*/  @!P2 FMUL R8, R8, 16777216 ;  /* 0x4b8000000808a820 */ /* 0x000fe20000400000 */
[----:B------:R-:W-:Y:S01]  /*14120*/  FSETP.NEU.AND P0, PT, R7, RZ, PT ;  /* 0x000000ff0700720b */ /* 0x000fe20003f0d000 */
[----:B------:R-:W5:Y:S02]  /*14130*/  S2R R29, SR_TID.X ;  /* 0x00000000001d7919 */ /* 0x000f640000002100 */
[----:B-1----:R-:W-:-:S05]  /*14140*/  FMUL R8, R13, R8 ;  /* 0x000000080d087220 */ /* 0x002fca0000400000 */
[----:B------:R-:W-:Y:S01]  /*14150*/  FSEL R12, R8, RZ, P0 ;  /* 0x000000ff080c7208 */ /* 0x000fe20000000000 */
[----:B0-----:R-:W-:-:S04]  /*14160*/  FADD R4, -R9, R4 ;  /* 0x0000000409047221 */ /* 0x001fc80000000100 */
[C---:B------:R-:W-:Y:S01]  /*14170*/  FFMA R9, R4.reuse, R12, R9 ;  /* 0x0000000c04097223 */ /* 0x040fe20000000009 */
[----:B------:R-:W-:-:S04]  /*14180*/  FMUL R4, R4, R4 ;  /* 0x0000000404047220 */ /* 0x000fc80000400000 */
[----:B------:R-:W-:Y:S01]  /*14190*/  FMUL R4, R3, R4 ;  /* 0x0000000403047220 */ /* 0x000fe20000400000 */
[----:B-----5:R-:W-:Y:S01]  /*141a0*/  FADD R5, R14, R5 ;  /* 0x000000050e057221 */ /* 0x020fe20000000000 */
[----:B------:R-:W-:-:S03]  /*141b0*/  FADD R6, R7, R7 ;  /* 0x0000000707067221 */ /* 0x000fc60000000000 */
[----:B------:R-:W-:Y:S02]  /*141c0*/  FFMA R12, R12, R4, R5 ;  /* 0x000000040c0c7223 */ /* 0x000fe40000000005 */
[----:B------:R-:W0:Y:S01]  /*141d0*/  LDC.64 R4, c[0x0][0x210] ;  /* 0x00008400ff047b82 */ /* 0x000e220000000a00 */
[C---:B------:R-:W-:Y:S01]  /*141e0*/  FSETP.GEU.AND P1, PT, |R6|.reuse, 1.175494350822287508e-38, PT ;  /* 0x008000000600780b */ /* 0x040fe20003f2e200 */
[C---:B------:R-:W-:Y:S01]  /*141f0*/  FMUL R11, R6.reuse, 0.25 ;  /* 0x3e800000060b7820 */ /* 0x040fe20000400000 */
[----:B------:R-:W-:Y:S01]  /*14200*/  FSETP.GT.AND P0, PT, |R6|, 8.50705917302346158658e+37, PT ;  /* 0x7e8000000600780b */ /* 0x000fe20003f04200 */
[----:B------:R-:W1:Y:S01]  /*14210*/  S2R R28, SR_TID.X ;  /* 0x00000000001c7919 */ /* 0x000e620000002100 */
[----:B------:R-:W-:Y:S02]  /*14220*/  IMAD.SHL.U32 R29, R29, 0x4, RZ ;  /* 0x000000041d1d7824 */ /* 0x000fe400078e00ff */
[----:B------:R-:W-:Y:S01]  /*14230*/  FSEL R11, R11, R6, P0 ;  /* 0x000000060b0b7208 */ /* 0x000fe20000000000 */
[----:B------:R-:W5:Y:S02]  /*14240*/  SHFL.BFLY PT, R8, R9, 0x1, 0x1f ;  /* 0x0c201f0009087f89 */ /* 0x000f6400000e0000 */
[----:B------:R-:W-:-:S04]  /*14250*/  LOP3.LUT R29, R29, 0x7fc, RZ, 0xc0, !PT ;  /* 0x000007fc1d1d7812 */ /* 0x000fc800078ec0ff */
[----:B------:R-:W-:Y:S01]  /*14260*/  @!P1 FMUL R11, R11, 16777216 ;  /* 0x4b8000000b0b9820 */ /* 0x000fe20000400000 */
[----:B------:R-:W0:Y:S01]  /*14270*/  SHFL.BFLY PT, R3, R12, 0x1, 0x1f ;  /* 0x0c201f000c037f89 */ /* 0x000e2200000e0000 */
[----:B------:R-:W-:-:S04]  /*14280*/  IMAD R13, R0, 0x800, R29 ;  /* 0x00000800000d7824 */ /* 0x000fc800078e021d */
[----:B------:R-:W0:Y:S02]  /*14290*/  MUFU.RCP R11, R11 ;  /* 0x0000000b000b7308 */ /* 0x000e240000001000 */
[----:B0-----:R-:W-:Y:S01]  /*142a0*/  IMAD.WIDE R4, R13, 0x4, R4 ;  /* 0x000000040d047825 */ /* 0x001fe200078e0204 */
[----:B------:R-:W-:-:S04]  /*142b0*/  FSEL R10, R10, R7, P0 ;  /* 0x000000070a0a7208 */ /* 0x000fc80000000000 */
[----:B------:R-:W-:Y:S01]  /*142c0*/  @!P6 STG.E.128 desc[UR6][R4.64], R16 ;  /* 0x000000100400e986 */ /* 0x000fe2000c101d06 */
[----:B------:R-:W-:Y:S01]  /*142d0*/  @!P1 FMUL R10, R10, 16777216 ;  /* 0x4b8000000a0a9820 */ /* 0x000fe20000400000 */
[----:B-----5:R-:W-:Y:S01]  /*142e0*/  FADD R8, -R9, R8 ;  /* 0x0000000809087221 */ /* 0x020fe20000000100 */
[----:B------:R-:W-:Y:S01]  /*142f0*/  BAR.SYNC.DEFER_BLOCKING 0x0 ;  /* 0x0000000000007b1d */ /* 0x000fe20000010000 */
[----:B------:R-:W-:Y:S01]  /*14300*/  FSETP.NEU.AND P0, PT, R6, RZ, PT ;  /* 0x000000ff0600720b */ /* 0x000fe20003f0d000 */
[----:B------:R-:W-:Y:S01]  /*14310*/  FMUL R10, R11, R10 ;  /* 0x0000000a0b0a7220 */ /* 0x000fe20000400000 */
[----:B------:R-:W-:Y:S01]  /*14320*/  FMUL R14, R8, R8 ;  /* 0x00000008080e7220 */ /* 0x000fe20000400000 */
[----:B-1----:R-:W-:Y:S01]  /*14330*/  LOP3.LUT P1, RZ, R28, 0x1f, RZ, 0xc0, !PT ;  /* 0x0000001f1cff7812 */ /* 0x002fe2000782c0ff */
[----:B------:R-:W-:Y:S02]  /*14340*/  FADD R3, R12, R3 ;  /* 0x000000030c037221 */ /* 0x000fe40000000000 */
[----:B------:R-:W-:Y:S01]  /*14350*/  FMUL R14, R7, R14 ;  /* 0x0000000e070e7220 */ /* 0x000fe20000400000 */
[----:B------:R-:W-:-:S02]  /*14360*/  FSEL R10, R10, RZ, P0 ;  /* 0x000000ff0a0a7208 */ /* 0x000fc40000000000 */
[----:B------:R-:W-:-:S03]  /*14370*/  SHF.R.U32.HI R7, RZ, 0x3, R28 ;  /* 0x00000003ff077819 */ /* 0x000fc6000001161c */
[----:B------:R-:W-:Y:S01]  /*14380*/  FFMA R12, R8, R10, R9 ;  /* 0x0000000a080c7223 */ /* 0x000fe20000000009 */
[----:B------:R-:W-:Y:S01]  /*14390*/  LOP3.LUT R11, R7, 0x3c, RZ, 0xc0, !PT ;  /* 0x0000003c070b7812 */ /* 0x000fe200078ec0ff */
[----:B------:R-:W-:-:S04]  /*143a0*/  FFMA R14, R10, R14, R3 ;  /* 0x0000000e0a0e7223 */ /* 0x000fc80000000003 */
[----:B------:R-:W-:Y:S04]  /*143b0*/  @!P1 STS [R11+UR4+0x80], R6 ;  /* 0x000080060b009988 */ /* 0x000fe80008000804 */
[----:B------:R-:W-:Y:S04]  /*143c0*/  @!P1 STS [R11+UR4], R12 ;  /* 0x0000000c0b009988 */ /* 0x000fe80008000804 */
[----:B------:R-:W-:Y:S01]  /*143d0*/  @!P1 STS [R11+UR4+0x40], R14 ;  /* 0x0000400e0b009988 */ /* 0x000fe20008000804 */
[----:B------:R-:W-:Y:S01]  /*143e0*/  BAR.SYNC.DEFER_BLOCKING 0x0 ;  /* 0x0000000000007b1d */ /* 0x000fe20000010000 */
[C---:B------:R-:W-:Y:S01]  /*143f0*/  ISETP.GE.AND P2, PT, R28.reuse, 0x10, PT ;  /* 0x000000101c00780c */ /* 0x040fe20003f46270 */
[----:B------:R-:W-:-:S12]  /*14400*/  IMAD.SHL.U32 R29, R28, 0x4, RZ ;  /* 0x000000041c1d7824 */ /* 0x000fd800078e00ff */
[----:B--2---:R-:W0:Y:S04]  /*14410*/  @!P2 LDS R26, [R29+UR4+0x80] ;  /* 0x000080041d1aa984 */ /* 0x004e280008000800 */
[----:B---3--:R-:W-:Y:S04]  /*14420*/  @!P2 LDS R25, [R29+UR4+0x40] ;  /* 0x000040041d19a984 */ /* 0x008fe80008000800 */
[----:B----4-:R-:W-:Y:S04]  /*14430*/  @!P2 LDS R27, [R29+UR4] ;  /* 0x000000041d1ba984 */ /* 0x010fe80008000800 */
[----:B0-----:R-:W0:Y:S02]  /*14440*/  SHFL.BFLY PT, R9, R26, 0x8, 0x1f ;  /* 0x0d001f001a097f89 */ /* 0x001e2400000e0000 */
[----:B0-----:R-:W-:-:S05]  /*14450*/  FADD R7, R26, R9 ;  /* 0x000000091a077221 */ /* 0x001fca0000000000 */
[C---:B------:R-:W-:Y:S01]  /*14460*/  FSETP.GEU.AND P1, PT, |R7|.reuse, 1.175494350822287508e-38, PT ;  /* 0x008000000700780b */ /* 0x040fe20003f2e200 */
[C---:B------:R-:W-:Y:S01]  /*14470*/  FMUL R8, R7.reuse, 0.25 ;  /* 0x3e80000007087820 */ /* 0x040fe20000400000 */
[----:B------:R-:W-:-:S04]  /*14480*/  FSETP.GT.AND P0, PT, |R7|, 8.50705917302346158658e+37, PT ;  /* 0x7e8000000700780b */ /* 0x000fc80003f04200 */
[----:B------:R-:W-:Y:S01]  /*14490*/  FSEL R6, R8, R7, P0 ;  /* 0x0000000708067208 */ /* 0x000fe20000000000 */
[----:B------:R-:W0:Y:S06]  /*144a0*/  SHFL.BFLY PT, R4, R7, 0x4, 0x1f ;  /* 0x0c801f0007047f89 */ /* 0x000e2c00000e0000 */
[----:B------:R-:W-:Y:S01]  /*144b0*/  @!P1 FMUL R6, R6, 16777216 ;  /* 0x4b80000006069820 */ /* 0x000fe20000400000 */
[----:B------:R-:W1:Y:S05]  /*144c0*/  SHFL.BFLY PT, R5, R27, 0x8, 0x1f ;  /* 0x0d001f001b057f89 */ /* 0x000e6a00000e0000 */
[----:B------:R-:W2:Y:S01]  /*144d0*/  MUFU.RCP R6, R6 ;  /* 0x0000000600067308 */ /* 0x000ea20000001000 */
[----:B------:R-:W3:Y:S01]  /*144e0*/  SHFL.BFLY PT, R8, R25, 0x8, 0x1f ;  /* 0x0d001f0019087f89 */ /* 0x000ee200000e0000 */
[----:B------:R-:W-:-:S04]  /*144f0*/  @P0 FMUL R9, R9, 0.25 ;  /* 0x3e80000009090820 */ /* 0x000fc80000400000 */
[----:B------:R-:W-:Y:S01]  /*14500*/  @!P1 FMUL R9, R9, 16777216 ;  /* 0x4b80000009099820 */ /* 0x000fe20000400000 */
[C---:B------:R-:W-:Y:S01]  /*14510*/  FSETP.NEU.AND P1, PT, R7.reuse, RZ, PT ;  /* 0x000000ff0700720b */ /* 0x040fe20003f2d000 */
[----:B0-----:R-:W-:Y:S02]  /*14520*/  FADD R3, R7, R4 ;  /* 0x0000000407037221 */ /* 0x001fe40000000000 */
[----:B--2---:R-:W-:-:S03]  /*14530*/  FMUL R9, R6, R9 ;  /* 0x0000000906097220 */ /* 0x004fc60000400000 */
[----:B------:R-:W-:Y:S01]  /*14540*/  FSETP.GEU.AND P2, PT, |R3|, 1.175494350822287508e-38, PT ;  /* 0x008000000300780b */ /* 0x000fe20003f4e200 */
[----:B-1----:R-:W-:Y:S01]  /*14550*/  FADD R5, -R27, R5 ;  /* 0x000000051b057221 */ /* 0x002fe20000000100 */
[----:B------:R-:W-:Y:S01]  /*14560*/  FSEL R10, R9, RZ, P1 ;  /* 0x000000ff090a7208 */ /* 0x000fe20000800000 */
[C---:B------:R-:W-:Y:S01]  /*14570*/  FMUL R12, R3.reuse, 0.25 ;  /* 0x3e800000030c7820 */ /* 0x040fe20000400000 */
[----:B------:R-:W-:Y:S01]  /*14580*/  FSETP.GT.AND P0, PT, |R3|, 8.50705917302346158658e+37, PT ;  /* 0x7e8000000300780b */ /* 0x000fe20003f04200 */
[C---:B------:R-:W-:Y:S01]  /*14590*/  FMUL R11, R5.reuse, R5 ;  /* 0x00000005050b7220 */ /* 0x040fe20000400000 */
[----:B------:R-:W0:Y:S01]  /*145a0*/  SHFL.BFLY PT, R6, R3, 0x2, 0x1f ;  /* 0x0c401f0003067f89 */ /* 0x000e2200000e0000 */
[----:B------:R-:W-:Y:S01]  /*145b0*/  FFMA R9, R5, R10, R27 ;  /* 0x0000000a05097223 */ /* 0x000fe2000000001b */
[----:B---3--:R-:W-:Y:S01]  /*145c0*/  FADD R5, R25, R8 ;  /* 0x0000000819057221 */ /* 0x008fe20000000000 */
[----:B------:R-:W-:Y:S01]  /*145d0*/  FMUL R11, R26, R11 ;  /* 0x0000000b1a0b7220 */ /* 0x000fe20000400000 */
[----:B------:R-:W-:-:S02]  /*145e0*/  FSEL R12, R12, R3, P0 ;  /* 0x000000030c0c7208 */ /* 0x000fc40000000000 */
[----:B------:R-:W1:Y:S01]  /*145f0*/  SHFL.BFLY PT, R8, R9, 0x4, 0x1f ;  /* 0x0c801f0009087f89 */ /* 0x000e6200000e0000 */
[----:B------:R-:W-:Y:S02]  /*14600*/  FFMA R11, R10, R11, R5 ;  /* 0x0000000b0a0b7223 */ /* 0x000fe40000000005 */
[----:B------:R-:W-:-:S03]  /*14610*/  @!P2 FMUL R12, R12, 16777216 ;  /* 0x4b8000000c0ca820 */ /* 0x000fc60000400000 */
[----:B------:R-:W2:Y:S01]  /*14620*/  SHFL.BFLY PT, R10, R11, 0x4, 0x1f ;  /* 0x0c801f000b0a7f89 */ /* 0x000ea200000e0000 */
[----:B------:R-:W3:Y:S01]  /*14630*/  MUFU.RCP R13, R12 ;  /* 0x0000000c000d7308 */ /* 0x000ee20000001000 */
[----:B------:R-:W-:-:S04]  /*14640*/  @P0 FMUL R4, R4, 0.25 ;  /* 0x3e80000004040820 */ /* 0x000fc80000400000 */
[----:B------:R-:W-:Y:S01]  /*14650*/  @!P2 FMUL R4, R4, 16777216 ;  /* 0x4b8000000404a820 */ /* 0x000fe20000400000 */
[C---:B------:R-:W-:Y:S01]  /*14660*/  FSETP.NEU.AND P1, PT, R3.reuse, RZ, PT ;  /* 0x000000ff0300720b */ /* 0x040fe20003f2d000 */
[----:B0-----:R-:W-:Y:S02]  /*14670*/  FADD R5, R3, R6 ;  /* 0x0000000603057221 */ /* 0x001fe40000000000 */
[----:B---3--:R-:W-:-:S03]  /*14680*/  FMUL R13, R13, R4 ;  /* 0x000000040d0d7220 */ /* 0x008fc60000400000 */
[----:B------:R-:W-:Y:S01]  /*14690*/  FSETP.GEU.AND P2, PT, |R5|, 1.175494350822287508e-38, PT ;  /* 0x008000000500780b */ /* 0x000fe20003f4e200 */
[----:B-1----:R-:W-:Y:S01]  /*146a0*/  FADD R8, -R9, R8 ;  /* 0x0000000809087221 */ /* 0x002fe20000000100 */
[C---:B------:R-:W-:Y:S01]  /*146b0*/  FMUL R14, R5.reuse, 0.25 ;  /* 0x3e800000050e7820 */ /* 0x040fe20000400000 */
[----:B------:R-:W-:Y:S02]  /*146c0*/  FSETP.GT.AND P0, PT, |R5|, 8.50705917302346158658e+37, PT ;  /* 0x7e8000000500780b */ /* 0x000fe40003f04200 */
[----:B------:R-:W-:Y:S01]  /*146d0*/  FMUL R4, R8, R8 ;  /* 0x0000000808047220 */ /* 0x000fe20000400000 */
[----:B------:R-:W-:Y:S01]  /*146e0*/  FSEL R13, R13, RZ, P1 ;  /* 0x000000ff0d0d7208 */ /* 0x000fe20000800000 */
[----:B--2---:R-:W-:Y:S01]  /*146f0*/  FADD R10, R11, R10 ;  /* 0x0000000a0b0a7221 */ /* 0x004fe20000000000 */
[----:B------:R-:W-:Y:S01]  /*14700*/  FSEL R14, R14, R5, P0 ;  /* 0x000000050e0e7208 */ /* 0x000fe20000000000 */
[----:B------:R-:W-:Y:S02]  /*14710*/  FMUL R7, R7, R4 ;  /* 0x0000000407077220 */ /* 0x000fe40000400000 */
[----:B------:R-:W-:Y:S01]  /*14720*/  FFMA R8, R8, R13, R9 ;  /* 0x0000000d08087223 */ /* 0x000fe20000000009 */
[----:B------:R-:W0:Y:S01]  /*14730*/  SHFL.BFLY PT, R4, R5, 0x1, 0x1f ;  /* 0x0c201f0005047f89 */ /* 0x000e2200000e0000 */
[----:B------:R-:W-:Y:S01]  /*14740*/  FFMA R7, R13, R7, R10 ;  /* 0x000000070d077223 */ /* 0x000fe2000000000a */
[----:B------:R-:W-:-:S02]  /*14750*/  @!P2 FMUL R14, R14, 16777216 ;  /* 0x4b8000000e0ea820 */ /* 0x000fc40000400000 */
[----:B------:R-:W1:Y:S02]  /*14760*/  SHFL.BFLY PT, R9, R8, 0x2, 0x1f ;  /* 0x0c401f0008097f89 */ /* 0x000e6400000e0000 */
[----:B------:R-:W2:Y:S02]  /*14770*/  MUFU.RCP R11, R14 ;  /* 0x0000000e000b7308 */ /* 0x000ea40000001000 */
[----:B------:R-:W3:Y:S01]  /*14780*/  SHFL.BFLY PT, R10, R7, 0x2, 0x1f ;  /* 0x0c401f00070a7f89 */ /* 0x000ee200000e0000 */
[----:B------:R-:W-:-:S04]  /*14790*/  @P0 FMUL R6, R6, 0.25 ;  /* 0x3e80000006060820 */ /* 0x000fc80000400000 */
[----:B------:R-:W-:Y:S01]  /*147a0*/  @!P2 FMUL R6, R6, 16777216 ;  /* 0x4b8000000606a820 */ /* 0x000fe20000400000 */
[----:B------:R-:W-:-:S03]  /*147b0*/  FSETP.NEU.AND P0, PT, R5, RZ, PT ;  /* 0x000000ff0500720b */ /* 0x000fc60003f0d000 */
[----:B--2---:R-:W-:Y:S01]  /*147c0*/  FMUL R11, R11, R6 ;  /* 0x000000060b0b7220 */ /* 0x004fe20000400000 */
[----:B0-----:R-:W-:-:S04]  /*147d0*/  FADD R6, R5, R4 ;  /* 0x0000000405067221 */ /* 0x001fc80000000000 */
[----:B------:R-:W-:Y:S01]  /*147e0*/  FSEL R11, R11, RZ, P0 ;  /* 0x000000ff0b0b7208 */ /* 0x000fe20000000000 */
[----:B-1----:R-:W-:Y:S01]  /*147f0*/  FADD R9, -R8, R9 ;  /* 0x0000000908097221 */ /* 0x002fe20000000100 */
[C---:B------:R-:W-:Y:S01]  /*14800*/  FSETP.GEU.AND P1, PT, |R6|.reuse, 1.175494350822287508e-38, PT ;  /* 0x008000000600780b */ /* 0x040fe20003f2e200 */
[----:B---3--:R-:W-:Y:S01]  /*14810*/  FADD R10, R7, R10 ;  /* 0x0000000a070a7221 */ /* 0x008fe20000000000 */
[C---:B------:R-:W-:Y:S01]  /*14820*/  FMUL R7, R6.reuse, 0.25 ;  /* 0x3e80000006077820 */ /* 0x040fe20000400000 */
[C---:B------:R-:W-:Y:S01]  /*14830*/  FFMA R8, R9.reuse, R11, R8 ;  /* 0x0000000b09087223 */ /* 0x040fe20000000008 */
[----:B------:R-:W-:Y:S01]  /*14840*/  FMUL R12, R9, R9 ;  /* 0x00000009090c7220 */ /* 0x000fe20000400000 */
[----:B------:R-:W-:-:S03]  /*14850*/  FSETP.GT.AND P0, PT, |R6|, 8.50705917302346158658e+37, PT ;  /* 0x7e8000000600780b */ /* 0x000fc60003f04200 */
[----:B------:R-:W-:Y:S01]  /*14860*/  FMUL R12, R3, R12 ;  /* 0x0000000c030c7220 */ /* 0x000fe20000400000 */
[----:B------:R-:W-:Y:S01]  /*14870*/  FSEL R9, R7, R6, P0 ;  /* 0x0000000607097208 */ /* 0x000fe20000000000 */
[----:B------:R-:W0:Y:S02]  /*14880*/  SHFL.BFLY PT, R3, R8, 0x1, 0x1f ;  /* 0x0c201f0008037f89 */ /* 0x000e2400000e0000 */
[----:B------:R-:W-:Y:S02]  /*14890*/  FFMA R10, R11, R12, R10 ;  /* 0x0000000c0b0a7223 */ /* 0x000fe4000000000a */
[----:B------:R-:W-:-:S03]  /*148a0*/  @!P1 FMUL R9, R9, 16777216 ;  /* 0x4b80000009099820 */ /* 0x000fc60000400000 */
[----:B------:R-:W1:Y:S03]  /*148b0*/  SHFL.BFLY PT, R7, R10, 0x1, 0x1f ;  /* 0x0c201f000a077f89 */ /* 0x000e6600000e0000 */
[----:B------:R-:W2:Y:S01]  /*148c0*/  MUFU.RCP R9, R9 ;  /* 0x0000000900097308 */ /* 0x000ea20000001000 */
[----:B------:R-:W-:Y:S01]  /*148d0*/  @P0 FMUL R4, R4, 0.25 ;  /* 0x3e80000004040820 */ /* 0x000fe20000400000 */
[----:B------:R-:W-:-:S03]  /*148e0*/  LOP3.LUT R11, R28, 0xf, RZ, 0xc0, !PT ;  /* 0x0000000f1c0b7812 */ /* 0x000fc600078ec0ff */
[----:B------:R-:W-:Y:S01]  /*148f0*/  @!P1 FMUL R4, R4, 16777216 ;  /* 0x4b80000004049820 */ /* 0x000fe20000400000 */
[----:B------:R-:W-:Y:S02]  /*14900*/  ISETP.NE.AND P0, PT, R11, RZ, PT ;  /* 0x000000ff0b00720c */ /* 0x000fe40003f05270 */
[----:B------:R-:W-:Y:S02]  /*14910*/  FSETP.NEU.AND P1, PT, R6, RZ, PT ;  /* 0x000000ff0600720b */ /* 0x000fe40003f2d000 */
[----:B------:R-:W-:Y:S01]  /*14920*/  ISETP.LT.AND P0, PT, R28, 0x10, !P0 ;  /* 0x000000101c00780c */ /* 0x000fe20004701270 */
[----:B0-----:R-:W-:Y:S01]  /*14930*/  FADD R3, -R8, R3 ;  /* 0x0000000308037221 */ /* 0x001fe20000000100 */
[----:B--2---:R-:W-:-:S03]  /*14940*/  FMUL R4, R9, R4 ;  /* 0x0000000409047220 */ /* 0x004fc60000400000 */
[----:B------:R-:W-:Y:S02]  /*14950*/  FMUL R12, R3, R3 ;  /* 0x00000003030c7220 */ /* 0x000fe40000400000 */
[----:B------:R-:W-:Y:S01]  /*14960*/  FSEL R4, R4, RZ, P1 ;  /* 0x000000ff04047208 */ /* 0x000fe20000800000 */
[----:B-1----:R-:W-:Y:S01]  /*14970*/  FADD R9, R10, R7 ;  /* 0x000000070a097221 */ /* 0x002fe20000000000 */
[----:B------:R-:W-:-:S04]  /*14980*/  FMUL R12, R5, R12 ;  /* 0x0000000c050c7220 */ /* 0x000fc80000400000 */
[----:B------:R0:W-:Y:S01]  /*14990*/  @P0 STS [R29+UR4+0x80], R6 ;  /* 0x000080061d000988 */ /* 0x0001e20008000804 */
[----:B------:R-:W1:Y:S01]  /*149a0*/  LDC.64 R10, c[0x0][0x2a8] ;  /* 0x0000aa00ff0a7b82 */ /* 0x000e620000000a00 */
[----:B------:R-:W-:Y:S01]  /*149b0*/  FFMA R7, R3, R4, R8 ;  /* 0x0000000403077223 */ /* 0x000fe20000000008 */
[----:B------:R-:W-:-:S04]  /*149c0*/  FFMA R12, R4, R12, R9 ;  /* 0x0000000c040c7223 */ /* 0x000fc80000000009 */
[----:B------:R-:W-:Y:S02]  /*149d0*/  @P0 STS [R29+UR4], R7 ;  /* 0x000000071d000988 */ /* 0x000fe40008000804 */
[----:B------:R-:W2:Y:S02]  /*149e0*/  LDC.64 R4, c[0x0][0x298] ;  /* 0x0000a600ff047b82 */ /* 0x000ea40000000a00 */
[----:B------:R-:W-:Y:S06]  /*149f0*/  @P0 STS [R29+UR4+0x40], R12 ;  /* 0x0000400c1d000988 */ /* 0x000fec0008000804 */
[----:B------:R-:W-:Y:S08]  /*14a00*/  BAR.SYNC.DEFER_BLOCKING 0x0 ;  /* 0x0000000000007b1d */ /* 0x000ff00000010000 */
[----:B------:R-:W3:Y:S01]  /*14a10*/  LDC.64 R8, c[0x0][0x2a0] ;  /* 0x0000a800ff087b82 */ /* 0x000ee20000000a00 */
[----:B------:R-:W4:Y:S04]  /*14a20*/  LDS R13, [UR4] ;  /* 0x00000004ff0d7984 */ /* 0x000f280008000800 */
[----:B------:R-:W5:Y:S01]  /*14a30*/  LDS R15, [UR4+0x40] ;  /* 0x00004004ff0f7984 */ /* 0x000f620008000800 */
[----:B------:R-:W-:Y:S01]  /*14a40*/  ISETP.EQ.AND P0, PT, R2, RZ, !P6 ;  /* 0x000000ff0200720c */ /* 0x000fe20007702270 */
[----:B--2---:R-:W-:-:S04]  /*14a50*/  IMAD.WIDE R2, R0, 0x4, R4 ;  /* 0x0000000400027825 */ /* 0x004fc800078e0204 */
[----:B---3--:R-:W-:-:S04]  /*14a60*/  IMAD.WIDE R4, R0, 0x4, R8 ;  /* 0x0000000400047825 */ /* 0x008fc800078e0208 */
[----:B0-----:R-:W-:-:S04]  /*14a70*/  IMAD.MOV.U32 R6, RZ, RZ, 0x3a000000 ;  /* 0x3a000000ff067424 */ /* 0x001fc800078e00ff */
[----:B----4-:R0:W-:Y:S04]  /*14a80*/  @P0 STG.E desc[UR6][R2.64], R13 ;  /* 0x0000000d02000986 */ /* 0x0101e8000c101906 */
[----:B-----5:R0:W-:Y:S01]  /*14a90*/  @P0 STG.E desc[UR6][R4.64], R15 ;  /* 0x0000000f04000986 */ /* 0x0201e2000c101906 */
[----:B------:R-:W-:Y:S01]  /*14aa0*/  FFMA R6, R15, R6, 9.9999997473787516356e-06 ;  /* 0x3727c5ac0f067423 */ /* 0x000fe20000000006 */
[----:B01----:R-:W-:Y:S06]  /*14ab0*/  @!P0 EXIT ;  /* 0x000000000000894d */ /* 0x003fec0003800000 */
[----:B0-----:R-:W0:Y:S01]  /*14ac0*/  MUFU.RSQ R5, R6 ;  /* 0x0000000600057308 */ /* 0x001e220000001400 */
[----:B------:R-:W-:-:S05]  /*14ad0*/  IMAD.WIDE R2, R0, 0x4, R10 ;  /* 0x0000000400027825 */ /* 0x000fca00078e020a */
[----:B0-----:R-:W-:Y:S01]  /*14ae0*/  STG.E desc[UR6][R2.64], R5 ;  /* 0x0000000502007986 */ /* 0x001fe2000c101906 */
[----:B------:R-:W-:Y:S05]  /*14af0*/  EXIT ;  /* 0x000000000000794d */ /* 0x000fea0003800000 */
.L_x_0:
[----:B------:R-:W-:-:S00]  /*14b00*/  BRA `(.L_x_0) ;  /* 0xfffffffc00fc7947 */ /* 0x000fc0000383ffff */
[----:B------:R-:W-:-:S00]  /*14b10*/  NOP ;  /* 0x0000000000007918 */ /* 0x000fc00000000000 */
        /* <DEDUP_REMOVED lines=14> */
.L_x_1:


//--------------------- .nv.global.init           --------------------------
	.section	.nv.global.init,"aw",@progbits
.nv.global.init:
	.type		_$_str,@object
	.size		_$_str,(.L_0 - _$_str)
_$_str:
        /*0000*/ 	.byte	0x5f, 0x5f, 0x43, 0x55, 0x44, 0x41, 0x5f, 0x46, 0x54, 0x5a, 0x00
.L_0:


//--------------------- .nv.shared.triton_red_fused__to_copy__unsafe_index_add_arange_cat_clamp_floor_mul_native_group_norm_rsub_sub_48 --------------------------
	.section	.nv.shared.triton_red_fused__to_copy__unsafe_index_add_arange_cat_clamp_floor_mul_native_group_norm_rsub_sub_48,"aw",@nobits
	.sectionflags	@""
	.align	16
	.zero		1024


//--------------------- .nv.constant0.triton_red_fused__to_copy__unsafe_index_add_arange_cat_clamp_floor_mul_native_group_norm_rsub_sub_48 --------------------------
	.section	.nv.constant0.triton_red_fused__to_copy__unsafe_index_add_arange_cat_clamp_floor_mul_native_group_norm_rsub_sub_48,"a",@progbits
	.sectionflags	@""
	.align	4
.nv.constant0.triton_red_fused__to_copy__unsafe_index_add_arange_cat_clamp_floor_mul_native_group_norm_rsub_sub_48:
	.zero		696
